	.target	sm_90a

	.elftype	@"ET_EXEC"


//--------------------- .note.nv.tkinfo           --------------------------
	.section	.note.nv.tkinfo,"",@"SHT_NOTE"
	.sectionflags	@"SHF_NOTE_NV_TKINFO"
	.tkinfo
        /*0018*/ 	.word	0x00000002
        /*0030*/ 	.string	""
        /*0030*/ 	.string	"ptxas"
        /*0030*/ 	.string	"Cuda compilation tools, release 13.0, V13.0.88"
        /*0030*/ 	.string	"Build cuda_13.0.r13.0/compiler.36424714_0"
        /*0030*/ 	.string	"-arch sm_90a -m 64 "



//--------------------- .note.nv.cuinfo           --------------------------
	.section	.note.nv.cuinfo,"",@"SHT_NOTE"
	.sectionflags	@"SHF_NOTE_NV_CUINFO"
        /*0018*/ 	.short	0x0002
        /*001a*/ 	.short	0x005a
        /*001c*/ 	.short	0x0082
	.zero		2


//--------------------- .nv.info                  --------------------------
	.section	.nv.info,"",@"SHT_CUDA_INFO"
	.align	4


	//----- nvinfo : EIATTR_REGCOUNT
	.align		4
        /*0000*/ 	.byte	0x04, 0x2f
        /*0002*/ 	.short	(.L_12 - .L_11)
	.align		4
.L_11:
        /*0004*/ 	.word	index@(_ZN7cutlass13device_kernelIN5flash22FlashAttnBwdPreprocessIN4cute5tupleIJNS3_1CILi64EEENS5_ILi256EEEEEENS_6half_tEfNS_4arch4Sm80ELb1ELb1EEEEEvNT_6ParamsE)
        /*0008*/ 	.word	0x00000060


	//----- nvinfo : EIATTR_FRAME_SIZE
	.align		4
.L_12:
        /*000c*/ 	.byte	0x04, 0x11
        /*000e*/ 	.short	(.L_14 - .L_13)
	.align		4
.L_13:
        /*0010*/ 	.word	index@(_ZN7cutlass13device_kernelIN5flash22FlashAttnBwdPreprocessIN4cute5tupleIJNS3_1CILi64EEENS5_ILi256EEEEEENS_6half_tEfNS_4arch4Sm80ELb1ELb1EEEEEvNT_6ParamsE)
        /*0014*/ 	.word	0x00000000


	//----- nvinfo : EIATTR_REGCOUNT
	.align		4
.L_14:
        /*0018*/ 	.byte	0x04, 0x2f
        /*001a*/ 	.short	(.L_16 - .L_15)
	.align		4
.L_15:
        /*001c*/ 	.word	index@(_ZN7cutlass13device_kernelIN5flash19enable_sm80_to_sm89INS1_16FlashAttnBwdSm80INS1_25CollectiveMainloopBwdSm80ILi1ELi1EN4cute5tupleIJNS5_1CILi64EEES8_NS7_ILi256EEEEEENS_6half_tEfNS_4arch4Sm80ELb1ELb0ELb0ELb1ELb0ELb0ELb0ELb0ELi2ELi4ELi2ELi2ELb0EEENS1_24CollectiveEpilogueBwdGQAISA_fSD_Li256ELb1ELb0EEENS1_25SingleTileBwdLPTSchedulerILb1ELi64ELb0EEEEEEEEEvNT_6ParamsE)
        /*0020*/ 	.word	0x00000004


	//----- nvinfo : EIATTR_FRAME_SIZE
	.align		4
.L_16:
        /*0024*/ 	.byte	0x04, 0x11
        /*0026*/ 	.short	(.L_18 - .L_17)
	.align		4
.L_17:
        /*0028*/ 	.word	index@(_ZN7cutlass13device_kernelIN5flash19enable_sm80_to_sm89INS1_16FlashAttnBwdSm80INS1_25CollectiveMainloopBwdSm80ILi1ELi1EN4cute5tupleIJNS5_1CILi64EEES8_NS7_ILi256EEEEEENS_6half_tEfNS_4arch4Sm80ELb1ELb0ELb0ELb1ELb0ELb0ELb0ELb0ELi2ELi4ELi2ELi2ELb0EEENS1_24CollectiveEpilogueBwdGQAISA_fSD_Li256ELb1ELb0EEENS1_25SingleTileBwdLPTSchedulerILb1ELi64ELb0EEEEEEEEEvNT_6ParamsE)
        /*002c*/ 	.word	0x00000000


	//----- nvinfo : EIATTR_REGCOUNT
	.align		4
.L_18:
        /*0030*/ 	.byte	0x04, 0x2f
        /*0032*/ 	.short	(.L_20 - .L_19)
	.align		4
.L_19:
        /*0034*/ 	.word	index@(_ZN7cutlass13device_kernelIN5flash32FlashAttnBwdPostprocessConvertdQIN4cute5tupleIJNS3_1CILi64EEENS5_ILi256EEEEEENS_6half_tEfNS_4arch4Sm80ELi256ENS3_8TiledMMAINS3_8MMA_AtomIJNS3_28SM80_16x8x16_F32F16F16F32_TNEEEENS3_6LayoutINS4_IJNS5_ILi2EEENS5_ILi4EEENS5_ILi1EEEEEENS4_IJSJ_SH_NS5_ILi0EEEEEEEENS4_IJNS5_ILi32EEES6_NS5_ILi16EEEEEEEELb0EEEEEvNT_6ParamsE)
        /*0038*/ 	.word	0x00000056


	//----- nvinfo : EIATTR_FRAME_SIZE
	.align		4
.L_20:
        /*003c*/ 	.byte	0x04, 0x11
        /*003e*/ 	.short	(.L_22 - .L_21)
	.align		4
.L_21:
        /*0040*/ 	.word	index@(_ZN7cutlass13device_kernelIN5flash32FlashAttnBwdPostprocessConvertdQIN4cute5tupleIJNS3_1CILi64EEENS5_ILi256EEEEEENS_6half_tEfNS_4arch4Sm80ELi256ENS3_8TiledMMAINS3_8MMA_AtomIJNS3_28SM80_16x8x16_F32F16F16F32_TNEEEENS3_6LayoutINS4_IJNS5_ILi2EEENS5_ILi4EEENS5_ILi1EEEEEENS4_IJSJ_SH_NS5_ILi0EEEEEEEENS4_IJNS5_ILi32EEES6_NS5_ILi16EEEEEEEELb0EEEEEvNT_6ParamsE)
        /*0044*/ 	.word	0x00000000


	//----- nvinfo : EIATTR_REGCOUNT
	.align		4
.L_22:
        /*0048*/ 	.byte	0x04, 0x2f
        /*004a*/ 	.short	(.L_24 - .L_23)
	.align		4
.L_23:
        /*004c*/ 	.word	index@(_ZN7cutlass13device_kernelIN5flash19enable_sm80_to_sm89INS1_16FlashAttnBwdSm80INS1_25CollectiveMainloopBwdSm80ILi1ELi1EN4cute5tupleIJNS5_1CILi64EEES8_NS7_ILi256EEEEEENS_6half_tEfNS_4arch4Sm80ELb1ELb0ELb0ELb1ELb0ELb0ELb0ELb0ELi2ELi4ELi2ELi2ELb0EEENS1_21CollectiveEpilogueBwdISA_SB_SD_Li256ELb1ELb0ELi4EEENS1_25SingleTileBwdLPTSchedulerILb1ELi64ELb0EEEEEEEEEvNT_6ParamsE)
        /*0050*/ 	.word	0x00000004


	//----- nvinfo : EIATTR_FRAME_SIZE
	.align		4
.L_24:
        /*0054*/ 	.byte	0x04, 0x11
        /*0056*/ 	.short	(.L_26 - .L_25)
	.align		4
.L_25:
        /*0058*/ 	.word	index@(_ZN7cutlass13device_kernelIN5flash19enable_sm80_to_sm89INS1_16FlashAttnBwdSm80INS1_25CollectiveMainloopBwdSm80ILi1ELi1EN4cute5tupleIJNS5_1CILi64EEES8_NS7_ILi256EEEEEENS_6half_tEfNS_4arch4Sm80ELb1ELb0ELb0ELb1ELb0ELb0ELb0ELb0ELi2ELi4ELi2ELi2ELb0EEENS1_21CollectiveEpilogueBwdISA_SB_SD_Li256ELb1ELb0ELi4EEENS1_25SingleTileBwdLPTSchedulerILb1ELi64ELb0EEEEEEEEEvNT_6ParamsE)
        /*005c*/ 	.word	0x00000000


	//----- nvinfo : EIATTR_REGCOUNT
	.align		4
.L_26:
        /*0060*/ 	.byte	0x04, 0x2f
        /*0062*/ 	.short	(.L_28 - .L_27)
	.align		4
.L_27:
        /*0064*/ 	.word	index@(_ZN7cutlass13device_kernelIN5flash22FlashAttnBwdPreprocessIN4cute5tupleIJNS3_1CILi64EEENS5_ILi256EEEEEENS_6half_tEfNS_4arch4Sm80ELb1ELb0EEEEEvNT_6ParamsE)
        /*0068*/ 	.word	0x0000006a


	//----- nvinfo : EIATTR_FRAME_SIZE
	.align		4
.L_28:
        /*006c*/ 	.byte	0x04, 0x11
        /*006e*/ 	.short	(.L_30 - .L_29)
	.align		4
.L_29:
        /*0070*/ 	.word	index@(_ZN7cutlass13device_kernelIN5flash22FlashAttnBwdPreprocessIN4cute5tupleIJNS3_1CILi64EEENS5_ILi256EEEEEENS_6half_tEfNS_4arch4Sm80ELb1ELb0EEEEEvNT_6ParamsE)
        /*0074*/ 	.word	0x00000000


	//----- nvinfo : EIATTR_REGCOUNT
	.align		4
.L_30:
        /*0078*/ 	.byte	0x04, 0x2f
        /*007a*/ 	.short	(.L_32 - .L_31)
	.align		4
.L_31:
        /*007c*/ 	.word	index@(_ZN7cutlass13device_kernelIN5flash19enable_sm80_to_sm89INS1_16FlashAttnBwdSm80INS1_25CollectiveMainloopBwdSm80ILi1ELi1EN4cute5tupleIJNS5_1CILi64EEES8_NS7_ILi256EEEEEENS_6half_tEfNS_4arch4Sm80ELb1ELb0ELb0ELb0ELb0ELb0ELb0ELb0ELi2ELi4ELi2ELi2ELb0EEENS1_24CollectiveEpilogueBwdGQAISA_fSD_Li256ELb0ELb0EEENS1_25SingleTileBwdLPTSchedulerILb0ELi64ELb0EEEEEEEEEvNT_6ParamsE)
        /*0080*/ 	.word	0x00000004


	//----- nvinfo : EIATTR_FRAME_SIZE
	.align		4
.L_32:
        /*0084*/ 	.byte	0x04, 0x11
        /*0086*/ 	.short	(.L_34 - .L_33)
	.align		4
.L_33:
        /*0088*/ 	.word	index@(_ZN7cutlass13device_kernelIN5flash19enable_sm80_to_sm89INS1_16FlashAttnBwdSm80INS1_25CollectiveMainloopBwdSm80ILi1ELi1EN4cute5tupleIJNS5_1CILi64EEES8_NS7_ILi256EEEEEENS_6half_tEfNS_4arch4Sm80ELb1ELb0ELb0ELb0ELb0ELb0ELb0ELb0ELi2ELi4ELi2ELi2ELb0EEENS1_24CollectiveEpilogueBwdGQAISA_fSD_Li256ELb0ELb0EEENS1_25SingleTileBwdLPTSchedulerILb0ELi64ELb0EEEEEEEEEvNT_6ParamsE)
        /*008c*/ 	.word	0x00000000


	//----- nvinfo : EIATTR_REGCOUNT
	.align		4
.L_34:
        /*0090*/ 	.byte	0x04, 0x2f
        /*0092*/ 	.short	(.L_36 - .L_35)
	.align		4
.L_35:
        /*0094*/ 	.word	index@(_ZN7cutlass13device_kernelIN5flash19enable_sm80_to_sm89INS1_16FlashAttnBwdSm80INS1_25CollectiveMainloopBwdSm80ILi1ELi1EN4cute5tupleIJNS5_1CILi64EEES8_NS7_ILi256EEEEEENS_6half_tEfNS_4arch4Sm80ELb1ELb0ELb0ELb0ELb0ELb0ELb0ELb0ELi2ELi4ELi2ELi2ELb0EEENS1_21CollectiveEpilogueBwdISA_SB_SD_Li256ELb0ELb0ELi4EEENS1_25SingleTileBwdLPTSchedulerILb0ELi64ELb0EEEEEEEEEvNT_6ParamsE)
        /*0098*/ 	.word	0x00000004


	//----- nvinfo : EIATTR_FRAME_SIZE
	.align		4
.L_36:
        /*009c*/ 	.byte	0x04, 0x11
        /*009e*/ 	.short	(.L_38 - .L_37)
	.align		4
.L_37:
        /*00a0*/ 	.word	index@(_ZN7cutlass13device_kernelIN5flash19enable_sm80_to_sm89INS1_16FlashAttnBwdSm80INS1_25CollectiveMainloopBwdSm80ILi1ELi1EN4cute5tupleIJNS5_1CILi64EEES8_NS7_ILi256EEEEEENS_6half_tEfNS_4arch4Sm80ELb1ELb0ELb0ELb0ELb0ELb0ELb0ELb0ELi2ELi4ELi2ELi2ELb0EEENS1_21CollectiveEpilogueBwdISA_SB_SD_Li256ELb0ELb0ELi4EEENS1_25SingleTileBwdLPTSchedulerILb0ELi64ELb0EEEEEEEEEvNT_6ParamsE)
        /*00a4*/ 	.word	0x00000000


	//----- nvinfo : EIATTR_REGCOUNT
	.align		4
.L_38:
        /*00a8*/ 	.byte	0x04, 0x2f
        /*00aa*/ 	.short	(.L_40 - .L_39)
	.align		4
.L_39:
        /*00ac*/ 	.word	index@(_ZN7cutlass13device_kernelIN5flash19enable_sm80_to_sm89INS1_16FlashAttnBwdSm80INS1_25CollectiveMainloopBwdSm80ILi1ELi1EN4cute5tupleIJNS5_1CILi64EEES8_NS7_ILi256EEEEEENS_6half_tEfNS_4arch4Sm80ELb0ELb1ELb0ELb1ELb0ELb0ELb0ELb0ELi2ELi4ELi2ELi2ELb0EEENS1_24CollectiveEpilogueBwdGQAISA_fSD_Li256ELb1ELb0EEENS1_19SingleTileSchedulerILb1ELb0ELb0ELi64EEEEEEEEEvNT_6ParamsE)
        /*00b0*/ 	.word	0x00000004


	//----- nvinfo : EIATTR_FRAME_SIZE
	.align		4
.L_40:
        /*00b4*/ 	.byte	0x04, 0x11
        /*00b6*/ 	.short	(.L_42 - .L_41)
	.align		4
.L_41:
        /*00b8*/ 	.word	index@(_ZN7cutlass13device_kernelIN5flash19enable_sm80_to_sm89INS1_16FlashAttnBwdSm80INS1_25CollectiveMainloopBwdSm80ILi1ELi1EN4cute5tupleIJNS5_1CILi64EEES8_NS7_ILi256EEEEEENS_6half_tEfNS_4arch4Sm80ELb0ELb1ELb0ELb1ELb0ELb0ELb0ELb0ELi2ELi4ELi2ELi2ELb0EEENS1_24CollectiveEpilogueBwdGQAISA_fSD_Li256ELb1ELb0EEENS1_19SingleTileSchedulerILb1ELb0ELb0ELi64EEEEEEEEEvNT_6ParamsE)
        /*00bc*/ 	.word	0x00000000


	//----- nvinfo : EIATTR_REGCOUNT
	.align		4
.L_42:
        /*00c0*/ 	.byte	0x04, 0x2f
        /*00c2*/ 	.short	(.L_44 - .L_43)
	.align		4
.L_43:
        /*00c4*/ 	.word	index@(_ZN7cutlass13device_kernelIN5flash19enable_sm80_to_sm89INS1_16FlashAttnBwdSm80INS1_25CollectiveMainloopBwdSm80ILi1ELi1EN4cute5tupleIJNS5_1CILi64EEES8_NS7_ILi256EEEEEENS_6half_tEfNS_4arch4Sm80ELb0ELb1ELb0ELb1ELb0ELb0ELb0ELb0ELi2ELi4ELi2ELi2ELb0EEENS1_21CollectiveEpilogueBwdISA_SB_SD_Li256ELb1ELb0ELi4EEENS1_19SingleTileSchedulerILb1ELb0ELb0ELi64EEEEEEEEEvNT_6ParamsE)
        /*00c8*/ 	.word	0x00000004


	//----- nvinfo : EIATTR_FRAME_SIZE
	.align		4
.L_44:
        /*00cc*/ 	.byte	0x04, 0x11
        /*00ce*/ 	.short	(.L_46 - .L_45)
	.align		4
.L_45:
        /*00d0*/ 	.word	index@(_ZN7cutlass13device_kernelIN5flash19enable_sm80_to_sm89INS1_16FlashAttnBwdSm80INS1_25CollectiveMainloopBwdSm80ILi1ELi1EN4cute5tupleIJNS5_1CILi64EEES8_NS7_ILi256EEEEEENS_6half_tEfNS_4arch4Sm80ELb0ELb1ELb0ELb1ELb0ELb0ELb0ELb0ELi2ELi4ELi2ELi2ELb0EEENS1_21CollectiveEpilogueBwdISA_SB_SD_Li256ELb1ELb0ELi4EEENS1_19SingleTileSchedulerILb1ELb0ELb0ELi64EEEEEEEEEvNT_6ParamsE)
        /*00d4*/ 	.word	0x00000000


	//----- nvinfo : EIATTR_REGCOUNT
	.align		4
.L_46:
        /*00d8*/ 	.byte	0x04, 0x2f
        /*00da*/ 	.short	(.L_48 - .L_47)
	.align		4
.L_47:
        /*00dc*/ 	.word	index@(_ZN7cutlass13device_kernelIN5flash19enable_sm80_to_sm89INS1_16FlashAttnBwdSm80INS1_25CollectiveMainloopBwdSm80ILi1ELi1EN4cute5tupleIJNS5_1CILi64EEES8_NS7_ILi256EEEEEENS_6half_tEfNS_4arch4Sm80ELb0ELb1ELb0ELb0ELb0ELb0ELb0ELb0ELi2ELi4ELi2ELi2ELb0EEENS1_24CollectiveEpilogueBwdGQAISA_fSD_Li256ELb0ELb0EEENS1_19SingleTileSchedulerILb0ELb0ELb0ELi64EEEEEEEEEvNT_6ParamsE)
        /*00e0*/ 	.word	0x00000004


	//----- nvinfo : EIATTR_FRAME_SIZE
	.align		4
.L_48:
        /*00e4*/ 	.byte	0x04, 0x11
        /*00e6*/ 	.short	(.L_50 - .L_49)
	.align		4
.L_49:
        /*00e8*/ 	.word	index@(_ZN7cutlass13device_kernelIN5flash19enable_sm80_to_sm89INS1_16FlashAttnBwdSm80INS1_25CollectiveMainloopBwdSm80ILi1ELi1EN4cute5tupleIJNS5_1CILi64EEES8_NS7_ILi256EEEEEENS_6half_tEfNS_4arch4Sm80ELb0ELb1ELb0ELb0ELb0ELb0ELb0ELb0ELi2ELi4ELi2ELi2ELb0EEENS1_24CollectiveEpilogueBwdGQAISA_fSD_Li256ELb0ELb0EEENS1_19SingleTileSchedulerILb0ELb0ELb0ELi64EEEEEEEEEvNT_6ParamsE)
        /*00ec*/ 	.word	0x00000000


	//----- nvinfo : EIATTR_REGCOUNT
	.align		4
.L_50:
        /*00f0*/ 	.byte	0x04, 0x2f
        /*00f2*/ 	.short	(.L_52 - .L_51)
	.align		4
.L_51:
        /*00f4*/ 	.word	index@(_ZN7cutlass13device_kernelIN5flash19enable_sm80_to_sm89INS1_16FlashAttnBwdSm80INS1_25CollectiveMainloopBwdSm80ILi1ELi1EN4cute5tupleIJNS5_1CILi64EEES8_NS7_ILi256EEEEEENS_6half_tEfNS_4arch4Sm80ELb0ELb1ELb0ELb0ELb0ELb0ELb0ELb0ELi2ELi4ELi2ELi2ELb0EEENS1_21CollectiveEpilogueBwdISA_SB_SD_Li256ELb0ELb0ELi4EEENS1_19SingleTileSchedulerILb0ELb0ELb0ELi64EEEEEEEEEvNT_6ParamsE)
        /*00f8*/ 	.word	0x00000004


	//----- nvinfo : EIATTR_FRAME_SIZE
	.align		4
.L_52:
        /*00fc*/ 	.byte	0x04, 0x11
        /*00fe*/ 	.short	(.L_54 - .L_53)
	.align		4
.L_53:
        /*0100*/ 	.word	index@(_ZN7cutlass13device_kernelIN5flash19enable_sm80_to_sm89INS1_16FlashAttnBwdSm80INS1_25CollectiveMainloopBwdSm80ILi1ELi1EN4cute5tupleIJNS5_1CILi64EEES8_NS7_ILi256EEEEEENS_6half_tEfNS_4arch4Sm80ELb0ELb1ELb0ELb0ELb0ELb0ELb0ELb0ELi2ELi4ELi2ELi2ELb0EEENS1_21CollectiveEpilogueBwdISA_SB_SD_Li256ELb0ELb0ELi4EEENS1_19SingleTileSchedulerILb0ELb0ELb0ELi64EEEEEEEEEvNT_6ParamsE)
        /*0104*/ 	.word	0x00000000


	//----- nvinfo : EIATTR_REGCOUNT
	.align		4
.L_54:
        /*0108*/ 	.byte	0x04, 0x2f
        /*010a*/ 	.short	(.L_56 - .L_55)
	.align		4
.L_55:
        /*010c*/ 	.word	index@(_ZN7cutlass13device_kernelIN5flash19enable_sm80_to_sm89INS1_16FlashAttnBwdSm80INS1_25CollectiveMainloopBwdSm80ILi1ELi1EN4cute5tupleIJNS5_1CILi64EEES8_NS7_ILi256EEEEEENS_6half_tEfNS_4arch4Sm80ELb0ELb0ELb0ELb1ELb0ELb0ELb0ELb0ELi2ELi4ELi2ELi2ELb0EEENS1_24CollectiveEpilogueBwdGQAISA_fSD_Li256ELb1ELb0EEENS1_19SingleTileSchedulerILb1ELb0ELb0ELi64EEEEEEEEEvNT_6ParamsE)
        /*0110*/ 	.word	0x00000004


	//----- nvinfo : EIATTR_FRAME_SIZE
	.align		4
.L_56:
        /*0114*/ 	.byte	0x04, 0x11
        /*0116*/ 	.short	(.L_58 - .L_57)
	.align		4
.L_57:
        /*0118*/ 	.word	index@(_ZN7cutlass13device_kernelIN5flash19enable_sm80_to_sm89INS1_16FlashAttnBwdSm80INS1_25CollectiveMainloopBwdSm80ILi1ELi1EN4cute5tupleIJNS5_1CILi64EEES8_NS7_ILi256EEEEEENS_6half_tEfNS_4arch4Sm80ELb0ELb0ELb0ELb1ELb0ELb0ELb0ELb0ELi2ELi4ELi2ELi2ELb0EEENS1_24CollectiveEpilogueBwdGQAISA_fSD_Li256ELb1ELb0EEENS1_19SingleTileSchedulerILb1ELb0ELb0ELi64EEEEEEEEEvNT_6ParamsE)
        /*011c*/ 	.word	0x00000000


	//----- nvinfo : EIATTR_REGCOUNT
	.align		4
.L_58:
        /*0120*/ 	.byte	0x04, 0x2f
        /*0122*/ 	.short	(.L_60 - .L_59)
	.align		4
.L_59:
        /*0124*/ 	.word	index@(_ZN7cutlass13device_kernelIN5flash19enable_sm80_to_sm89INS1_16FlashAttnBwdSm80INS1_25CollectiveMainloopBwdSm80ILi1ELi1EN4cute5tupleIJNS5_1CILi64EEES8_NS7_ILi256EEEEEENS_6half_tEfNS_4arch4Sm80ELb0ELb0ELb0ELb1ELb0ELb0ELb0ELb0ELi2ELi4ELi2ELi2ELb0EEENS1_21CollectiveEpilogueBwdISA_SB_SD_Li256ELb1ELb0ELi4EEENS1_19SingleTileSchedulerILb1ELb0ELb0ELi64EEEEEEEEEvNT_6ParamsE)
        /*0128*/ 	.word	0x00000004


	//----- nvinfo : EIATTR_FRAME_SIZE
	.align		4
.L_60:
        /*012c*/ 	.byte	0x04, 0x11
        /*012e*/ 	.short	(.L_62 - .L_61)
	.align		4
.L_61:
        /*0130*/ 	.word	index@(_ZN7cutlass13device_kernelIN5flash19enable_sm80_to_sm89INS1_16FlashAttnBwdSm80INS1_25CollectiveMainloopBwdSm80ILi1ELi1EN4cute5tupleIJNS5_1CILi64EEES8_NS7_ILi256EEEEEENS_6half_tEfNS_4arch4Sm80ELb0ELb0ELb0ELb1ELb0ELb0ELb0ELb0ELi2ELi4ELi2ELi2ELb0EEENS1_21CollectiveEpilogueBwdISA_SB_SD_Li256ELb1ELb0ELi4EEENS1_19SingleTileSchedulerILb1ELb0ELb0ELi64EEEEEEEEEvNT_6ParamsE)
        /*0134*/ 	.word	0x00000000


	//----- nvinfo : EIATTR_REGCOUNT
	.align		4
.L_62:
        /*0138*/ 	.byte	0x04, 0x2f
        /*013a*/ 	.short	(.L_64 - .L_63)
	.align		4
.L_63:
        /*013c*/ 	.word	index@(_ZN7cutlass13device_kernelIN5flash19enable_sm80_to_sm89INS1_16FlashAttnBwdSm80INS1_25CollectiveMainloopBwdSm80ILi1ELi1EN4cute5tupleIJNS5_1CILi64EEES8_NS7_ILi256EEEEEENS_6half_tEfNS_4arch4Sm80ELb0ELb0ELb0ELb0ELb0ELb0ELb0ELb0ELi2ELi4ELi2ELi2ELb0EEENS1_24CollectiveEpilogueBwdGQAISA_fSD_Li256ELb0ELb0EEENS1_19SingleTileSchedulerILb0ELb0ELb0ELi64EEEEEEEEEvNT_6ParamsE)
        /*0140*/ 	.word	0x00000004


	//----- nvinfo : EIATTR_FRAME_SIZE
	.align		4
.L_64:
        /*0144*/ 	.byte	0x04, 0x11
        /*0146*/ 	.short	(.L_66 - .L_65)
	.align		4
.L_65:
        /*0148*/ 	.word	index@(_ZN7cutlass13device_kernelIN5flash19enable_sm80_to_sm89INS1_16FlashAttnBwdSm80INS1_25CollectiveMainloopBwdSm80ILi1ELi1EN4cute5tupleIJNS5_1CILi64EEES8_NS7_ILi256EEEEEENS_6half_tEfNS_4arch4Sm80ELb0ELb0ELb0ELb0ELb0ELb0ELb0ELb0ELi2ELi4ELi2ELi2ELb0EEENS1_24CollectiveEpilogueBwdGQAISA_fSD_Li256ELb0ELb0EEENS1_19SingleTileSchedulerILb0ELb0ELb0ELi64EEEEEEEEEvNT_6ParamsE)
        /*014c*/ 	.word	0x00000000


	//----- nvinfo : EIATTR_REGCOUNT
	.align		4
.L_66:
        /*0150*/ 	.byte	0x04, 0x2f
        /*0152*/ 	.short	(.L_68 - .L_67)
	.align		4
.L_67:
        /*0154*/ 	.word	index@(_ZN7cutlass13device_kernelIN5flash19enable_sm80_to_sm89INS1_16FlashAttnBwdSm80INS1_25CollectiveMainloopBwdSm80ILi1ELi1EN4cute5tupleIJNS5_1CILi64EEES8_NS7_ILi256EEEEEENS_6half_tEfNS_4arch4Sm80ELb0ELb0ELb0ELb0ELb0ELb0ELb0ELb0ELi2ELi4ELi2ELi2ELb0EEENS1_21CollectiveEpilogueBwdISA_SB_SD_Li256ELb0ELb0ELi4EEENS1_19SingleTileSchedulerILb0ELb0ELb0ELi64EEEEEEEEEvNT_6ParamsE)
        /*0158*/ 	.word	0x00000004


	//----- nvinfo : EIATTR_FRAME_SIZE
	.align		4
.L_68:
        /*015c*/ 	.byte	0x04, 0x11
        /*015e*/ 	.short	(.L_70 - .L_69)
	.align		4
.L_69:
        /*0160*/ 	.word	index@(_ZN7cutlass13device_kernelIN5flash19enable_sm80_to_sm89INS1_16FlashAttnBwdSm80INS1_25CollectiveMainloopBwdSm80ILi1ELi1EN4cute5tupleIJNS5_1CILi64EEES8_NS7_ILi256EEEEEENS_6half_tEfNS_4arch4Sm80ELb0ELb0ELb0ELb0ELb0ELb0ELb0ELb0ELi2ELi4ELi2ELi2ELb0EEENS1_21CollectiveEpilogueBwdISA_SB_SD_Li256ELb0ELb0ELi4EEENS1_19SingleTileSchedulerILb0ELb0ELb0ELi64EEEEEEEEEvNT_6ParamsE)
        /*0164*/ 	.word	0x00000000


	//----- nvinfo : EIATTR_REGCOUNT
	.align		4
.L_70:
        /*0168*/ 	.byte	0x04, 0x2f
        /*016a*/ 	.short	(.L_72 - .L_71)
	.align		4
.L_71:
        /*016c*/ 	.word	index@(_ZN7cutlass13device_kernelIN5flash22FlashAttnBwdPreprocessIN4cute5tupleIJNS3_1CILi32EEENS5_ILi256EEEEEENS_6half_tEfNS_4arch4Sm80ELb1ELb1EEEEEvNT_6ParamsE)
        /*0170*/ 	.word	0x0000003c


	//----- nvinfo : EIATTR_FRAME_SIZE
	.align		4
.L_72:
        /*0174*/ 	.byte	0x04, 0x11
        /*0176*/ 	.short	(.L_74 - .L_73)
	.align		4
.L_73:
        /*0178*/ 	.word	index@(_ZN7cutlass13device_kernelIN5flash22FlashAttnBwdPreprocessIN4cute5tupleIJNS3_1CILi32EEENS5_ILi256EEEEEENS_6half_tEfNS_4arch4Sm80ELb1ELb1EEEEEvNT_6ParamsE)
        /*017c*/ 	.word	0x00000000


	//----- nvinfo : EIATTR_REGCOUNT
	.align		4
.L_74:
        /*0180*/ 	.byte	0x04, 0x2f
        /*0182*/ 	.short	(.L_76 - .L_75)
	.align		4
.L_75:
        /*0184*/ 	.word	index@(_ZN7cutlass13device_kernelIN5flash19enable_sm80_to_sm89INS1_16FlashAttnBwdSm80INS1_25CollectiveMainloopBwdSm80ILi1ELi1EN4cute5tupleIJNS5_1CILi32EEENS7_ILi64EEENS7_ILi256EEEEEENS_6half_tEfNS_4arch4Sm80ELb1ELb0ELb0ELb1ELb0ELb0ELb0ELb0ELi2ELi2ELi2ELi1ELb1EEENS1_24CollectiveEpilogueBwdGQAISB_fSE_Li256ELb1ELb0EEENS1_25SingleTileBwdLPTSchedulerILb1ELi64ELb0EEEEEEEEEvNT_6ParamsE)
        /*0188*/ 	.word	0x00000004


	//----- nvinfo : EIATTR_FRAME_SIZE
	.align		4
.L_76:
        /*018c*/ 	.byte	0x04, 0x11
        /*018e*/ 	.short	(.L_78 - .L_77)
	.align		4
.L_77:
        /*0190*/ 	.word	index@(_ZN7cutlass13device_kernelIN5flash19enable_sm80_to_sm89INS1_16FlashAttnBwdSm80INS1_25CollectiveMainloopBwdSm80ILi1ELi1EN4cute5tupleIJNS5_1CILi32EEENS7_ILi64EEENS7_ILi256EEEEEENS_6half_tEfNS_4arch4Sm80ELb1ELb0ELb0ELb1ELb0ELb0ELb0ELb0ELi2ELi2ELi2ELi1ELb1EEENS1_24CollectiveEpilogueBwdGQAISB_fSE_Li256ELb1ELb0EEENS1_25SingleTileBwdLPTSchedulerILb1ELi64ELb0EEEEEEEEEvNT_6ParamsE)
        /*0194*/ 	.word	0x00000000


	//----- nvinfo : EIATTR_REGCOUNT
	.align		4
.L_78:
        /*0198*/ 	.byte	0x04, 0x2f
        /*019a*/ 	.short	(.L_80 - .L_79)
	.align		4
.L_79:
        /*019c*/ 	.word	index@(_ZN7cutlass13device_kernelIN5flash32FlashAttnBwdPostprocessConvertdQIN4cute5tupleIJNS3_1CILi32EEENS5_ILi256EEEEEENS_6half_tEfNS_4arch4Sm80ELi256ENS3_8TiledMMAINS3_8MMA_AtomIJNS3_28SM80_16x8x16_F32F16F16F32_TNEEEENS3_6LayoutINS4_IJNS5_ILi1EEENS5_ILi8EEESH_EEENS4_IJNS5_ILi0EEESH_SK_EEEEENS4_IJNS5_ILi16EEENS5_ILi128EEESN_EEEEELb0EEEEEvNT_6ParamsE)
        /*01a0*/ 	.word	0x00000038


	//----- nvinfo : EIATTR_FRAME_SIZE
	.align		4
.L_80:
        /*01a4*/ 	.byte	0x04, 0x11
        /*01a6*/ 	.short	(.L_82 - .L_81)
	.align		4
.L_81:
        /*01a8*/ 	.word	index@(_ZN7cutlass13device_kernelIN5flash32FlashAttnBwdPostprocessConvertdQIN4cute5tupleIJNS3_1CILi32EEENS5_ILi256EEEEEENS_6half_tEfNS_4arch4Sm80ELi256ENS3_8TiledMMAINS3_8MMA_AtomIJNS3_28SM80_16x8x16_F32F16F16F32_TNEEEENS3_6LayoutINS4_IJNS5_ILi1EEENS5_ILi8EEESH_EEENS4_IJNS5_ILi0EEESH_SK_EEEEENS4_IJNS5_ILi16EEENS5_ILi128EEESN_EEEEELb0EEEEEvNT_6ParamsE)
        /*01ac*/ 	.word	0x00000000


	//----- nvinfo : EIATTR_REGCOUNT
	.align		4
.L_82:
        /*01b0*/ 	.byte	0x04, 0x2f
        /*01b2*/ 	.short	(.L_84 - .L_83)
	.align		4
.L_83:
        /*01b4*/ 	.word	index@(_ZN7cutlass13device_kernelIN5flash19enable_sm80_to_sm89INS1_16FlashAttnBwdSm80INS1_25CollectiveMainloopBwdSm80ILi1ELi1EN4cute5tupleIJNS5_1CILi32EEENS7_ILi64EEENS7_ILi256EEEEEENS_6half_tEfNS_4arch4Sm80ELb1ELb0ELb0ELb1ELb0ELb0ELb0ELb0ELi2ELi2ELi2ELi1ELb1EEENS1_21CollectiveEpilogueBwdISB_SC_SE_Li256ELb1ELb0ELi4EEENS1_25SingleTileBwdLPTSchedulerILb1ELi64ELb0EEEEEEEEEvNT_6ParamsE)
        /*01b8*/ 	.word	0x00000004


	//----- nvinfo : EIATTR_FRAME_SIZE
	.align		4
.L_84:
        /*01bc*/ 	.byte	0x04, 0x11
        /*01be*/ 	.short	(.L_86 - .L_85)
	.align		4
.L_85:
        /*01c0*/ 	.word	index@(_ZN7cutlass13device_kernelIN5flash19enable_sm80_to_sm89INS1_16FlashAttnBwdSm80INS1_25CollectiveMainloopBwdSm80ILi1ELi1EN4cute5tupleIJNS5_1CILi32EEENS7_ILi64EEENS7_ILi256EEEEEENS_6half_tEfNS_4arch4Sm80ELb1ELb0ELb0ELb1ELb0ELb0ELb0ELb0ELi2ELi2ELi2ELi1ELb1EEENS1_21CollectiveEpilogueBwdISB_SC_SE_Li256ELb1ELb0ELi4EEENS1_25SingleTileBwdLPTSchedulerILb1ELi64ELb0EEEEEEEEEvNT_6ParamsE)
        /*01c4*/ 	.word	0x00000000


	//----- nvinfo : EIATTR_REGCOUNT
	.align		4
.L_86:
        /*01c8*/ 	.byte	0x04, 0x2f
        /*01ca*/ 	.short	(.L_88 - .L_87)
	.align		4
.L_87:
        /*01cc*/ 	.word	index@(_ZN7cutlass13device_kernelIN5flash22FlashAttnBwdPreprocessIN4cute5tupleIJNS3_1CILi32EEENS5_ILi256EEEEEENS_6half_tEfNS_4arch4Sm80ELb1ELb0EEEEEvNT_6ParamsE)
        /*01d0*/ 	.word	0x00000038


	//----- nvinfo : EIATTR_FRAME_SIZE
	.align		4
.L_88:
        /*01d4*/ 	.byte	0x04, 0x11
        /*01d6*/ 	.short	(.L_90 - .L_89)
	.align		4
.L_89:
        /*01d8*/ 	.word	index@(_ZN7cutlass13device_kernelIN5flash22FlashAttnBwdPreprocessIN4cute5tupleIJNS3_1CILi32EEENS5_ILi256EEEEEENS_6half_tEfNS_4arch4Sm80ELb1ELb0EEEEEvNT_6ParamsE)
        /*01dc*/ 	.word	0x00000000


	//----- nvinfo : EIATTR_REGCOUNT
	.align		4
.L_90:
        /*01e0*/ 	.byte	0x04, 0x2f
        /*01e2*/ 	.short	(.L_92 - .L_91)
	.align		4
.L_91:
        /*01e4*/ 	.word	index@(_ZN7cutlass13device_kernelIN5flash19enable_sm80_to_sm89INS1_16FlashAttnBwdSm80INS1_25CollectiveMainloopBwdSm80ILi1ELi1EN4cute5tupleIJNS5_1CILi32EEENS7_ILi64EEENS7_ILi256EEEEEENS_6half_tEfNS_4arch4Sm80ELb1ELb0ELb0ELb0ELb0ELb0ELb0ELb0ELi2ELi2ELi2ELi1ELb1EEENS1_24CollectiveEpilogueBwdGQAISB_fSE_Li256ELb0ELb0EEENS1_25SingleTileBwdLPTSchedulerILb0ELi64ELb0EEEEEEEEEvNT_6ParamsE)
        /*01e8*/ 	.word	0x00000004


	//----- nvinfo : EIATTR_FRAME_SIZE
	.align		4
.L_92:
        /*01ec*/ 	.byte	0x04, 0x11
        /*01ee*/ 	.short	(.L_94 - .L_93)
	.align		4
.L_93:
        /*01f0*/ 	.word	index@(_ZN7cutlass13device_kernelIN5flash19enable_sm80_to_sm89INS1_16FlashAttnBwdSm80INS1_25CollectiveMainloopBwdSm80ILi1ELi1EN4cute5tupleIJNS5_1CILi32EEENS7_ILi64EEENS7_ILi256EEEEEENS_6half_tEfNS_4arch4Sm80ELb1ELb0ELb0ELb0ELb0ELb0ELb0ELb0ELi2ELi2ELi2ELi1ELb1EEENS1_24CollectiveEpilogueBwdGQAISB_fSE_Li256ELb0ELb0EEENS1_25SingleTileBwdLPTSchedulerILb0ELi64ELb0EEEEEEEEEvNT_6ParamsE)
        /*01f4*/ 	.word	0x00000000


	//----- nvinfo : EIATTR_REGCOUNT
	.align		4
.L_94:
        /*01f8*/ 	.byte	0x04, 0x2f
        /*01fa*/ 	.short	(.L_96 - .L_95)
	.align		4
.L_95:
        /*01fc*/ 	.word	index@(_ZN7cutlass13device_kernelIN5flash19enable_sm80_to_sm89INS1_16FlashAttnBwdSm80INS1_25CollectiveMainloopBwdSm80ILi1ELi1EN4cute5tupleIJNS5_1CILi32EEENS7_ILi64EEENS7_ILi256EEEEEENS_6half_tEfNS_4arch4Sm80ELb1ELb0ELb0ELb0ELb0ELb0ELb0ELb0ELi2ELi2ELi2ELi1ELb1EEENS1_21CollectiveEpilogueBwdISB_SC_SE_Li256ELb0ELb0ELi4EEENS1_25SingleTileBwdLPTSchedulerILb0ELi64ELb0EEEEEEEEEvNT_6ParamsE)
        /*0200*/ 	.word	0x00000004


	//----- nvinfo : EIATTR_FRAME_SIZE
	.align		4
.L_96:
        /*0204*/ 	.byte	0x04, 0x11
        /*0206*/ 	.short	(.L_98 - .L_97)
	.align		4
.L_97:
        /*0208*/ 	.word	index@(_ZN7cutlass13device_kernelIN5flash19enable_sm80_to_sm89INS1_16FlashAttnBwdSm80INS1_25CollectiveMainloopBwdSm80ILi1ELi1EN4cute5tupleIJNS5_1CILi32EEENS7_ILi64EEENS7_ILi256EEEEEENS_6half_tEfNS_4arch4Sm80ELb1ELb0ELb0ELb0ELb0ELb0ELb0ELb0ELi2ELi2ELi2ELi1ELb1EEENS1_21CollectiveEpilogueBwdISB_SC_SE_Li256ELb0ELb0ELi4EEENS1_25SingleTileBwdLPTSchedulerILb0ELi64ELb0EEEEEEEEEvNT_6ParamsE)
        /*020c*/ 	.word	0x00000000


	//----- nvinfo : EIATTR_REGCOUNT
	.align		4
.L_98:
        /*0210*/ 	.byte	0x04, 0x2f
        /*0212*/ 	.short	(.L_100 - .L_99)
	.align		4
.L_99:
        /*0214*/ 	.word	index@(_ZN7cutlass13device_kernelIN5flash19enable_sm80_to_sm89INS1_16FlashAttnBwdSm80INS1_25CollectiveMainloopBwdSm80ILi1ELi1EN4cute5tupleIJNS5_1CILi32EEENS7_ILi64EEENS7_ILi256EEEEEENS_6half_tEfNS_4arch4Sm80ELb0ELb1ELb0ELb1ELb0ELb0ELb0ELb0ELi2ELi2ELi2ELi1ELb1EEENS1_24CollectiveEpilogueBwdGQAISB_fSE_Li256ELb1ELb0EEENS1_19SingleTileSchedulerILb1ELb0ELb0ELi64EEEEEEEEEvNT_6ParamsE)
        /*0218*/ 	.word	0x00000004


	//----- nvinfo : EIATTR_FRAME_SIZE
	.align		4
.L_100:
        /*021c*/ 	.byte	0x04, 0x11
        /*021e*/ 	.short	(.L_102 - .L_101)
	.align		4
.L_101:
        /*0220*/ 	.word	index@(_ZN7cutlass13device_kernelIN5flash19enable_sm80_to_sm89INS1_16FlashAttnBwdSm80INS1_25CollectiveMainloopBwdSm80ILi1ELi1EN4cute5tupleIJNS5_1CILi32EEENS7_ILi64EEENS7_ILi256EEEEEENS_6half_tEfNS_4arch4Sm80ELb0ELb1ELb0ELb1ELb0ELb0ELb0ELb0ELi2ELi2ELi2ELi1ELb1EEENS1_24CollectiveEpilogueBwdGQAISB_fSE_Li256ELb1ELb0EEENS1_19SingleTileSchedulerILb1ELb0ELb0ELi64EEEEEEEEEvNT_6ParamsE)
        /*0224*/ 	.word	0x00000000


	//----- nvinfo : EIATTR_REGCOUNT
	.align		4
.L_102:
        /*0228*/ 	.byte	0x04, 0x2f
        /*022a*/ 	.short	(.L_104 - .L_103)
	.align		4
.L_103:
        /*022c*/ 	.word	index@(_ZN7cutlass13device_kernelIN5flash19enable_sm80_to_sm89INS1_16FlashAttnBwdSm80INS1_25CollectiveMainloopBwdSm80ILi1ELi1EN4cute5tupleIJNS5_1CILi32EEENS7_ILi64EEENS7_ILi256EEEEEENS_6half_tEfNS_4arch4Sm80ELb0ELb1ELb0ELb1ELb0ELb0ELb0ELb0ELi2ELi2ELi2ELi1ELb1EEENS1_21CollectiveEpilogueBwdISB_SC_SE_Li256ELb1ELb0ELi4EEENS1_19SingleTileSchedulerILb1ELb0ELb0ELi64EEEEEEEEEvNT_6ParamsE)
        /*0230*/ 	.word	0x00000004


	//----- nvinfo : EIATTR_FRAME_SIZE
	.align		4
.L_104:
        /*0234*/ 	.byte	0x04, 0x11
        /*0236*/ 	.short	(.L_106 - .L_105)
	.align		4
.L_105:
        /*0238*/ 	.word	index@(_ZN7cutlass13device_kernelIN5flash19enable_sm80_to_sm89INS1_16FlashAttnBwdSm80INS1_25CollectiveMainloopBwdSm80ILi1ELi1EN4cute5tupleIJNS5_1CILi32EEENS7_ILi64EEENS7_ILi256EEEEEENS_6half_tEfNS_4arch4Sm80ELb0ELb1ELb0ELb1ELb0ELb0ELb0ELb0ELi2ELi2ELi2ELi1ELb1EEENS1_21CollectiveEpilogueBwdISB_SC_SE_Li256ELb1ELb0ELi4EEENS1_19SingleTileSchedulerILb1ELb0ELb0ELi64EEEEEEEEEvNT_6ParamsE)
        /*023c*/ 	.word	0x00000000


	//----- nvinfo : EIATTR_REGCOUNT
	.align		4
.L_106:
        /*0240*/ 	.byte	0x04, 0x2f
        /*0242*/ 	.short	(.L_108 - .L_107)
	.align		4
.L_107:
        /*0244*/ 	.word	index@(_ZN7cutlass13device_kernelIN5flash19enable_sm80_to_sm89INS1_16FlashAttnBwdSm80INS1_25CollectiveMainloopBwdSm80ILi1ELi1EN4cute5tupleIJNS5_1CILi32EEENS7_ILi64EEENS7_ILi256EEEEEENS_6half_tEfNS_4arch4Sm80ELb0ELb1ELb0ELb0ELb0ELb0ELb0ELb0ELi2ELi2ELi2ELi1ELb1EEENS1_24CollectiveEpilogueBwdGQAISB_fSE_Li256ELb0ELb0EEENS1_19SingleTileSchedulerILb0ELb0ELb0ELi64EEEEEEEEEvNT_6ParamsE)
        /*0248*/ 	.word	0x00000004


	//----- nvinfo : EIATTR_FRAME_SIZE
	.align		4
.L_108:
        /*024c*/ 	.byte	0x04, 0x11
        /*024e*/ 	.short	(.L_110 - .L_109)
	.align		4
.L_109:
        /*0250*/ 	.word	index@(_ZN7cutlass13device_kernelIN5flash19enable_sm80_to_sm89INS1_16FlashAttnBwdSm80INS1_25CollectiveMainloopBwdSm80ILi1ELi1EN4cute5tupleIJNS5_1CILi32EEENS7_ILi64EEENS7_ILi256EEEEEENS_6half_tEfNS_4arch4Sm80ELb0ELb1ELb0ELb0ELb0ELb0ELb0ELb0ELi2ELi2ELi2ELi1ELb1EEENS1_24CollectiveEpilogueBwdGQAISB_fSE_Li256ELb0ELb0EEENS1_19SingleTileSchedulerILb0ELb0ELb0ELi64EEEEEEEEEvNT_6ParamsE)
        /*0254*/ 	.word	0x00000000


	//----- nvinfo : EIATTR_REGCOUNT
	.align		4
.L_110:
        /*0258*/ 	.byte	0x04, 0x2f
        /*025a*/ 	.short	(.L_112 - .L_111)
	.align		4
.L_111:
        /*025c*/ 	.word	index@(_ZN7cutlass13device_kernelIN5flash19enable_sm80_to_sm89INS1_16FlashAttnBwdSm80INS1_25CollectiveMainloopBwdSm80ILi1ELi1EN4cute5tupleIJNS5_1CILi32EEENS7_ILi64EEENS7_ILi256EEEEEENS_6half_tEfNS_4arch4Sm80ELb0ELb1ELb0ELb0ELb0ELb0ELb0ELb0ELi2ELi2ELi2ELi1ELb1EEENS1_21CollectiveEpilogueBwdISB_SC_SE_Li256ELb0ELb0ELi4EEENS1_19SingleTileSchedulerILb0ELb0ELb0ELi64EEEEEEEEEvNT_6ParamsE)
        /*0260*/ 	.word	0x00000004


	//----- nvinfo : EIATTR_FRAME_SIZE
	.align		4
.L_112:
        /*0264*/ 	.byte	0x04, 0x11
        /*0266*/ 	.short	(.L_114 - .L_113)
	.align		4
.L_113:
        /*0268*/ 	.word	index@(_ZN7cutlass13device_kernelIN5flash19enable_sm80_to_sm89INS1_16FlashAttnBwdSm80INS1_25CollectiveMainloopBwdSm80ILi1ELi1EN4cute5tupleIJNS5_1CILi32EEENS7_ILi64EEENS7_ILi256EEEEEENS_6half_tEfNS_4arch4Sm80ELb0ELb1ELb0ELb0ELb0ELb0ELb0ELb0ELi2ELi2ELi2ELi1ELb1EEENS1_21CollectiveEpilogueBwdISB_SC_SE_Li256ELb0ELb0ELi4EEENS1_19SingleTileSchedulerILb0ELb0ELb0ELi64EEEEEEEEEvNT_6ParamsE)
        /*026c*/ 	.word	0x00000000


	//----- nvinfo : EIATTR_REGCOUNT
	.align		4
.L_114:
        /*0270*/ 	.byte	0x04, 0x2f
        /*0272*/ 	.short	(.L_116 - .L_115)
	.align		4
.L_115:
        /*0274*/ 	.word	index@(_ZN7cutlass13device_kernelIN5flash19enable_sm80_to_sm89INS1_16FlashAttnBwdSm80INS1_25CollectiveMainloopBwdSm80ILi1ELi1EN4cute5tupleIJNS5_1CILi32EEENS7_ILi64EEENS7_ILi256EEEEEENS_6half_tEfNS_4arch4Sm80ELb0ELb0ELb0ELb1ELb0ELb0ELb0ELb0ELi2ELi2ELi2ELi1ELb1EEENS1_24CollectiveEpilogueBwdGQAISB_fSE_Li256ELb1ELb0EEENS1_19SingleTileSchedulerILb1ELb0ELb0ELi64EEEEEEEEEvNT_6ParamsE)
        /*0278*/ 	.word	0x00000004


	//----- nvinfo : EIATTR_FRAME_SIZE
	.align		4
.L_116:
        /*027c*/ 	.byte	0x04, 0x11
        /*027e*/ 	.short	(.L_118 - .L_117)
	.align		4
.L_117:
        /*0280*/ 	.word	index@(_ZN7cutlass13device_kernelIN5flash19enable_sm80_to_sm89INS1_16FlashAttnBwdSm80INS1_25CollectiveMainloopBwdSm80ILi1ELi1EN4cute5tupleIJNS5_1CILi32EEENS7_ILi64EEENS7_ILi256EEEEEENS_6half_tEfNS_4arch4Sm80ELb0ELb0ELb0ELb1ELb0ELb0ELb0ELb0ELi2ELi2ELi2ELi1ELb1EEENS1_24CollectiveEpilogueBwdGQAISB_fSE_Li256ELb1ELb0EEENS1_19SingleTileSchedulerILb1ELb0ELb0ELi64EEEEEEEEEvNT_6ParamsE)
        /*0284*/ 	.word	0x00000000


	//----- nvinfo : EIATTR_REGCOUNT
	.align		4
.L_118:
        /*0288*/ 	.byte	0x04, 0x2f
        /*028a*/ 	.short	(.L_120 - .L_119)
	.align		4
.L_119:
        /*028c*/ 	.word	index@(_ZN7cutlass13device_kernelIN5flash19enable_sm80_to_sm89INS1_16FlashAttnBwdSm80INS1_25CollectiveMainloopBwdSm80ILi1ELi1EN4cute5tupleIJNS5_1CILi32EEENS7_ILi64EEENS7_ILi256EEEEEENS_6half_tEfNS_4arch4Sm80ELb0ELb0ELb0ELb1ELb0ELb0ELb0ELb0ELi2ELi2ELi2ELi1ELb1EEENS1_21CollectiveEpilogueBwdISB_SC_SE_Li256ELb1ELb0ELi4EEENS1_19SingleTileSchedulerILb1ELb0ELb0ELi64EEEEEEEEEvNT_6ParamsE)
        /*0290*/ 	.word	0x00000004


	//----- nvinfo : EIATTR_FRAME_SIZE
	.align		4
.L_120:
        /*0294*/ 	.byte	0x04, 0x11
        /*0296*/ 	.short	(.L_122 - .L_121)
	.align		4
.L_121:
        /*0298*/ 	.word	index@(_ZN7cutlass13device_kernelIN5flash19enable_sm80_to_sm89INS1_16FlashAttnBwdSm80INS1_25CollectiveMainloopBwdSm80ILi1ELi1EN4cute5tupleIJNS5_1CILi32EEENS7_ILi64EEENS7_ILi256EEEEEENS_6half_tEfNS_4arch4Sm80ELb0ELb0ELb0ELb1ELb0ELb0ELb0ELb0ELi2ELi2ELi2ELi1ELb1EEENS1_21CollectiveEpilogueBwdISB_SC_SE_Li256ELb1ELb0ELi4EEENS1_19SingleTileSchedulerILb1ELb0ELb0ELi64EEEEEEEEEvNT_6ParamsE)
        /*029c*/ 	.word	0x00000000


	//----- nvinfo : EIATTR_REGCOUNT
	.align		4
.L_122:
        /*02a0*/ 	.byte	0x04, 0x2f
        /*02a2*/ 	.short	(.L_124 - .L_123)
	.align		4
.L_123:
        /*02a4*/ 	.word	index@(_ZN7cutlass13device_kernelIN5flash19enable_sm80_to_sm89INS1_16FlashAttnBwdSm80INS1_25CollectiveMainloopBwdSm80ILi1ELi1EN4cute5tupleIJNS5_1CILi32EEENS7_ILi64EEENS7_ILi256EEEEEENS_6half_tEfNS_4arch4Sm80ELb0ELb0ELb0ELb0ELb0ELb0ELb0ELb0ELi2ELi2ELi2ELi1ELb1EEENS1_24CollectiveEpilogueBwdGQAISB_fSE_Li256ELb0ELb0EEENS1_19SingleTileSchedulerILb0ELb0ELb0ELi64EEEEEEEEEvNT_6ParamsE)
        /*02a8*/ 	.word	0x00000004


	//----- nvinfo : EIATTR_FRAME_SIZE
	.align		4
.L_124:
        /*02ac*/ 	.byte	0x04, 0x11
        /*02ae*/ 	.short	(.L_126 - .L_125)
	.align		4
.L_125:
        /*02b0*/ 	.word	index@(_ZN7cutlass13device_kernelIN5flash19enable_sm80_to_sm89INS1_16FlashAttnBwdSm80INS1_25CollectiveMainloopBwdSm80ILi1ELi1EN4cute5tupleIJNS5_1CILi32EEENS7_ILi64EEENS7_ILi256EEEEEENS_6half_tEfNS_4arch4Sm80ELb0ELb0ELb0ELb0ELb0ELb0ELb0ELb0ELi2ELi2ELi2ELi1ELb1EEENS1_24CollectiveEpilogueBwdGQAISB_fSE_Li256ELb0ELb0EEENS1_19SingleTileSchedulerILb0ELb0ELb0ELi64EEEEEEEEEvNT_6ParamsE)
        /*02b4*/ 	.word	0x00000000


	//----- nvinfo : EIATTR_REGCOUNT
	.align		4
.L_126:
        /*02b8*/ 	.byte	0x04, 0x2f
        /*02ba*/ 	.short	(.L_128 - .L_127)
	.align		4
.L_127:
        /*02bc*/ 	.word	index@(_ZN7cutlass13device_kernelIN5flash19enable_sm80_to_sm89INS1_16FlashAttnBwdSm80INS1_25CollectiveMainloopBwdSm80ILi1ELi1EN4cute5tupleIJNS5_1CILi32EEENS7_ILi64EEENS7_ILi256EEEEEENS_6half_tEfNS_4arch4Sm80ELb0ELb0ELb0ELb0ELb0ELb0ELb0ELb0ELi2ELi2ELi2ELi1ELb1EEENS1_21CollectiveEpilogueBwdISB_SC_SE_Li256ELb0ELb0ELi4EEENS1_19SingleTileSchedulerILb0ELb0ELb0ELi64EEEEEEEEEvNT_6ParamsE)
        /*02c0*/ 	.word	0x00000004


	//----- nvinfo : EIATTR_FRAME_SIZE
	.align		4
.L_128:
        /*02c4*/ 	.byte	0x04, 0x11
        /*02c6*/ 	.short	(.L_130 - .L_129)
	.align		4
.L_129:
        /*02c8*/ 	.word	index@(_ZN7cutlass13device_kernelIN5flash19enable_sm80_to_sm89INS1_16FlashAttnBwdSm80INS1_25CollectiveMainloopBwdSm80ILi1ELi1EN4cute5tupleIJNS5_1CILi32EEENS7_ILi64EEENS7_ILi256EEEEEENS_6half_tEfNS_4arch4Sm80ELb0ELb0ELb0ELb0ELb0ELb0ELb0ELb0ELi2ELi2ELi2ELi1ELb1EEENS1_21CollectiveEpilogueBwdISB_SC_SE_Li256ELb0ELb0ELi4EEENS1_19SingleTileSchedulerILb0ELb0ELb0ELi64EEEEEEEEEvNT_6ParamsE)
        /*02cc*/ 	.word	0x00000000


	//----- nvinfo : EIATTR_MIN_STACK_SIZE
	.align		4
.L_130:
        /*02d0*/ 	.byte	0x04, 0x12
        /*02d2*/ 	.short	(.L_132 - .L_131)
	.align		4
.L_131:
        /*02d4*/ 	.word	index@(_ZN7cutlass13device_kernelIN5flash19enable_sm80_to_sm89INS1_16FlashAttnBwdSm80INS1_25CollectiveMainloopBwdSm80ILi1ELi1EN4cute5tupleIJNS5_1CILi32EEENS7_ILi64EEENS7_ILi256EEEEEENS_6half_tEfNS_4arch4Sm80ELb0ELb0ELb0ELb0ELb0ELb0ELb0ELb0ELi2ELi2ELi2ELi1ELb1EEENS1_21CollectiveEpilogueBwdISB_SC_SE_Li256ELb0ELb0ELi4EEENS1_19SingleTileSchedulerILb0ELb0ELb0ELi64EEEEEEEEEvNT_6ParamsE)
        /*02d8*/ 	.word	0x00000000


	//----- nvinfo : EIATTR_MIN_STACK_SIZE
	.align		4
.L_132:
        /*02dc*/ 	.byte	0x04, 0x12
        /*02de*/ 	.short	(.L_134 - .L_133)
	.align		4
.L_133:
        /*02e0*/ 	.word	index@(_ZN7cutlass13device_kernelIN5flash19enable_sm80_to_sm89INS1_16FlashAttnBwdSm80INS1_25CollectiveMainloopBwdSm80ILi1ELi1EN4cute5tupleIJNS5_1CILi32EEENS7_ILi64EEENS7_ILi256EEEEEENS_6half_tEfNS_4arch4Sm80ELb0ELb0ELb0ELb0ELb0ELb0ELb0ELb0ELi2ELi2ELi2ELi1ELb1EEENS1_24CollectiveEpilogueBwdGQAISB_fSE_Li256ELb0ELb0EEENS1_19SingleTileSchedulerILb0ELb0ELb0ELi64EEEEEEEEEvNT_6ParamsE)
        /*02e4*/ 	.word	0x00000000


	//----- nvinfo : EIATTR_MIN_STACK_SIZE
	.align		4
.L_134:
        /*02e8*/ 	.byte	0x04, 0x12
        /*02ea*/ 	.short	(.L_136 - .L_135)
	.align		4
.L_135:
        /*02ec*/ 	.word	index@(_ZN7cutlass13device_kernelIN5flash19enable_sm80_to_sm89INS1_16FlashAttnBwdSm80INS1_25CollectiveMainloopBwdSm80ILi1ELi1EN4cute5tupleIJNS5_1CILi32EEENS7_ILi64EEENS7_ILi256EEEEEENS_6half_tEfNS_4arch4Sm80ELb0ELb0ELb0ELb1ELb0ELb0ELb0ELb0ELi2ELi2ELi2ELi1ELb1EEENS1_21CollectiveEpilogueBwdISB_SC_SE_Li256ELb1ELb0ELi4EEENS1_19SingleTileSchedulerILb1ELb0ELb0ELi64EEEEEEEEEvNT_6ParamsE)
        /*02f0*/ 	.word	0x00000000


	//----- nvinfo : EIATTR_MIN_STACK_SIZE
	.align		4
.L_136:
        /*02f4*/ 	.byte	0x04, 0x12
        /*02f6*/ 	.short	(.L_138 - .L_137)
	.align		4
.L_137:
        /*02f8*/ 	.word	index@(_ZN7cutlass13device_kernelIN5flash19enable_sm80_to_sm89INS1_16FlashAttnBwdSm80INS1_25CollectiveMainloopBwdSm80ILi1ELi1EN4cute5tupleIJNS5_1CILi32EEENS7_ILi64EEENS7_ILi256EEEEEENS_6half_tEfNS_4arch4Sm80ELb0ELb0ELb0ELb1ELb0ELb0ELb0ELb0ELi2ELi2ELi2ELi1ELb1EEENS1_24CollectiveEpilogueBwdGQAISB_fSE_Li256ELb1ELb0EEENS1_19SingleTileSchedulerILb1ELb0ELb0ELi64EEEEEEEEEvNT_6ParamsE)
        /*02fc*/ 	.word	0x00000000


	//----- nvinfo : EIATTR_MIN_STACK_SIZE
	.align		4
.L_138:
        /*0300*/ 	.byte	0x04, 0x12
        /*0302*/ 	.short	(.L_140 - .L_139)
	.align		4
.L_139:
        /*0304*/ 	.word	index@(_ZN7cutlass13device_kernelIN5flash19enable_sm80_to_sm89INS1_16FlashAttnBwdSm80INS1_25CollectiveMainloopBwdSm80ILi1ELi1EN4cute5tupleIJNS5_1CILi32EEENS7_ILi64EEENS7_ILi256EEEEEENS_6half_tEfNS_4arch4Sm80ELb0ELb1ELb0ELb0ELb0ELb0ELb0ELb0ELi2ELi2ELi2ELi1ELb1EEENS1_21CollectiveEpilogueBwdISB_SC_SE_Li256ELb0ELb0ELi4EEENS1_19SingleTileSchedulerILb0ELb0ELb0ELi64EEEEEEEEEvNT_6ParamsE)
        /*0308*/ 	.word	0x00000000


	//----- nvinfo : EIATTR_MIN_STACK_SIZE
	.align		4
.L_140:
        /*030c*/ 	.byte	0x04, 0x12
        /*030e*/ 	.short	(.L_142 - .L_141)
	.align		4
.L_141:
        /*0310*/ 	.word	index@(_ZN7cutlass13device_kernelIN5flash19enable_sm80_to_sm89INS1_16FlashAttnBwdSm80INS1_25CollectiveMainloopBwdSm80ILi1ELi1EN4cute5tupleIJNS5_1CILi32EEENS7_ILi64EEENS7_ILi256EEEEEENS_6half_tEfNS_4arch4Sm80ELb0ELb1ELb0ELb0ELb0ELb0ELb0ELb0ELi2ELi2ELi2ELi1ELb1EEENS1_24CollectiveEpilogueBwdGQAISB_fSE_Li256ELb0ELb0EEENS1_19SingleTileSchedulerILb0ELb0ELb0ELi64EEEEEEEEEvNT_6ParamsE)
        /*0314*/ 	.word	0x00000000


	//----- nvinfo : EIATTR_MIN_STACK_SIZE
	.align		4
.L_142:
        /*0318*/ 	.byte	0x04, 0x12
        /*031a*/ 	.short	(.L_144 - .L_143)
	.align		4
.L_143:
        /*031c*/ 	.word	index@(_ZN7cutlass13device_kernelIN5flash19enable_sm80_to_sm89INS1_16FlashAttnBwdSm80INS1_25CollectiveMainloopBwdSm80ILi1ELi1EN4cute5tupleIJNS5_1CILi32EEENS7_ILi64EEENS7_ILi256EEEEEENS_6half_tEfNS_4arch4Sm80ELb0ELb1ELb0ELb1ELb0ELb0ELb0ELb0ELi2ELi2ELi2ELi1ELb1EEENS1_21CollectiveEpilogueBwdISB_SC_SE_Li256ELb1ELb0ELi4EEENS1_19SingleTileSchedulerILb1ELb0ELb0ELi64EEEEEEEEEvNT_6ParamsE)
        /*0320*/ 	.word	0x00000000


	//----- nvinfo : EIATTR_MIN_STACK_SIZE
	.align		4
.L_144:
        /*0324*/ 	.byte	0x04, 0x12
        /*0326*/ 	.short	(.L_146 - .L_145)
	.align		4
.L_145:
        /*0328*/ 	.word	index@(_ZN7cutlass13device_kernelIN5flash19enable_sm80_to_sm89INS1_16FlashAttnBwdSm80INS1_25CollectiveMainloopBwdSm80ILi1ELi1EN4cute5tupleIJNS5_1CILi32EEENS7_ILi64EEENS7_ILi256EEEEEENS_6half_tEfNS_4arch4Sm80ELb0ELb1ELb0ELb1ELb0ELb0ELb0ELb0ELi2ELi2ELi2ELi1ELb1EEENS1_24CollectiveEpilogueBwdGQAISB_fSE_Li256ELb1ELb0EEENS1_19SingleTileSchedulerILb1ELb0ELb0ELi64EEEEEEEEEvNT_6ParamsE)
        /*032c*/ 	.word	0x00000000


	//----- nvinfo : EIATTR_MIN_STACK_SIZE
	.align		4
.L_146:
        /*0330*/ 	.byte	0x04, 0x12
        /*0332*/ 	.short	(.L_148 - .L_147)
	.align		4
.L_147:
        /*0334*/ 	.word	index@(_ZN7cutlass13device_kernelIN5flash19enable_sm80_to_sm89INS1_16FlashAttnBwdSm80INS1_25CollectiveMainloopBwdSm80ILi1ELi1EN4cute5tupleIJNS5_1CILi32EEENS7_ILi64EEENS7_ILi256EEEEEENS_6half_tEfNS_4arch4Sm80ELb1ELb0ELb0ELb0ELb0ELb0ELb0ELb0ELi2ELi2ELi2ELi1ELb1EEENS1_21CollectiveEpilogueBwdISB_SC_SE_Li256ELb0ELb0ELi4EEENS1_25SingleTileBwdLPTSchedulerILb0ELi64ELb0EEEEEEEEEvNT_6ParamsE)
        /*0338*/ 	.word	0x00000000


	//----- nvinfo : EIATTR_MIN_STACK_SIZE
	.align		4
.L_148:
        /*033c*/ 	.byte	0x04, 0x12
        /*033e*/ 	.short	(.L_150 - .L_149)
	.align		4
.L_149:
        /*0340*/ 	.word	index@(_ZN7cutlass13device_kernelIN5flash19enable_sm80_to_sm89INS1_16FlashAttnBwdSm80INS1_25CollectiveMainloopBwdSm80ILi1ELi1EN4cute5tupleIJNS5_1CILi32EEENS7_ILi64EEENS7_ILi256EEEEEENS_6half_tEfNS_4arch4Sm80ELb1ELb0ELb0ELb0ELb0ELb0ELb0ELb0ELi2ELi2ELi2ELi1ELb1EEENS1_24CollectiveEpilogueBwdGQAISB_fSE_Li256ELb0ELb0EEENS1_25SingleTileBwdLPTSchedulerILb0ELi64ELb0EEEEEEEEEvNT_6ParamsE)
        /*0344*/ 	.word	0x00000000


	//----- nvinfo : EIATTR_MIN_STACK_SIZE
	.align		4
.L_150:
        /*0348*/ 	.byte	0x04, 0x12
        /*034a*/ 	.short	(.L_152 - .L_151)
	.align		4
.L_151:
        /*034c*/ 	.word	index@(_ZN7cutlass13device_kernelIN5flash22FlashAttnBwdPreprocessIN4cute5tupleIJNS3_1CILi32EEENS5_ILi256EEEEEENS_6half_tEfNS_4arch4Sm80ELb1ELb0EEEEEvNT_6ParamsE)
        /*0350*/ 	.word	0x00000000


	//----- nvinfo : EIATTR_MIN_STACK_SIZE
	.align		4
.L_152:
        /*0354*/ 	.byte	0x04, 0x12
        /*0356*/ 	.short	(.L_154 - .L_153)
	.align		4
.L_153:
        /*0358*/ 	.word	index@(_ZN7cutlass13device_kernelIN5flash19enable_sm80_to_sm89INS1_16FlashAttnBwdSm80INS1_25CollectiveMainloopBwdSm80ILi1ELi1EN4cute5tupleIJNS5_1CILi32EEENS7_ILi64EEENS7_ILi256EEEEEENS_6half_tEfNS_4arch4Sm80ELb1ELb0ELb0ELb1ELb0ELb0ELb0ELb0ELi2ELi2ELi2ELi1ELb1EEENS1_21CollectiveEpilogueBwdISB_SC_SE_Li256ELb1ELb0ELi4EEENS1_25SingleTileBwdLPTSchedulerILb1ELi64ELb0EEEEEEEEEvNT_6ParamsE)
        /*035c*/ 	.word	0x00000000


	//----- nvinfo : EIATTR_MIN_STACK_SIZE
	.align		4
.L_154:
        /*0360*/ 	.byte	0x04, 0x12
        /*0362*/ 	.short	(.L_156 - .L_155)
	.align		4
.L_155:
        /*0364*/ 	.word	index@(_ZN7cutlass13device_kernelIN5flash32FlashAttnBwdPostprocessConvertdQIN4cute5tupleIJNS3_1CILi32EEENS5_ILi256EEEEEENS_6half_tEfNS_4arch4Sm80ELi256ENS3_8TiledMMAINS3_8MMA_AtomIJNS3_28SM80_16x8x16_F32F16F16F32_TNEEEENS3_6LayoutINS4_IJNS5_ILi1EEENS5_ILi8EEESH_EEENS4_IJNS5_ILi0EEESH_SK_EEEEENS4_IJNS5_ILi16EEENS5_ILi128EEESN_EEEEELb0EEEEEvNT_6ParamsE)
        /*0368*/ 	.word	0x00000000


	//----- nvinfo : EIATTR_MIN_STACK_SIZE
	.align		4
.L_156:
        /*036c*/ 	.byte	0x04, 0x12
        /*036e*/ 	.short	(.L_158 - .L_157)
	.align		4
.L_157:
        /*0370*/ 	.word	index@(_ZN7cutlass13device_kernelIN5flash19enable_sm80_to_sm89INS1_16FlashAttnBwdSm80INS1_25CollectiveMainloopBwdSm80ILi1ELi1EN4cute5tupleIJNS5_1CILi32EEENS7_ILi64EEENS7_ILi256EEEEEENS_6half_tEfNS_4arch4Sm80ELb1ELb0ELb0ELb1ELb0ELb0ELb0ELb0ELi2ELi2ELi2ELi1ELb1EEENS1_24CollectiveEpilogueBwdGQAISB_fSE_Li256ELb1ELb0EEENS1_25SingleTileBwdLPTSchedulerILb1ELi64ELb0EEEEEEEEEvNT_6ParamsE)
        /*0374*/ 	.word	0x00000000


	//----- nvinfo : EIATTR_MIN_STACK_SIZE
	.align		4
.L_158:
        /*0378*/ 	.byte	0x04, 0x12
        /*037a*/ 	.short	(.L_160 - .L_159)
	.align		4
.L_159:
        /*037c*/ 	.word	index@(_ZN7cutlass13device_kernelIN5flash22FlashAttnBwdPreprocessIN4cute5tupleIJNS3_1CILi32EEENS5_ILi256EEEEEENS_6half_tEfNS_4arch4Sm80ELb1ELb1EEEEEvNT_6ParamsE)
        /*0380*/ 	.word	0x00000000


	//----- nvinfo : EIATTR_MIN_STACK_SIZE
	.align		4
.L_160:
        /*0384*/ 	.byte	0x04, 0x12
        /*0386*/ 	.short	(.L_162 - .L_161)
	.align		4
.L_161:
        /*0388*/ 	.word	index@(_ZN7cutlass13device_kernelIN5flash19enable_sm80_to_sm89INS1_16FlashAttnBwdSm80INS1_25CollectiveMainloopBwdSm80ILi1ELi1EN4cute5tupleIJNS5_1CILi64EEES8_NS7_ILi256EEEEEENS_6half_tEfNS_4arch4Sm80ELb0ELb0ELb0ELb0ELb0ELb0ELb0ELb0ELi2ELi4ELi2ELi2ELb0EEENS1_21CollectiveEpilogueBwdISA_SB_SD_Li256ELb0ELb0ELi4EEENS1_19SingleTileSchedulerILb0ELb0ELb0ELi64EEEEEEEEEvNT_6ParamsE)
        /*038c*/ 	.word	0x00000000


	//----- nvinfo : EIATTR_MIN_STACK_SIZE
	.align		4
.L_162:
        /*0390*/ 	.byte	0x04, 0x12
        /*0392*/ 	.short	(.L_164 - .L_163)
	.align		4
.L_163:
        /*0394*/ 	.word	index@(_ZN7cutlass13device_kernelIN5flash19enable_sm80_to_sm89INS1_16FlashAttnBwdSm80INS1_25CollectiveMainloopBwdSm80ILi1ELi1EN4cute5tupleIJNS5_1CILi64EEES8_NS7_ILi256EEEEEENS_6half_tEfNS_4arch4Sm80ELb0ELb0ELb0ELb0ELb0ELb0ELb0ELb0ELi2ELi4ELi2ELi2ELb0EEENS1_24CollectiveEpilogueBwdGQAISA_fSD_Li256ELb0ELb0EEENS1_19SingleTileSchedulerILb0ELb0ELb0ELi64EEEEEEEEEvNT_6ParamsE)
        /*0398*/ 	.word	0x00000000


	//----- nvinfo : EIATTR_MIN_STACK_SIZE
	.align		4
.L_164:
        /*039c*/ 	.byte	0x04, 0x12
        /*039e*/ 	.short	(.L_166 - .L_165)
	.align		4
.L_165:
        /*03a0*/ 	.word	index@(_ZN7cutlass13device_kernelIN5flash19enable_sm80_to_sm89INS1_16FlashAttnBwdSm80INS1_25CollectiveMainloopBwdSm80ILi1ELi1EN4cute5tupleIJNS5_1CILi64EEES8_NS7_ILi256EEEEEENS_6half_tEfNS_4arch4Sm80ELb0ELb0ELb0ELb1ELb0ELb0ELb0ELb0ELi2ELi4ELi2ELi2ELb0EEENS1_21CollectiveEpilogueBwdISA_SB_SD_Li256ELb1ELb0ELi4EEENS1_19SingleTileSchedulerILb1ELb0ELb0ELi64EEEEEEEEEvNT_6ParamsE)
        /*03a4*/ 	.word	0x00000000


	//----- nvinfo : EIATTR_MIN_STACK_SIZE
	.align		4
.L_166:
        /*03a8*/ 	.byte	0x04, 0x12
        /*03aa*/ 	.short	(.L_168 - .L_167)
	.align		4
.L_167:
        /*03ac*/ 	.word	index@(_ZN7cutlass13device_kernelIN5flash19enable_sm80_to_sm89INS1_16FlashAttnBwdSm80INS1_25CollectiveMainloopBwdSm80ILi1ELi1EN4cute5tupleIJNS5_1CILi64EEES8_NS7_ILi256EEEEEENS_6half_tEfNS_4arch4Sm80ELb0ELb0ELb0ELb1ELb0ELb0ELb0ELb0ELi2ELi4ELi2ELi2ELb0EEENS1_24CollectiveEpilogueBwdGQAISA_fSD_Li256ELb1ELb0EEENS1_19SingleTileSchedulerILb1ELb0ELb0ELi64EEEEEEEEEvNT_6ParamsE)
        /*03b0*/ 	.word	0x00000000


	//----- nvinfo : EIATTR_MIN_STACK_SIZE
	.align		4
.L_168:
        /*03b4*/ 	.byte	0x04, 0x12
        /*03b6*/ 	.short	(.L_170 - .L_169)
	.align		4
.L_169:
        /*03b8*/ 	.word	index@(_ZN7cutlass13device_kernelIN5flash19enable_sm80_to_sm89INS1_16FlashAttnBwdSm80INS1_25CollectiveMainloopBwdSm80ILi1ELi1EN4cute5tupleIJNS5_1CILi64EEES8_NS7_ILi256EEEEEENS_6half_tEfNS_4arch4Sm80ELb0ELb1ELb0ELb0ELb0ELb0ELb0ELb0ELi2ELi4ELi2ELi2ELb0EEENS1_21CollectiveEpilogueBwdISA_SB_SD_Li256ELb0ELb0ELi4EEENS1_19SingleTileSchedulerILb0ELb0ELb0ELi64EEEEEEEEEvNT_6ParamsE)
        /*03bc*/ 	.word	0x00000000


	//----- nvinfo : EIATTR_MIN_STACK_SIZE
	.align		4
.L_170:
        /*03c0*/ 	.byte	0x04, 0x12
        /*03c2*/ 	.short	(.L_172 - .L_171)
	.align		4
.L_171:
        /*03c4*/ 	.word	index@(_ZN7cutlass13device_kernelIN5flash19enable_sm80_to_sm89INS1_16FlashAttnBwdSm80INS1_25CollectiveMainloopBwdSm80ILi1ELi1EN4cute5tupleIJNS5_1CILi64EEES8_NS7_ILi256EEEEEENS_6half_tEfNS_4arch4Sm80ELb0ELb1ELb0ELb0ELb0ELb0ELb0ELb0ELi2ELi4ELi2ELi2ELb0EEENS1_24CollectiveEpilogueBwdGQAISA_fSD_Li256ELb0ELb0EEENS1_19SingleTileSchedulerILb0ELb0ELb0ELi64EEEEEEEEEvNT_6ParamsE)
        /*03c8*/ 	.word	0x00000000


	//----- nvinfo : EIATTR_MIN_STACK_SIZE
	.align		4
.L_172:
        /*03cc*/ 	.byte	0x04, 0x12
        /*03ce*/ 	.short	(.L_174 - .L_173)
	.align		4
.L_173:
        /*03d0*/ 	.word	index@(_ZN7cutlass13device_kernelIN5flash19enable_sm80_to_sm89INS1_16FlashAttnBwdSm80INS1_25CollectiveMainloopBwdSm80ILi1ELi1EN4cute5tupleIJNS5_1CILi64EEES8_NS7_ILi256EEEEEENS_6half_tEfNS_4arch4Sm80ELb0ELb1ELb0ELb1ELb0ELb0ELb0ELb0ELi2ELi4ELi2ELi2ELb0EEENS1_21CollectiveEpilogueBwdISA_SB_SD_Li256ELb1ELb0ELi4EEENS1_19SingleTileSchedulerILb1ELb0ELb0ELi64EEEEEEEEEvNT_6ParamsE)
        /*03d4*/ 	.word	0x00000000


	//----- nvinfo : EIATTR_MIN_STACK_SIZE
	.align		4
.L_174:
        /*03d8*/ 	.byte	0x04, 0x12
        /*03da*/ 	.short	(.L_176 - .L_175)
	.align		4
.L_175:
        /*03dc*/ 	.word	index@(_ZN7cutlass13device_kernelIN5flash19enable_sm80_to_sm89INS1_16FlashAttnBwdSm80INS1_25CollectiveMainloopBwdSm80ILi1ELi1EN4cute5tupleIJNS5_1CILi64EEES8_NS7_ILi256EEEEEENS_6half_tEfNS_4arch4Sm80ELb0ELb1ELb0ELb1ELb0ELb0ELb0ELb0ELi2ELi4ELi2ELi2ELb0EEENS1_24CollectiveEpilogueBwdGQAISA_fSD_Li256ELb1ELb0EEENS1_19SingleTileSchedulerILb1ELb0ELb0ELi64EEEEEEEEEvNT_6ParamsE)
        /*03e0*/ 	.word	0x00000000


	//----- nvinfo : EIATTR_MIN_STACK_SIZE
	.align		4
.L_176:
        /*03e4*/ 	.byte	0x04, 0x12
        /*03e6*/ 	.short	(.L_178 - .L_177)
	.align		4
.L_177:
        /*03e8*/ 	.word	index@(_ZN7cutlass13device_kernelIN5flash19enable_sm80_to_sm89INS1_16FlashAttnBwdSm80INS1_25CollectiveMainloopBwdSm80ILi1ELi1EN4cute5tupleIJNS5_1CILi64EEES8_NS7_ILi256EEEEEENS_6half_tEfNS_4arch4Sm80ELb1ELb0ELb0ELb0ELb0ELb0ELb0ELb0ELi2ELi4ELi2ELi2ELb0EEENS1_21CollectiveEpilogueBwdISA_SB_SD_Li256ELb0ELb0ELi4EEENS1_25SingleTileBwdLPTSchedulerILb0ELi64ELb0EEEEEEEEEvNT_6ParamsE)
        /*03ec*/ 	.word	0x00000000


	//----- nvinfo : EIATTR_MIN_STACK_SIZE
	.align		4
.L_178:
        /*03f0*/ 	.byte	0x04, 0x12
        /*03f2*/ 	.short	(.L_180 - .L_179)
	.align		4
.L_179:
        /*03f4*/ 	.word	index@(_ZN7cutlass13device_kernelIN5flash19enable_sm80_to_sm89INS1_16FlashAttnBwdSm80INS1_25CollectiveMainloopBwdSm80ILi1ELi1EN4cute5tupleIJNS5_1CILi64EEES8_NS7_ILi256EEEEEENS_6half_tEfNS_4arch4Sm80ELb1ELb0ELb0ELb0ELb0ELb0ELb0ELb0ELi2ELi4ELi2ELi2ELb0EEENS1_24CollectiveEpilogueBwdGQAISA_fSD_Li256ELb0ELb0EEENS1_25SingleTileBwdLPTSchedulerILb0ELi64ELb0EEEEEEEEEvNT_6ParamsE)
        /*03f8*/ 	.word	0x00000000


	//----- nvinfo : EIATTR_MIN_STACK_SIZE
	.align		4
.L_180:
        /*03fc*/ 	.byte	0x04, 0x12
        /*03fe*/ 	.short	(.L_182 - .L_181)
	.align		4
.L_181:
        /*0400*/ 	.word	index@(_ZN7cutlass13device_kernelIN5flash22FlashAttnBwdPreprocessIN4cute5tupleIJNS3_1CILi64EEENS5_ILi256EEEEEENS_6half_tEfNS_4arch4Sm80ELb1ELb0EEEEEvNT_6ParamsE)
        /*0404*/ 	.word	0x00000000


	//----- nvinfo : EIATTR_MIN_STACK_SIZE
	.align		4
.L_182:
        /*0408*/ 	.byte	0x04, 0x12
        /*040a*/ 	.short	(.L_184 - .L_183)
	.align		4
.L_183:
        /*040c*/ 	.word	index@(_ZN7cutlass13device_kernelIN5flash19enable_sm80_to_sm89INS1_16FlashAttnBwdSm80INS1_25CollectiveMainloopBwdSm80ILi1ELi1EN4cute5tupleIJNS5_1CILi64EEES8_NS7_ILi256EEEEEENS_6half_tEfNS_4arch4Sm80ELb1ELb0ELb0ELb1ELb0ELb0ELb0ELb0ELi2ELi4ELi2ELi2ELb0EEENS1_21CollectiveEpilogueBwdISA_SB_SD_Li256ELb1ELb0ELi4EEENS1_25SingleTileBwdLPTSchedulerILb1ELi64ELb0EEEEEEEEEvNT_6ParamsE)
        /*0410*/ 	.word	0x00000000


	//----- nvinfo : EIATTR_MIN_STACK_SIZE
	.align		4
.L_184:
        /*0414*/ 	.byte	0x04, 0x12
        /*0416*/ 	.short	(.L_186 - .L_185)
	.align		4
.L_185:
        /*0418*/ 	.word	index@(_ZN7cutlass13device_kernelIN5flash32FlashAttnBwdPostprocessConvertdQIN4cute5tupleIJNS3_1CILi64EEENS5_ILi256EEEEEENS_6half_tEfNS_4arch4Sm80ELi256ENS3_8TiledMMAINS3_8MMA_AtomIJNS3_28SM80_16x8x16_F32F16F16F32_TNEEEENS3_6LayoutINS4_IJNS5_ILi2EEENS5_ILi4EEENS5_ILi1EEEEEENS4_IJSJ_SH_NS5_ILi0EEEEEEEENS4_IJNS5_ILi32EEES6_NS5_ILi16EEEEEEEELb0EEEEEvNT_6ParamsE)
        /*041c*/ 	.word	0x00000000


	//----- nvinfo : EIATTR_MIN_STACK_SIZE
	.align		4
.L_186:
        /*0420*/ 	.byte	0x04, 0x12
        /*0422*/ 	.short	(.L_188 - .L_187)
	.align		4
.L_187:
        /*0424*/ 	.word	index@(_ZN7cutlass13device_kernelIN5flash19enable_sm80_to_sm89INS1_16FlashAttnBwdSm80INS1_25CollectiveMainloopBwdSm80ILi1ELi1EN4cute5tupleIJNS5_1CILi64EEES8_NS7_ILi256EEEEEENS_6half_tEfNS_4arch4Sm80ELb1ELb0ELb0ELb1ELb0ELb0ELb0ELb0ELi2ELi4ELi2ELi2ELb0EEENS1_24CollectiveEpilogueBwdGQAISA_fSD_Li256ELb1ELb0EEENS1_25SingleTileBwdLPTSchedulerILb1ELi64ELb0EEEEEEEEEvNT_6ParamsE)
        /*0428*/ 	.word	0x00000000


	//----- nvinfo : EIATTR_MIN_STACK_SIZE
	.align		4
.L_188:
        /*042c*/ 	.byte	0x04, 0x12
        /*042e*/ 	.short	(.L_190 - .L_189)
	.align		4
.L_189:
        /*0430*/ 	.word	index@(_ZN7cutlass13device_kernelIN5flash22FlashAttnBwdPreprocessIN4cute5tupleIJNS3_1CILi64EEENS5_ILi256EEEEEENS_6half_tEfNS_4arch4Sm80ELb1ELb1EEEEEvNT_6ParamsE)
        /*0434*/ 	.word	0x00000000
.L_190:


//--------------------- .nv.compat                --------------------------
	.section	.nv.compat,"",@"SHT_CUDA_COMPAT_INFO"
	.align	4
        /*0000*/ 	.byte	0x02, 0x09, 0x01, 0x00, 0x02, 0x02, 0x01, 0x00, 0x02, 0x05, 0x05, 0x00, 0x03, 0x07, 0x01, 0x01
        /*0010*/ 	.byte	0x02, 0x03, 0x00, 0x00, 0x02, 0x06, 0x01, 0x00, 0x04, 0x0b, 0x08, 0x00, 0x00, 0x00, 0x00, 0x00
        /*0020*/ 	.byte	0x00, 0x00, 0x00, 0x00


//--------------------- .nv.info._ZN7cutlass13device_kernelIN5flash19enable_sm80_to_sm89INS1_16FlashAttnBwdSm80INS1_25CollectiveMainloopBwdSm80ILi1ELi1EN4cute5tupleIJNS5_1CILi32EEENS7_ILi64EEENS7_ILi256EEEEEENS_6half_tEfNS_4arch4Sm80ELb0ELb0ELb0ELb0ELb0ELb0ELb0ELb0ELi2ELi2ELi2ELi1ELb1EEENS1_21CollectiveEpilogueBwdISB_SC_SE_Li256ELb0ELb0ELi4EEENS1_19SingleTileSchedulerILb0ELb0ELb0ELi64EEEEEEEEEvNT_6ParamsE --------------------------
	.section	.nv.info._ZN7cutlass13device_kernelIN5flash19enable_sm80_to_sm89INS1_16FlashAttnBwdSm80INS1_25CollectiveMainloopBwdSm80ILi1ELi1EN4cute5tupleIJNS5_1CILi32EEENS7_ILi64EEENS7_ILi256EEEEEENS_6half_tEfNS_4arch4Sm80ELb0ELb0ELb0ELb0ELb0ELb0ELb0ELb0ELi2ELi2ELi2ELi1ELb1EEENS1_21CollectiveEpilogueBwdISB_SC_SE_Li256ELb0ELb0ELi4EEENS1_19SingleTileSchedulerILb0ELb0ELb0ELi64EEEEEEEEEvNT_6ParamsE,"",@"SHT_CUDA_INFO"
	.sectionflags	@""
	.align	4


	//----- nvinfo : EIATTR_CUDA_API_VERSION
	.align		4
        /*0000*/ 	.byte	0x04, 0x37
        /*0002*/ 	.short	(.L_192 - .L_191)
.L_191:
        /*0004*/ 	.word	0x00000082


	//----- nvinfo : EIATTR_KPARAM_INFO
	.align		4
.L_192:
        /*0008*/ 	.byte	0x04, 0x17
        /*000a*/ 	.short	(.L_194 - .L_193)
.L_193:
        /*000c*/ 	.word	0x00000000
        /*0010*/ 	.short	0x0000
        /*0012*/ 	.short	0x0000
        /*0014*/ 	.byte	0x00, 0xf0, 0xc1, 0x09


	//----- nvinfo : EIATTR_SPARSE_MMA_MASK
	.align		4
.L_194:
        /*0018*/ 	.byte	0x03, 0x50
        /*001a*/ 	.short	0x0000


	//----- nvinfo : EIATTR_MAXREG_COUNT
	.align		4
        /*001c*/ 	.byte	0x03, 0x1b
        /*001e*/ 	.short	0x00ff


	//----- nvinfo : EIATTR_MERCURY_ISA_VERSION
	.align		4
        /*0020*/ 	.byte	0x03, 0x5f
        /*0022*/ 	.short	0x0101


	//----- nvinfo : EIATTR_EXIT_INSTR_OFFSETS
	.align		4
        /*0024*/ 	.byte	0x04, 0x1c
        /*0026*/ 	.short	(.L_196 - .L_195)


	//   ....[0]....
.L_195:
        /*0028*/ 	.word	0x00000010


	//----- nvinfo : EIATTR_MAX_THREADS
	.align		4
.L_196:
        /*002c*/ 	.byte	0x04, 0x05
        /*002e*/ 	.short	(.L_198 - .L_197)
.L_197:
        /*0030*/ 	.word	0x00000100
        /*0034*/ 	.word	0x00000001
        /*0038*/ 	.word	0x00000001


	//----- nvinfo : EIATTR_CBANK_PARAM_SIZE
	.align		4
.L_198:
        /*003c*/ 	.byte	0x03, 0x19
        /*003e*/ 	.short	0x0270


	//----- nvinfo : EIATTR_PARAM_CBANK
	.align		4
        /*0040*/ 	.byte	0x04, 0x0a
        /*0042*/ 	.short	(.L_200 - .L_199)
	.align		4
.L_199:
        /*0044*/ 	.word	index@(.nv.constant0._ZN7cutlass13device_kernelIN5flash19enable_sm80_to_sm89INS1_16FlashAttnBwdSm80INS1_25CollectiveMainloopBwdSm80ILi1ELi1EN4cute5tupleIJNS5_1CILi32EEENS7_ILi64EEENS7_ILi256EEEEEENS_6half_tEfNS_4arch4Sm80ELb0ELb0ELb0ELb0ELb0ELb0ELb0ELb0ELi2ELi2ELi2ELi1ELb1EEENS1_21CollectiveEpilogueBwdISB_SC_SE_Li256ELb0ELb0ELi4EEENS1_19SingleTileSchedulerILb0ELb0ELb0ELi64EEEEEEEEEvNT_6ParamsE)
        /*0048*/ 	.short	0x0210
        /*004a*/ 	.short	0x0270


	//----- nvinfo : EIATTR_SW_WAR
	.align		4
.L_200:
        /*004c*/ 	.byte	0x04, 0x36
        /*004e*/ 	.short	(.L_202 - .L_201)
.L_201:
        /*0050*/ 	.word	0x00000008
.L_202:


//--------------------- .nv.info._ZN7cutlass13device_kernelIN5flash19enable_sm80_to_sm89INS1_16FlashAttnBwdSm80INS1_25CollectiveMainloopBwdSm80ILi1ELi1EN4cute5tupleIJNS5_1CILi32EEENS7_ILi64EEENS7_ILi256EEEEEENS_6half_tEfNS_4arch4Sm80ELb0ELb0ELb0ELb0ELb0ELb0ELb0ELb0ELi2ELi2ELi2ELi1ELb1EEENS1_24CollectiveEpilogueBwdGQAISB_fSE_Li256ELb0ELb0EEENS1_19SingleTileSchedulerILb0ELb0ELb0ELi64EEEEEEEEEvNT_6ParamsE --------------------------
	.section	.nv.info._ZN7cutlass13device_kernelIN5flash19enable_sm80_to_sm89INS1_16FlashAttnBwdSm80INS1_25CollectiveMainloopBwdSm80ILi1ELi1EN4cute5tupleIJNS5_1CILi32EEENS7_ILi64EEENS7_ILi256EEEEEENS_6half_tEfNS_4arch4Sm80ELb0ELb0ELb0ELb0ELb0ELb0ELb0ELb0ELi2ELi2ELi2ELi1ELb1EEENS1_24CollectiveEpilogueBwdGQAISB_fSE_Li256ELb0ELb0EEENS1_19SingleTileSchedulerILb0ELb0ELb0ELi64EEEEEEEEEvNT_6ParamsE,"",@"SHT_CUDA_INFO"
	.sectionflags	@""
	.align	4


	//----- nvinfo : EIATTR_CUDA_API_VERSION
	.align		4
        /*0000*/ 	.byte	0x04, 0x37
        /*0002*/ 	.short	(.L_204 - .L_203)
.L_203:
        /*0004*/ 	.word	0x00000082


	//----- nvinfo : EIATTR_KPARAM_INFO
	.align		4
.L_204:
        /*0008*/ 	.byte	0x04, 0x17
        /*000a*/ 	.short	(.L_206 - .L_205)
.L_205:
        /*000c*/ 	.word	0x00000000
        /*0010*/ 	.short	0x0000
        /*0012*/ 	.short	0x0000
        /*0014*/ 	.byte	0x00, 0xf0, 0xe1, 0x09


	//----- nvinfo : EIATTR_SPARSE_MMA_MASK
	.align		4
.L_206:
        /*0018*/ 	.byte	0x03, 0x50
        /*001a*/ 	.short	0x0000


	//----- nvinfo : EIATTR_MAXREG_COUNT
	.align		4
        /*001c*/ 	.byte	0x03, 0x1b
        /*001e*/ 	.short	0x00ff


	//----- nvinfo : EIATTR_MERCURY_ISA_VERSION
	.align		4
        /*0020*/ 	.byte	0x03, 0x5f
        /*0022*/ 	.short	0x0101


	//----- nvinfo : EIATTR_EXIT_INSTR_OFFSETS
	.align		4
        /*0024*/ 	.byte	0x04, 0x1c
        /*0026*/ 	.short	(.L_208 - .L_207)


	//   ....[0]....
.L_207:
        /*0028*/ 	.word	0x00000010


	//----- nvinfo : EIATTR_MAX_THREADS
	.align		4
.L_208:
        /*002c*/ 	.byte	0x04, 0x05
        /*002e*/ 	.short	(.L_210 - .L_209)
.L_209:
        /*0030*/ 	.word	0x00000100
        /*0034*/ 	.word	0x00000001
        /*0038*/ 	.word	0x00000001


	//----- nvinfo : EIATTR_CBANK_PARAM_SIZE
	.align		4
.L_210:
        /*003c*/ 	.byte	0x03, 0x19
        /*003e*/ 	.short	0x0278


	//----- nvinfo : EIATTR_PARAM_CBANK
	.align		4
        /*0040*/ 	.byte	0x04, 0x0a
        /*0042*/ 	.short	(.L_212 - .L_211)
	.align		4
.L_211:
        /*0044*/ 	.word	index@(.nv.constant0._ZN7cutlass13device_kernelIN5flash19enable_sm80_to_sm89INS1_16FlashAttnBwdSm80INS1_25CollectiveMainloopBwdSm80ILi1ELi1EN4cute5tupleIJNS5_1CILi32EEENS7_ILi64EEENS7_ILi256EEEEEENS_6half_tEfNS_4arch4Sm80ELb0ELb0ELb0ELb0ELb0ELb0ELb0ELb0ELi2ELi2ELi2ELi1ELb1EEENS1_24CollectiveEpilogueBwdGQAISB_fSE_Li256ELb0ELb0EEENS1_19SingleTileSchedulerILb0ELb0ELb0ELi64EEEEEEEEEvNT_6ParamsE)
        /*0048*/ 	.short	0x0210
        /*004a*/ 	.short	0x0278


	//----- nvinfo : EIATTR_SW_WAR
	.align		4
.L_212:
        /*004c*/ 	.byte	0x04, 0x36
        /*004e*/ 	.short	(.L_214 - .L_213)
.L_213:
        /*0050*/ 	.word	0x00000008
.L_214:


//--------------------- .nv.info._ZN7cutlass13device_kernelIN5flash19enable_sm80_to_sm89INS1_16FlashAttnBwdSm80INS1_25CollectiveMainloopBwdSm80ILi1ELi1EN4cute5tupleIJNS5_1CILi32EEENS7_ILi64EEENS7_ILi256EEEEEENS_6half_tEfNS_4arch4Sm80ELb0ELb0ELb0ELb1ELb0ELb0ELb0ELb0ELi2ELi2ELi2ELi1ELb1EEENS1_21CollectiveEpilogueBwdISB_SC_SE_Li256ELb1ELb0ELi4EEENS1_19SingleTileSchedulerILb1ELb0ELb0ELi64EEEEEEEEEvNT_6ParamsE --------------------------
	.section	.nv.info._ZN7cutlass13device_kernelIN5flash19enable_sm80_to_sm89INS1_16FlashAttnBwdSm80INS1_25CollectiveMainloopBwdSm80ILi1ELi1EN4cute5tupleIJNS5_1CILi32EEENS7_ILi64EEENS7_ILi256EEEEEENS_6half_tEfNS_4arch4Sm80ELb0ELb0ELb0ELb1ELb0ELb0ELb0ELb0ELi2ELi2ELi2ELi1ELb1EEENS1_21CollectiveEpilogueBwdISB_SC_SE_Li256ELb1ELb0ELi4EEENS1_19SingleTileSchedulerILb1ELb0ELb0ELi64EEEEEEEEEvNT_6ParamsE,"",@"SHT_CUDA_INFO"
	.sectionflags	@""
	.align	4


	//----- nvinfo : EIATTR_CUDA_API_VERSION
	.align		4
        /*0000*/ 	.byte	0x04, 0x37
        /*0002*/ 	.short	(.L_216 - .L_215)
.L_215:
        /*0004*/ 	.word	0x00000082


	//----- nvinfo : EIATTR_KPARAM_INFO
	.align		4
.L_216:
        /*0008*/ 	.byte	0x04, 0x17
        /*000a*/ 	.short	(.L_218 - .L_217)
.L_217:
        /*000c*/ 	.word	0x00000000
        /*0010*/ 	.short	0x0000
        /*0012*/ 	.short	0x0000
        /*0014*/ 	.byte	0x00, 0xf0, 0xc1, 0x09


	//----- nvinfo : EIATTR_SPARSE_MMA_MASK
	.align		4
.L_218:
        /*0018*/ 	.byte	0x03, 0x50
        /*001a*/ 	.short	0x0000


	//----- nvinfo : EIATTR_MAXREG_COUNT
	.align		4
        /*001c*/ 	.byte	0x03, 0x1b
        /*001e*/ 	.short	0x00ff


	//----- nvinfo : EIATTR_MERCURY_ISA_VERSION
	.align		4
        /*0020*/ 	.byte	0x03, 0x5f
        /*0022*/ 	.short	0x0101


	//----- nvinfo : EIATTR_EXIT_INSTR_OFFSETS
	.align		4
        /*0024*/ 	.byte	0x04, 0x1c
        /*0026*/ 	.short	(.L_220 - .L_219)


	//   ....[0]....
.L_219:
        /*0028*/ 	.word	0x00000010


	//----- nvinfo : EIATTR_MAX_THREADS
	.align		4
.L_220:
        /*002c*/ 	.byte	0x04, 0x05
        /*002e*/ 	.short	(.L_222 - .L_221)
.L_221:
        /*0030*/ 	.word	0x00000100
        /*0034*/ 	.word	0x00000001
        /*0038*/ 	.word	0x00000001


	//----- nvinfo : EIATTR_CBANK_PARAM_SIZE
	.align		4
.L_222:
        /*003c*/ 	.byte	0x03, 0x19
        /*003e*/ 	.short	0x0270


	//----- nvinfo : EIATTR_PARAM_CBANK
	.align		4
        /*0040*/ 	.byte	0x04, 0x0a
        /*0042*/ 	.short	(.L_224 - .L_223)
	.align		4
.L_223:
        /*0044*/ 	.word	index@(.nv.constant0._ZN7cutlass13device_kernelIN5flash19enable_sm80_to_sm89INS1_16FlashAttnBwdSm80INS1_25CollectiveMainloopBwdSm80ILi1ELi1EN4cute5tupleIJNS5_1CILi32EEENS7_ILi64EEENS7_ILi256EEEEEENS_6half_tEfNS_4arch4Sm80ELb0ELb0ELb0ELb1ELb0ELb0ELb0ELb0ELi2ELi2ELi2ELi1ELb1EEENS1_21CollectiveEpilogueBwdISB_SC_SE_Li256ELb1ELb0ELi4EEENS1_19SingleTileSchedulerILb1ELb0ELb0ELi64EEEEEEEEEvNT_6ParamsE)
        /*0048*/ 	.short	0x0210
        /*004a*/ 	.short	0x0270


	//----- nvinfo : EIATTR_SW_WAR
	.align		4
.L_224:
        /*004c*/ 	.byte	0x04, 0x36
        /*004e*/ 	.short	(.L_226 - .L_225)
.L_225:
        /*0050*/ 	.word	0x00000008
.L_226:


//--------------------- .nv.info._ZN7cutlass13device_kernelIN5flash19enable_sm80_to_sm89INS1_16FlashAttnBwdSm80INS1_25CollectiveMainloopBwdSm80ILi1ELi1EN4cute5tupleIJNS5_1CILi32EEENS7_ILi64EEENS7_ILi256EEEEEENS_6half_tEfNS_4arch4Sm80ELb0ELb0ELb0ELb1ELb0ELb0ELb0ELb0ELi2ELi2ELi2ELi1ELb1EEENS1_24CollectiveEpilogueBwdGQAISB_fSE_Li256ELb1ELb0EEENS1_19SingleTileSchedulerILb1ELb0ELb0ELi64EEEEEEEEEvNT_6ParamsE --------------------------
	.section	.nv.info._ZN7cutlass13device_kernelIN5flash19enable_sm80_to_sm89INS1_16FlashAttnBwdSm80INS1_25CollectiveMainloopBwdSm80ILi1ELi1EN4cute5tupleIJNS5_1CILi32EEENS7_ILi64EEENS7_ILi256EEEEEENS_6half_tEfNS_4arch4Sm80ELb0ELb0ELb0ELb1ELb0ELb0ELb0ELb0ELi2ELi2ELi2ELi1ELb1EEENS1_24CollectiveEpilogueBwdGQAISB_fSE_Li256ELb1ELb0EEENS1_19SingleTileSchedulerILb1ELb0ELb0ELi64EEEEEEEEEvNT_6ParamsE,"",@"SHT_CUDA_INFO"
	.sectionflags	@""
	.align	4


	//----- nvinfo : EIATTR_CUDA_API_VERSION
	.align		4
        /*0000*/ 	.byte	0x04, 0x37
        /*0002*/ 	.short	(.L_228 - .L_227)
.L_227:
        /*0004*/ 	.word	0x00000082


	//----- nvinfo : EIATTR_KPARAM_INFO
	.align		4
.L_228:
        /*0008*/ 	.byte	0x04, 0x17
        /*000a*/ 	.short	(.L_230 - .L_229)
.L_229:
        /*000c*/ 	.word	0x00000000
        /*0010*/ 	.short	0x0000
        /*0012*/ 	.short	0x0000
        /*0014*/ 	.byte	0x00, 0xf0, 0xe1, 0x09


	//----- nvinfo : EIATTR_SPARSE_MMA_MASK
	.align		4
.L_230:
        /*0018*/ 	.byte	0x03, 0x50
        /*001a*/ 	.short	0x0000


	//----- nvinfo : EIATTR_MAXREG_COUNT
	.align		4
        /*001c*/ 	.byte	0x03, 0x1b
        /*001e*/ 	.short	0x00ff


	//----- nvinfo : EIATTR_MERCURY_ISA_VERSION
	.align		4
        /*0020*/ 	.byte	0x03, 0x5f
        /*0022*/ 	.short	0x0101


	//----- nvinfo : EIATTR_EXIT_INSTR_OFFSETS
	.align		4
        /*0024*/ 	.byte	0x04, 0x1c
        /*0026*/ 	.short	(.L_232 - .L_231)


	//   ....[0]....
.L_231:
        /*0028*/ 	.word	0x00000010


	//----- nvinfo : EIATTR_MAX_THREADS
	.align		4
.L_232:
        /*002c*/ 	.byte	0x04, 0x05
        /*002e*/ 	.short	(.L_234 - .L_233)
.L_233:
        /*0030*/ 	.word	0x00000100
        /*0034*/ 	.word	0x00000001
        /*0038*/ 	.word	0x00000001


	//----- nvinfo : EIATTR_CBANK_PARAM_SIZE
	.align		4
.L_234:
        /*003c*/ 	.byte	0x03, 0x19
        /*003e*/ 	.short	0x0278


	//----- nvinfo : EIATTR_PARAM_CBANK
	.align		4
        /*0040*/ 	.byte	0x04, 0x0a
        /*0042*/ 	.short	(.L_236 - .L_235)
	.align		4
.L_235:
        /*0044*/ 	.word	index@(.nv.constant0._ZN7cutlass13device_kernelIN5flash19enable_sm80_to_sm89INS1_16FlashAttnBwdSm80INS1_25CollectiveMainloopBwdSm80ILi1ELi1EN4cute5tupleIJNS5_1CILi32EEENS7_ILi64EEENS7_ILi256EEEEEENS_6half_tEfNS_4arch4Sm80ELb0ELb0ELb0ELb1ELb0ELb0ELb0ELb0ELi2ELi2ELi2ELi1ELb1EEENS1_24CollectiveEpilogueBwdGQAISB_fSE_Li256ELb1ELb0EEENS1_19SingleTileSchedulerILb1ELb0ELb0ELi64EEEEEEEEEvNT_6ParamsE)
        /*0048*/ 	.short	0x0210
        /*004a*/ 	.short	0x0278


	//----- nvinfo : EIATTR_SW_WAR
	.align		4
.L_236:
        /*004c*/ 	.byte	0x04, 0x36
        /*004e*/ 	.short	(.L_238 - .L_237)
.L_237:
        /*0050*/ 	.word	0x00000008
.L_238:


//--------------------- .nv.info._ZN7cutlass13device_kernelIN5flash19enable_sm80_to_sm89INS1_16FlashAttnBwdSm80INS1_25CollectiveMainloopBwdSm80ILi1ELi1EN4cute5tupleIJNS5_1CILi32EEENS7_ILi64EEENS7_ILi256EEEEEENS_6half_tEfNS_4arch4Sm80ELb0ELb1ELb0ELb0ELb0ELb0ELb0ELb0ELi2ELi2ELi2ELi1ELb1EEENS1_21CollectiveEpilogueBwdISB_SC_SE_Li256ELb0ELb0ELi4EEENS1_19SingleTileSchedulerILb0ELb0ELb0ELi64EEEEEEEEEvNT_6ParamsE --------------------------
	.section	.nv.info._ZN7cutlass13device_kernelIN5flash19enable_sm80_to_sm89INS1_16FlashAttnBwdSm80INS1_25CollectiveMainloopBwdSm80ILi1ELi1EN4cute5tupleIJNS5_1CILi32EEENS7_ILi64EEENS7_ILi256EEEEEENS_6half_tEfNS_4arch4Sm80ELb0ELb1ELb0ELb0ELb0ELb0ELb0ELb0ELi2ELi2ELi2ELi1ELb1EEENS1_21CollectiveEpilogueBwdISB_SC_SE_Li256ELb0ELb0ELi4EEENS1_19SingleTileSchedulerILb0ELb0ELb0ELi64EEEEEEEEEvNT_6ParamsE,"",@"SHT_CUDA_INFO"
	.sectionflags	@""
	.align	4


	//----- nvinfo : EIATTR_CUDA_API_VERSION
	.align		4
        /*0000*/ 	.byte	0x04, 0x37
        /*0002*/ 	.short	(.L_240 - .L_239)
.L_239:
        /*0004*/ 	.word	0x00000082


	//----- nvinfo : EIATTR_KPARAM_INFO
	.align		4
.L_240:
        /*0008*/ 	.byte	0x04, 0x17
        /*000a*/ 	.short	(.L_242 - .L_241)
.L_241:
        /*000c*/ 	.word	0x00000000
        /*0010*/ 	.short	0x0000
        /*0012*/ 	.short	0x0000
        /*0014*/ 	.byte	0x00, 0xf0, 0xc1, 0x09


	//----- nvinfo : EIATTR_SPARSE_MMA_MASK
	.align		4
.L_242:
        /*0018*/ 	.byte	0x03, 0x50
        /*001a*/ 	.short	0x0000


	//----- nvinfo : EIATTR_MAXREG_COUNT
	.align		4
        /*001c*/ 	.byte	0x03, 0x1b
        /*001e*/ 	.short	0x00ff


	//----- nvinfo : EIATTR_MERCURY_ISA_VERSION
	.align		4
        /*0020*/ 	.byte	0x03, 0x5f
        /*0022*/ 	.short	0x0101


	//----- nvinfo : EIATTR_EXIT_INSTR_OFFSETS
	.align		4
        /*0024*/ 	.byte	0x04, 0x1c
        /*0026*/ 	.short	(.L_244 - .L_243)


	//   ....[0]....
.L_243:
        /*0028*/ 	.word	0x00000010


	//----- nvinfo : EIATTR_MAX_THREADS
	.align		4
.L_244:
        /*002c*/ 	.byte	0x04, 0x05
        /*002e*/ 	.short	(.L_246 - .L_245)
.L_245:
        /*0030*/ 	.word	0x00000100
        /*0034*/ 	.word	0x00000001
        /*0038*/ 	.word	0x00000001


	//----- nvinfo : EIATTR_CBANK_PARAM_SIZE
	.align		4
.L_246:
        /*003c*/ 	.byte	0x03, 0x19
        /*003e*/ 	.short	0x0270


	//----- nvinfo : EIATTR_PARAM_CBANK
	.align		4
        /*0040*/ 	.byte	0x04, 0x0a
        /*0042*/ 	.short	(.L_248 - .L_247)
	.align		4
.L_247:
        /*0044*/ 	.word	index@(.nv.constant0._ZN7cutlass13device_kernelIN5flash19enable_sm80_to_sm89INS1_16FlashAttnBwdSm80INS1_25CollectiveMainloopBwdSm80ILi1ELi1EN4cute5tupleIJNS5_1CILi32EEENS7_ILi64EEENS7_ILi256EEEEEENS_6half_tEfNS_4arch4Sm80ELb0ELb1ELb0ELb0ELb0ELb0ELb0ELb0ELi2ELi2ELi2ELi1ELb1EEENS1_21CollectiveEpilogueBwdISB_SC_SE_Li256ELb0ELb0ELi4EEENS1_19SingleTileSchedulerILb0ELb0ELb0ELi64EEEEEEEEEvNT_6ParamsE)
        /*0048*/ 	.short	0x0210
        /*004a*/ 	.short	0x0270


	//----- nvinfo : EIATTR_SW_WAR
	.align		4
.L_248:
        /*004c*/ 	.byte	0x04, 0x36
        /*004e*/ 	.short	(.L_250 - .L_249)
.L_249:
        /*0050*/ 	.word	0x00000008
.L_250:


//--------------------- .nv.info._ZN7cutlass13device_kernelIN5flash19enable_sm80_to_sm89INS1_16FlashAttnBwdSm80INS1_25CollectiveMainloopBwdSm80ILi1ELi1EN4cute5tupleIJNS5_1CILi32EEENS7_ILi64EEENS7_ILi256EEEEEENS_6half_tEfNS_4arch4Sm80ELb0ELb1ELb0ELb0ELb0ELb0ELb0ELb0ELi2ELi2ELi2ELi1ELb1EEENS1_24CollectiveEpilogueBwdGQAISB_fSE_Li256ELb0ELb0EEENS1_19SingleTileSchedulerILb0ELb0ELb0ELi64EEEEEEEEEvNT_6ParamsE --------------------------
	.section	.nv.info._ZN7cutlass13device_kernelIN5flash19enable_sm80_to_sm89INS1_16FlashAttnBwdSm80INS1_25CollectiveMainloopBwdSm80ILi1ELi1EN4cute5tupleIJNS5_1CILi32EEENS7_ILi64EEENS7_ILi256EEEEEENS_6half_tEfNS_4arch4Sm80ELb0ELb1ELb0ELb0ELb0ELb0ELb0ELb0ELi2ELi2ELi2ELi1ELb1EEENS1_24CollectiveEpilogueBwdGQAISB_fSE_Li256ELb0ELb0EEENS1_19SingleTileSchedulerILb0ELb0ELb0ELi64EEEEEEEEEvNT_6ParamsE,"",@"SHT_CUDA_INFO"
	.sectionflags	@""
	.align	4


	//----- nvinfo : EIATTR_CUDA_API_VERSION
	.align		4
        /*0000*/ 	.byte	0x04, 0x37
        /*0002*/ 	.short	(.L_252 - .L_251)
.L_251:
        /*0004*/ 	.word	0x00000082


	//----- nvinfo : EIATTR_KPARAM_INFO
	.align		4
.L_252:
        /*0008*/ 	.byte	0x04, 0x17
        /*000a*/ 	.short	(.L_254 - .L_253)
.L_253:
        /*000c*/ 	.word	0x00000000
        /*0010*/ 	.short	0x0000
        /*0012*/ 	.short	0x0000
        /*0014*/ 	.byte	0x00, 0xf0, 0xe1, 0x09


	//----- nvinfo : EIATTR_SPARSE_MMA_MASK
	.align		4
.L_254:
        /*0018*/ 	.byte	0x03, 0x50
        /*001a*/ 	.short	0x0000


	//----- nvinfo : EIATTR_MAXREG_COUNT
	.align		4
        /*001c*/ 	.byte	0x03, 0x1b
        /*001e*/ 	.short	0x00ff


	//----- nvinfo : EIATTR_MERCURY_ISA_VERSION
	.align		4
        /*0020*/ 	.byte	0x03, 0x5f
        /*0022*/ 	.short	0x0101


	//----- nvinfo : EIATTR_EXIT_INSTR_OFFSETS
	.align		4
        /*0024*/ 	.byte	0x04, 0x1c
        /*0026*/ 	.short	(.L_256 - .L_255)


	//   ....[0]....
.L_255:
        /*0028*/ 	.word	0x00000010


	//----- nvinfo : EIATTR_MAX_THREADS
	.align		4
.L_256:
        /*002c*/ 	.byte	0x04, 0x05
        /*002e*/ 	.short	(.L_258 - .L_257)
.L_257:
        /*0030*/ 	.word	0x00000100
        /*0034*/ 	.word	0x00000001
        /*0038*/ 	.word	0x00000001


	//----- nvinfo : EIATTR_CBANK_PARAM_SIZE
	.align		4
.L_258:
        /*003c*/ 	.byte	0x03, 0x19
        /*003e*/ 	.short	0x0278


	//----- nvinfo : EIATTR_PARAM_CBANK
	.align		4
        /*0040*/ 	.byte	0x04, 0x0a
        /*0042*/ 	.short	(.L_260 - .L_259)
	.align		4
.L_259:
        /*0044*/ 	.word	index@(.nv.constant0._ZN7cutlass13device_kernelIN5flash19enable_sm80_to_sm89INS1_16FlashAttnBwdSm80INS1_25CollectiveMainloopBwdSm80ILi1ELi1EN4cute5tupleIJNS5_1CILi32EEENS7_ILi64EEENS7_ILi256EEEEEENS_6half_tEfNS_4arch4Sm80ELb0ELb1ELb0ELb0ELb0ELb0ELb0ELb0ELi2ELi2ELi2ELi1ELb1EEENS1_24CollectiveEpilogueBwdGQAISB_fSE_Li256ELb0ELb0EEENS1_19SingleTileSchedulerILb0ELb0ELb0ELi64EEEEEEEEEvNT_6ParamsE)
        /*0048*/ 	.short	0x0210
        /*004a*/ 	.short	0x0278


	//----- nvinfo : EIATTR_SW_WAR
	.align		4
.L_260:
        /*004c*/ 	.byte	0x04, 0x36
        /*004e*/ 	.short	(.L_262 - .L_261)
.L_261:
        /*0050*/ 	.word	0x00000008
.L_262:


//--------------------- .nv.info._ZN7cutlass13device_kernelIN5flash19enable_sm80_to_sm89INS1_16FlashAttnBwdSm80INS1_25CollectiveMainloopBwdSm80ILi1ELi1EN4cute5tupleIJNS5_1CILi32EEENS7_ILi64EEENS7_ILi256EEEEEENS_6half_tEfNS_4arch4Sm80ELb0ELb1ELb0ELb1ELb0ELb0ELb0ELb0ELi2ELi2ELi2ELi1ELb1EEENS1_21CollectiveEpilogueBwdISB_SC_SE_Li256ELb1ELb0ELi4EEENS1_19SingleTileSchedulerILb1ELb0ELb0ELi64EEEEEEEEEvNT_6ParamsE --------------------------
	.section	.nv.info._ZN7cutlass13device_kernelIN5flash19enable_sm80_to_sm89INS1_16FlashAttnBwdSm80INS1_25CollectiveMainloopBwdSm80ILi1ELi1EN4cute5tupleIJNS5_1CILi32EEENS7_ILi64EEENS7_ILi256EEEEEENS_6half_tEfNS_4arch4Sm80ELb0ELb1ELb0ELb1ELb0ELb0ELb0ELb0ELi2ELi2ELi2ELi1ELb1EEENS1_21CollectiveEpilogueBwdISB_SC_SE_Li256ELb1ELb0ELi4EEENS1_19SingleTileSchedulerILb1ELb0ELb0ELi64EEEEEEEEEvNT_6ParamsE,"",@"SHT_CUDA_INFO"
	.sectionflags	@""
	.align	4


	//----- nvinfo : EIATTR_CUDA_API_VERSION
	.align		4
        /*0000*/ 	.byte	0x04, 0x37
        /*0002*/ 	.short	(.L_264 - .L_263)
.L_263:
        /*0004*/ 	.word	0x00000082


	//----- nvinfo : EIATTR_KPARAM_INFO
	.align		4
.L_264:
        /*0008*/ 	.byte	0x04, 0x17
        /*000a*/ 	.short	(.L_266 - .L_265)
.L_265:
        /*000c*/ 	.word	0x00000000
        /*0010*/ 	.short	0x0000
        /*0012*/ 	.short	0x0000
        /*0014*/ 	.byte	0x00, 0xf0, 0xc1, 0x09


	//----- nvinfo : EIATTR_SPARSE_MMA_MASK
	.align		4
.L_266:
        /*0018*/ 	.byte	0x03, 0x50
        /*001a*/ 	.short	0x0000


	//----- nvinfo : EIATTR_MAXREG_COUNT
	.align		4
        /*001c*/ 	.byte	0x03, 0x1b
        /*001e*/ 	.short	0x00ff


	//----- nvinfo : EIATTR_MERCURY_ISA_VERSION
	.align		4
        /*0020*/ 	.byte	0x03, 0x5f
        /*0022*/ 	.short	0x0101


	//----- nvinfo : EIATTR_EXIT_INSTR_OFFSETS
	.align		4
        /*0024*/ 	.byte	0x04, 0x1c
        /*0026*/ 	.short	(.L_268 - .L_267)


	//   ....[0]....
.L_267:
        /*0028*/ 	.word	0x00000010


	//----- nvinfo : EIATTR_MAX_THREADS
	.align		4
.L_268:
        /*002c*/ 	.byte	0x04, 0x05
        /*002e*/ 	.short	(.L_270 - .L_269)
.L_269:
        /*0030*/ 	.word	0x00000100
        /*0034*/ 	.word	0x00000001
        /*0038*/ 	.word	0x00000001


	//----- nvinfo : EIATTR_CBANK_PARAM_SIZE
	.align		4
.L_270:
        /*003c*/ 	.byte	0x03, 0x19
        /*003e*/ 	.short	0x0270


	//----- nvinfo : EIATTR_PARAM_CBANK
	.align		4
        /*0040*/ 	.byte	0x04, 0x0a
        /*0042*/ 	.short	(.L_272 - .L_271)
	.align		4
.L_271:
        /*0044*/ 	.word	index@(.nv.constant0._ZN7cutlass13device_kernelIN5flash19enable_sm80_to_sm89INS1_16FlashAttnBwdSm80INS1_25CollectiveMainloopBwdSm80ILi1ELi1EN4cute5tupleIJNS5_1CILi32EEENS7_ILi64EEENS7_ILi256EEEEEENS_6half_tEfNS_4arch4Sm80ELb0ELb1ELb0ELb1ELb0ELb0ELb0ELb0ELi2ELi2ELi2ELi1ELb1EEENS1_21CollectiveEpilogueBwdISB_SC_SE_Li256ELb1ELb0ELi4EEENS1_19SingleTileSchedulerILb1ELb0ELb0ELi64EEEEEEEEEvNT_6ParamsE)
        /*0048*/ 	.short	0x0210
        /*004a*/ 	.short	0x0270


	//----- nvinfo : EIATTR_SW_WAR
	.align		4
.L_272:
        /*004c*/ 	.byte	0x04, 0x36
        /*004e*/ 	.short	(.L_274 - .L_273)
.L_273:
        /*0050*/ 	.word	0x00000008
.L_274:


//--------------------- .nv.info._ZN7cutlass13device_kernelIN5flash19enable_sm80_to_sm89INS1_16FlashAttnBwdSm80INS1_25CollectiveMainloopBwdSm80ILi1ELi1EN4cute5tupleIJNS5_1CILi32EEENS7_ILi64EEENS7_ILi256EEEEEENS_6half_tEfNS_4arch4Sm80ELb0ELb1ELb0ELb1ELb0ELb0ELb0ELb0ELi2ELi2ELi2ELi1ELb1EEENS1_24CollectiveEpilogueBwdGQAISB_fSE_Li256ELb1ELb0EEENS1_19SingleTileSchedulerILb1ELb0ELb0ELi64EEEEEEEEEvNT_6ParamsE --------------------------
	.section	.nv.info._ZN7cutlass13device_kernelIN5flash19enable_sm80_to_sm89INS1_16FlashAttnBwdSm80INS1_25CollectiveMainloopBwdSm80ILi1ELi1EN4cute5tupleIJNS5_1CILi32EEENS7_ILi64EEENS7_ILi256EEEEEENS_6half_tEfNS_4arch4Sm80ELb0ELb1ELb0ELb1ELb0ELb0ELb0ELb0ELi2ELi2ELi2ELi1ELb1EEENS1_24CollectiveEpilogueBwdGQAISB_fSE_Li256ELb1ELb0EEENS1_19SingleTileSchedulerILb1ELb0ELb0ELi64EEEEEEEEEvNT_6ParamsE,"",@"SHT_CUDA_INFO"
	.sectionflags	@""
	.align	4


	//----- nvinfo : EIATTR_CUDA_API_VERSION
	.align		4
        /*0000*/ 	.byte	0x04, 0x37
        /*0002*/ 	.short	(.L_276 - .L_275)
.L_275:
        /*0004*/ 	.word	0x00000082


	//----- nvinfo : EIATTR_KPARAM_INFO
	.align		4
.L_276:
        /*0008*/ 	.byte	0x04, 0x17
        /*000a*/ 	.short	(.L_278 - .L_277)
.L_277:
        /*000c*/ 	.word	0x00000000
        /*0010*/ 	.short	0x0000
        /*0012*/ 	.short	0x0000
        /*0014*/ 	.byte	0x00, 0xf0, 0xe1, 0x09


	//----- nvinfo : EIATTR_SPARSE_MMA_MASK
	.align		4
.L_278:
        /*0018*/ 	.byte	0x03, 0x50
        /*001a*/ 	.short	0x0000


	//----- nvinfo : EIATTR_MAXREG_COUNT
	.align		4
        /*001c*/ 	.byte	0x03, 0x1b
        /*001e*/ 	.short	0x00ff


	//----- nvinfo : EIATTR_MERCURY_ISA_VERSION
	.align		4
        /*0020*/ 	.byte	0x03, 0x5f
        /*0022*/ 	.short	0x0101


	//----- nvinfo : EIATTR_EXIT_INSTR_OFFSETS
	.align		4
        /*0024*/ 	.byte	0x04, 0x1c
        /*0026*/ 	.short	(.L_280 - .L_279)


	//   ....[0]....
.L_279:
        /*0028*/ 	.word	0x00000010


	//----- nvinfo : EIATTR_MAX_THREADS
	.align		4
.L_280:
        /*002c*/ 	.byte	0x04, 0x05
        /*002e*/ 	.short	(.L_282 - .L_281)
.L_281:
        /*0030*/ 	.word	0x00000100
        /*0034*/ 	.word	0x00000001
        /*0038*/ 	.word	0x00000001


	//----- nvinfo : EIATTR_CBANK_PARAM_SIZE
	.align		4
.L_282:
        /*003c*/ 	.byte	0x03, 0x19
        /*003e*/ 	.short	0x0278


	//----- nvinfo : EIATTR_PARAM_CBANK
	.align		4
        /*0040*/ 	.byte	0x04, 0x0a
        /*0042*/ 	.short	(.L_284 - .L_283)
	.align		4
.L_283:
        /*0044*/ 	.word	index@(.nv.constant0._ZN7cutlass13device_kernelIN5flash19enable_sm80_to_sm89INS1_16FlashAttnBwdSm80INS1_25CollectiveMainloopBwdSm80ILi1ELi1EN4cute5tupleIJNS5_1CILi32EEENS7_ILi64EEENS7_ILi256EEEEEENS_6half_tEfNS_4arch4Sm80ELb0ELb1ELb0ELb1ELb0ELb0ELb0ELb0ELi2ELi2ELi2ELi1ELb1EEENS1_24CollectiveEpilogueBwdGQAISB_fSE_Li256ELb1ELb0EEENS1_19SingleTileSchedulerILb1ELb0ELb0ELi64EEEEEEEEEvNT_6ParamsE)
        /*0048*/ 	.short	0x0210
        /*004a*/ 	.short	0x0278


	//----- nvinfo : EIATTR_SW_WAR
	.align		4
.L_284:
        /*004c*/ 	.byte	0x04, 0x36
        /*004e*/ 	.short	(.L_286 - .L_285)
.L_285:
        /*0050*/ 	.word	0x00000008
.L_286:


//--------------------- .nv.info._ZN7cutlass13device_kernelIN5flash19enable_sm80_to_sm89INS1_16FlashAttnBwdSm80INS1_25CollectiveMainloopBwdSm80ILi1ELi1EN4cute5tupleIJNS5_1CILi32EEENS7_ILi64EEENS7_ILi256EEEEEENS_6half_tEfNS_4arch4Sm80ELb1ELb0ELb0ELb0ELb0ELb0ELb0ELb0ELi2ELi2ELi2ELi1ELb1EEENS1_21CollectiveEpilogueBwdISB_SC_SE_Li256ELb0ELb0ELi4EEENS1_25SingleTileBwdLPTSchedulerILb0ELi64ELb0EEEEEEEEEvNT_6ParamsE --------------------------
	.section	.nv.info._ZN7cutlass13device_kernelIN5flash19enable_sm80_to_sm89INS1_16FlashAttnBwdSm80INS1_25CollectiveMainloopBwdSm80ILi1ELi1EN4cute5tupleIJNS5_1CILi32EEENS7_ILi64EEENS7_ILi256EEEEEENS_6half_tEfNS_4arch4Sm80ELb1ELb0ELb0ELb0ELb0ELb0ELb0ELb0ELi2ELi2ELi2ELi1ELb1EEENS1_21CollectiveEpilogueBwdISB_SC_SE_Li256ELb0ELb0ELi4EEENS1_25SingleTileBwdLPTSchedulerILb0ELi64ELb0EEEEEEEEEvNT_6ParamsE,"",@"SHT_CUDA_INFO"
	.sectionflags	@""
	.align	4


	//----- nvinfo : EIATTR_CUDA_API_VERSION
	.align		4
        /*0000*/ 	.byte	0x04, 0x37
        /*0002*/ 	.short	(.L_288 - .L_287)
.L_287:
        /*0004*/ 	.word	0x00000082


	//----- nvinfo : EIATTR_KPARAM_INFO
	.align		4
.L_288:
        /*0008*/ 	.byte	0x04, 0x17
        /*000a*/ 	.short	(.L_290 - .L_289)
.L_289:
        /*000c*/ 	.word	0x00000000
        /*0010*/ 	.short	0x0000
        /*0012*/ 	.short	0x0000
        /*0014*/ 	.byte	0x00, 0xf0, 0x21, 0x0a


	//----- nvinfo : EIATTR_SPARSE_MMA_MASK
	.align		4
.L_290:
        /*0018*/ 	.byte	0x03, 0x50
        /*001a*/ 	.short	0x0000


	//----- nvinfo : EIATTR_MAXREG_COUNT
	.align		4
        /*001c*/ 	.byte	0x03, 0x1b
        /*001e*/ 	.short	0x00ff


	//----- nvinfo : EIATTR_MERCURY_ISA_VERSION
	.align		4
        /*0020*/ 	.byte	0x03, 0x5f
        /*0022*/ 	.short	0x0101


	//----- nvinfo : EIATTR_EXIT_INSTR_OFFSETS
	.align		4
        /*0024*/ 	.byte	0x04, 0x1c
        /*0026*/ 	.short	(.L_292 - .L_291)


	//   ....[0]....
.L_291:
        /*0028*/ 	.word	0x00000010


	//----- nvinfo : EIATTR_MAX_THREADS
	.align		4
.L_292:
        /*002c*/ 	.byte	0x04, 0x05
        /*002e*/ 	.short	(.L_294 - .L_293)
.L_293:
        /*0030*/ 	.word	0x00000100
        /*0034*/ 	.word	0x00000001
        /*0038*/ 	.word	0x00000001


	//----- nvinfo : EIATTR_CBANK_PARAM_SIZE
	.align		4
.L_294:
        /*003c*/ 	.byte	0x03, 0x19
        /*003e*/ 	.short	0x0288


	//----- nvinfo : EIATTR_PARAM_CBANK
	.align		4
        /*0040*/ 	.byte	0x04, 0x0a
        /*0042*/ 	.short	(.L_296 - .L_295)
	.align		4
.L_295:
        /*0044*/ 	.word	index@(.nv.constant0._ZN7cutlass13device_kernelIN5flash19enable_sm80_to_sm89INS1_16FlashAttnBwdSm80INS1_25CollectiveMainloopBwdSm80ILi1ELi1EN4cute5tupleIJNS5_1CILi32EEENS7_ILi64EEENS7_ILi256EEEEEENS_6half_tEfNS_4arch4Sm80ELb1ELb0ELb0ELb0ELb0ELb0ELb0ELb0ELi2ELi2ELi2ELi1ELb1EEENS1_21CollectiveEpilogueBwdISB_SC_SE_Li256ELb0ELb0ELi4EEENS1_25SingleTileBwdLPTSchedulerILb0ELi64ELb0EEEEEEEEEvNT_6ParamsE)
        /*0048*/ 	.short	0x0210
        /*004a*/ 	.short	0x0288


	//----- nvinfo : EIATTR_SW_WAR
	.align		4
.L_296:
        /*004c*/ 	.byte	0x04, 0x36
        /*004e*/ 	.short	(.L_298 - .L_297)
.L_297:
        /*0050*/ 	.word	0x00000008
.L_298:


//--------------------- .nv.info._ZN7cutlass13device_kernelIN5flash19enable_sm80_to_sm89INS1_16FlashAttnBwdSm80INS1_25CollectiveMainloopBwdSm80ILi1ELi1EN4cute5tupleIJNS5_1CILi32EEENS7_ILi64EEENS7_ILi256EEEEEENS_6half_tEfNS_4arch4Sm80ELb1ELb0ELb0ELb0ELb0ELb0ELb0ELb0ELi2ELi2ELi2ELi1ELb1EEENS1_24CollectiveEpilogueBwdGQAISB_fSE_Li256ELb0ELb0EEENS1_25SingleTileBwdLPTSchedulerILb0ELi64ELb0EEEEEEEEEvNT_6ParamsE --------------------------
	.section	.nv.info._ZN7cutlass13device_kernelIN5flash19enable_sm80_to_sm89INS1_16FlashAttnBwdSm80INS1_25CollectiveMainloopBwdSm80ILi1ELi1EN4cute5tupleIJNS5_1CILi32EEENS7_ILi64EEENS7_ILi256EEEEEENS_6half_tEfNS_4arch4Sm80ELb1ELb0ELb0ELb0ELb0ELb0ELb0ELb0ELi2ELi2ELi2ELi1ELb1EEENS1_24CollectiveEpilogueBwdGQAISB_fSE_Li256ELb0ELb0EEENS1_25SingleTileBwdLPTSchedulerILb0ELi64ELb0EEEEEEEEEvNT_6ParamsE,"",@"SHT_CUDA_INFO"
	.sectionflags	@""
	.align	4


	//----- nvinfo : EIATTR_CUDA_API_VERSION
	.align		4
        /*0000*/ 	.byte	0x04, 0x37
        /*0002*/ 	.short	(.L_300 - .L_299)
.L_299:
        /*0004*/ 	.word	0x00000082


	//----- nvinfo : EIATTR_KPARAM_INFO
	.align		4
.L_300:
        /*0008*/ 	.byte	0x04, 0x17
        /*000a*/ 	.short	(.L_302 - .L_301)
.L_301:
        /*000c*/ 	.word	0x00000000
        /*0010*/ 	.short	0x0000
        /*0012*/ 	.short	0x0000
        /*0014*/ 	.byte	0x00, 0xf0, 0x41, 0x0a


	//----- nvinfo : EIATTR_SPARSE_MMA_MASK
	.align		4
.L_302:
        /*0018*/ 	.byte	0x03, 0x50
        /*001a*/ 	.short	0x0000


	//----- nvinfo : EIATTR_MAXREG_COUNT
	.align		4
        /*001c*/ 	.byte	0x03, 0x1b
        /*001e*/ 	.short	0x00ff


	//----- nvinfo : EIATTR_MERCURY_ISA_VERSION
	.align		4
        /*0020*/ 	.byte	0x03, 0x5f
        /*0022*/ 	.short	0x0101


	//----- nvinfo : EIATTR_EXIT_INSTR_OFFSETS
	.align		4
        /*0024*/ 	.byte	0x04, 0x1c
        /*0026*/ 	.short	(.L_304 - .L_303)


	//   ....[0]....
.L_303:
        /*0028*/ 	.word	0x00000010


	//----- nvinfo : EIATTR_MAX_THREADS
	.align		4
.L_304:
        /*002c*/ 	.byte	0x04, 0x05
        /*002e*/ 	.short	(.L_306 - .L_305)
.L_305:
        /*0030*/ 	.word	0x00000100
        /*0034*/ 	.word	0x00000001
        /*0038*/ 	.word	0x00000001


	//----- nvinfo : EIATTR_CBANK_PARAM_SIZE
	.align		4
.L_306:
        /*003c*/ 	.byte	0x03, 0x19
        /*003e*/ 	.short	0x0290


	//----- nvinfo : EIATTR_PARAM_CBANK
	.align		4
        /*0040*/ 	.byte	0x04, 0x0a
        /*0042*/ 	.short	(.L_308 - .L_307)
	.align		4
.L_307:
        /*0044*/ 	.word	index@(.nv.constant0._ZN7cutlass13device_kernelIN5flash19enable_sm80_to_sm89INS1_16FlashAttnBwdSm80INS1_25CollectiveMainloopBwdSm80ILi1ELi1EN4cute5tupleIJNS5_1CILi32EEENS7_ILi64EEENS7_ILi256EEEEEENS_6half_tEfNS_4arch4Sm80ELb1ELb0ELb0ELb0ELb0ELb0ELb0ELb0ELi2ELi2ELi2ELi1ELb1EEENS1_24CollectiveEpilogueBwdGQAISB_fSE_Li256ELb0ELb0EEENS1_25SingleTileBwdLPTSchedulerILb0ELi64ELb0EEEEEEEEEvNT_6ParamsE)
        /*0048*/ 	.short	0x0210
        /*004a*/ 	.short	0x0290


	//----- nvinfo : EIATTR_SW_WAR
	.align		4
.L_308:
        /*004c*/ 	.byte	0x04, 0x36
        /*004e*/ 	.short	(.L_310 - .L_309)
.L_309:
        /*0050*/ 	.word	0x00000008
.L_310:


//--------------------- .nv.info._ZN7cutlass13device_kernelIN5flash22FlashAttnBwdPreprocessIN4cute5tupleIJNS3_1CILi32EEENS5_ILi256EEEEEENS_6half_tEfNS_4arch4Sm80ELb1ELb0EEEEEvNT_6ParamsE --------------------------
	.section	.nv.info._ZN7cutlass13device_kernelIN5flash22FlashAttnBwdPreprocessIN4cute5tupleIJNS3_1CILi32EEENS5_ILi256EEEEEENS_6half_tEfNS_4arch4Sm80ELb1ELb0EEEEEvNT_6ParamsE,"",@"SHT_CUDA_INFO"
	.sectionflags	@""
	.align	4


	//----- nvinfo : EIATTR_CUDA_API_VERSION
	.align		4
        /*0000*/ 	.byte	0x04, 0x37
        /*0002*/ 	.short	(.L_312 - .L_311)
.L_311:
        /*0004*/ 	.word	0x00000082


	//----- nvinfo : EIATTR_KPARAM_INFO
	.align		4
.L_312:
        /*0008*/ 	.byte	0x04, 0x17
        /*000a*/ 	.short	(.L_314 - .L_313)
.L_313:
        /*000c*/ 	.word	0x00000000
        /*0010*/ 	.short	0x0000
        /*0012*/ 	.short	0x0000
        /*0014*/ 	.byte	0x00, 0xf0, 0xc1, 0x03


	//----- nvinfo : EIATTR_SPARSE_MMA_MASK
	.align		4
.L_314:
        /*0018*/ 	.byte	0x03, 0x50
        /*001a*/ 	.short	0x0000


	//----- nvinfo : EIATTR_MAXREG_COUNT
	.align		4
        /*001c*/ 	.byte	0x03, 0x1b
        /*001e*/ 	.short	0x0080


	//----- nvinfo : EIATTR_MERCURY_ISA_VERSION
	.align		4
        /*0020*/ 	.byte	0x03, 0x5f
        /*0022*/ 	.short	0x0101


	//----- nvinfo : EIATTR_COOP_GROUP_MASK_REGIDS
	.align		4
        /*0024*/ 	.byte	0x04, 0x29
        /*0026*/ 	.short	(.L_316 - .L_315)


	//   ....[0]....
.L_315:
        /*0028*/ 	.word	0xffffffff


	//   ....[1]....
        /*002c*/ 	.word	0xffffffff


	//   ....[2]....
        /*0030*/ 	.word	0xffffffff


	//   ....[3]....
        /*0034*/ 	.word	0xffffffff


	//   ....[4]....
        /*0038*/ 	.word	0xffffffff


	//   ....[5]....
        /*003c*/ 	.word	0xffffffff


	//   ....[6]....
        /*0040*/ 	.word	0xffffffff


	//   ....[7]....
        /*0044*/ 	.word	0xffffffff


	//----- nvinfo : EIATTR_COOP_GROUP_INSTR_OFFSETS
	.align		4
.L_316:
        /*0048*/ 	.byte	0x04, 0x28
        /*004a*/ 	.short	(.L_318 - .L_317)


	//   ....[0]....
.L_317:
        /*004c*/ 	.word	0x000010a0


	//   ....[1]....
        /*0050*/ 	.word	0x000010b0


	//   ....[2]....
        /*0054*/ 	.word	0x000010e0


	//   ....[3]....
        /*0058*/ 	.word	0x000010f0


	//   ....[4]....
        /*005c*/ 	.word	0x00001130


	//   ....[5]....
        /*0060*/ 	.word	0x00001140


	//   ....[6]....
        /*0064*/ 	.word	0x00001190


	//   ....[7]....
        /*0068*/ 	.word	0x000011a0


	//----- nvinfo : EIATTR_EXIT_INSTR_OFFSETS
	.align		4
.L_318:
        /*006c*/ 	.byte	0x04, 0x1c
        /*006e*/ 	.short	(.L_320 - .L_319)


	//   ....[0]....
.L_319:
        /*0070*/ 	.word	0x000016b0


	//   ....[1]....
        /*0074*/ 	.word	0x00001730


	//----- nvinfo : EIATTR_MAX_THREADS
	.align		4
.L_320:
        /*0078*/ 	.byte	0x04, 0x05
        /*007a*/ 	.short	(.L_322 - .L_321)
.L_321:
        /*007c*/ 	.word	0x00000100
        /*0080*/ 	.word	0x00000001
        /*0084*/ 	.word	0x00000001


	//----- nvinfo : EIATTR_CRS_STACK_SIZE
	.align		4
.L_322:
        /*0088*/ 	.byte	0x04, 0x1e
        /*008a*/ 	.short	(.L_324 - .L_323)
.L_323:
        /*008c*/ 	.word	0x00000000


	//----- nvinfo : EIATTR_CBANK_PARAM_SIZE
	.align		4
.L_324:
        /*0090*/ 	.byte	0x03, 0x19
        /*0092*/ 	.short	0x00f0


	//----- nvinfo : EIATTR_PARAM_CBANK
	.align		4
        /*0094*/ 	.byte	0x04, 0x0a
        /*0096*/ 	.short	(.L_326 - .L_325)
	.align		4
.L_325:
        /*0098*/ 	.word	index@(.nv.constant0._ZN7cutlass13device_kernelIN5flash22FlashAttnBwdPreprocessIN4cute5tupleIJNS3_1CILi32EEENS5_ILi256EEEEEENS_6half_tEfNS_4arch4Sm80ELb1ELb0EEEEEvNT_6ParamsE)
        /*009c*/ 	.short	0x0210
        /*009e*/ 	.short	0x00f0


	//----- nvinfo : EIATTR_SW_WAR
	.align		4
.L_326:
        /*00a0*/ 	.byte	0x04, 0x36
        /*00a2*/ 	.short	(.L_328 - .L_327)
.L_327:
        /*00a4*/ 	.word	0x00000008
.L_328:


//--------------------- .nv.info._ZN7cutlass13device_kernelIN5flash19enable_sm80_to_sm89INS1_16FlashAttnBwdSm80INS1_25CollectiveMainloopBwdSm80ILi1ELi1EN4cute5tupleIJNS5_1CILi32EEENS7_ILi64EEENS7_ILi256EEEEEENS_6half_tEfNS_4arch4Sm80ELb1ELb0ELb0ELb1ELb0ELb0ELb0ELb0ELi2ELi2ELi2ELi1ELb1EEENS1_21CollectiveEpilogueBwdISB_SC_SE_Li256ELb1ELb0ELi4EEENS1_25SingleTileBwdLPTSchedulerILb1ELi64ELb0EEEEEEEEEvNT_6ParamsE --------------------------
	.section	.nv.info._ZN7cutlass13device_kernelIN5flash19enable_sm80_to_sm89INS1_16FlashAttnBwdSm80INS1_25CollectiveMainloopBwdSm80ILi1ELi1EN4cute5tupleIJNS5_1CILi32EEENS7_ILi64EEENS7_ILi256EEEEEENS_6half_tEfNS_4arch4Sm80ELb1ELb0ELb0ELb1ELb0ELb0ELb0ELb0ELi2ELi2ELi2ELi1ELb1EEENS1_21CollectiveEpilogueBwdISB_SC_SE_Li256ELb1ELb0ELi4EEENS1_25SingleTileBwdLPTSchedulerILb1ELi64ELb0EEEEEEEEEvNT_6ParamsE,"",@"SHT_CUDA_INFO"
	.sectionflags	@""
	.align	4


	//----- nvinfo : EIATTR_CUDA_API_VERSION
	.align		4
        /*0000*/ 	.byte	0x04, 0x37
        /*0002*/ 	.short	(.L_330 - .L_329)
.L_329:
        /*0004*/ 	.word	0x00000082


	//----- nvinfo : EIATTR_KPARAM_INFO
	.align		4
.L_330:
        /*0008*/ 	.byte	0x04, 0x17
        /*000a*/ 	.short	(.L_332 - .L_331)
.L_331:
        /*000c*/ 	.word	0x00000000
        /*0010*/ 	.short	0x0000
        /*0012*/ 	.short	0x0000
        /*0014*/ 	.byte	0x00, 0xf0, 0x21, 0x0a


	//----- nvinfo : EIATTR_SPARSE_MMA_MASK
	.align		4
.L_332:
        /*0018*/ 	.byte	0x03, 0x50
        /*001a*/ 	.short	0x0000


	//----- nvinfo : EIATTR_MAXREG_COUNT
	.align		4
        /*001c*/ 	.byte	0x03, 0x1b
        /*001e*/ 	.short	0x00ff


	//----- nvinfo : EIATTR_MERCURY_ISA_VERSION
	.align		4
        /*0020*/ 	.byte	0x03, 0x5f
        /*0022*/ 	.short	0x0101


	//----- nvinfo : EIATTR_EXIT_INSTR_OFFSETS
	.align		4
        /*0024*/ 	.byte	0x04, 0x1c
        /*0026*/ 	.short	(.L_334 - .L_333)


	//   ....[0]....
.L_333:
        /*0028*/ 	.word	0x00000010


	//----- nvinfo : EIATTR_MAX_THREADS
	.align		4
.L_334:
        /*002c*/ 	.byte	0x04, 0x05
        /*002e*/ 	.short	(.L_336 - .L_335)
.L_335:
        /*0030*/ 	.word	0x00000100
        /*0034*/ 	.word	0x00000001
        /*0038*/ 	.word	0x00000001


	//----- nvinfo : EIATTR_CBANK_PARAM_SIZE
	.align		4
.L_336:
        /*003c*/ 	.byte	0x03, 0x19
        /*003e*/ 	.short	0x0288


	//----- nvinfo : EIATTR_PARAM_CBANK
	.align		4
        /*0040*/ 	.byte	0x04, 0x0a
        /*0042*/ 	.short	(.L_338 - .L_337)
	.align		4
.L_337:
        /*0044*/ 	.word	index@(.nv.constant0._ZN7cutlass13device_kernelIN5flash19enable_sm80_to_sm89INS1_16FlashAttnBwdSm80INS1_25CollectiveMainloopBwdSm80ILi1ELi1EN4cute5tupleIJNS5_1CILi32EEENS7_ILi64EEENS7_ILi256EEEEEENS_6half_tEfNS_4arch4Sm80ELb1ELb0ELb0ELb1ELb0ELb0ELb0ELb0ELi2ELi2ELi2ELi1ELb1EEENS1_21CollectiveEpilogueBwdISB_SC_SE_Li256ELb1ELb0ELi4EEENS1_25SingleTileBwdLPTSchedulerILb1ELi64ELb0EEEEEEEEEvNT_6ParamsE)
        /*0048*/ 	.short	0x0210
        /*004a*/ 	.short	0x0288


	//----- nvinfo : EIATTR_SW_WAR
	.align		4
.L_338:
        /*004c*/ 	.byte	0x04, 0x36
        /*004e*/ 	.short	(.L_340 - .L_339)
.L_339:
        /*0050*/ 	.word	0x00000008
.L_340:


//--------------------- .nv.info._ZN7cutlass13device_kernelIN5flash32FlashAttnBwdPostprocessConvertdQIN4cute5tupleIJNS3_1CILi32EEENS5_ILi256EEEEEENS_6half_tEfNS_4arch4Sm80ELi256ENS3_8TiledMMAINS3_8MMA_AtomIJNS3_28SM80_16x8x16_F32F16F16F32_TNEEEENS3_6LayoutINS4_IJNS5_ILi1EEENS5_ILi8EEESH_EEENS4_IJNS5_ILi0EEESH_SK_EEEEENS4_IJNS5_ILi16EEENS5_ILi128EEESN_EEEEELb0EEEEEvNT_6ParamsE --------------------------
	.section	.nv.info._ZN7cutlass13device_kernelIN5flash32FlashAttnBwdPostprocessConvertdQIN4cute5tupleIJNS3_1CILi32EEENS5_ILi256EEEEEENS_6half_tEfNS_4arch4Sm80ELi256ENS3_8TiledMMAINS3_8MMA_AtomIJNS3_28SM80_16x8x16_F32F16F16F32_TNEEEENS3_6LayoutINS4_IJNS5_ILi1EEENS5_ILi8EEESH_EEENS4_IJNS5_ILi0EEESH_SK_EEEEENS4_IJNS5_ILi16EEENS5_ILi128EEESN_EEEEELb0EEEEEvNT_6ParamsE,"",@"SHT_CUDA_INFO"
	.sectionflags	@""
	.align	4


	//----- nvinfo : EIATTR_CUDA_API_VERSION
	.align		4
        /*0000*/ 	.byte	0x04, 0x37
        /*0002*/ 	.short	(.L_342 - .L_341)
.L_341:
        /*0004*/ 	.word	0x00000082


	//----- nvinfo : EIATTR_KPARAM_INFO
	.align		4
.L_342:
        /*0008*/ 	.byte	0x04, 0x17
        /*000a*/ 	.short	(.L_344 - .L_343)
.L_343:
        /*000c*/ 	.word	0x00000000
        /*0010*/ 	.short	0x0000
        /*0012*/ 	.short	0x0000
        /*0014*/ 	.byte	0x00, 0xf0, 0xc1, 0x01


	//----- nvinfo : EIATTR_SPARSE_MMA_MASK
	.align		4
.L_344:
        /*0018*/ 	.byte	0x03, 0x50
        /*001a*/ 	.short	0x0000


	//----- nvinfo : EIATTR_MAXREG_COUNT
	.align		4
        /*001c*/ 	.byte	0x03, 0x1b
        /*001e*/ 	.short	0x0080


	//----- nvinfo : EIATTR_NUM_BARRIERS
	.align		4
        /*0020*/ 	.byte	0x02, 0x4c
        /*0022*/ 	.byte	0x01
	.zero		1


	//----- nvinfo : EIATTR_MERCURY_ISA_VERSION
	.align		4
        /*0024*/ 	.byte	0x03, 0x5f
        /*0026*/ 	.short	0x0101


	//----- nvinfo : EIATTR_EXIT_INSTR_OFFSETS
	.align		4
        /*0028*/ 	.byte	0x04, 0x1c
        /*002a*/ 	.short	(.L_346 - .L_345)


	//   ....[0]....
.L_345:
        /*002c*/ 	.word	0x000001b0


	//   ....[1]....
        /*0030*/ 	.word	0x00001310


	//   ....[2]....
        /*0034*/ 	.word	0x000013e0


	//----- nvinfo : EIATTR_MAX_THREADS
	.align		4
.L_346:
        /*0038*/ 	.byte	0x04, 0x05
        /*003a*/ 	.short	(.L_348 - .L_347)
.L_347:
        /*003c*/ 	.word	0x00000100
        /*0040*/ 	.word	0x00000001
        /*0044*/ 	.word	0x00000001


	//----- nvinfo : EIATTR_CRS_STACK_SIZE
	.align		4
.L_348:
        /*0048*/ 	.byte	0x04, 0x1e
        /*004a*/ 	.short	(.L_350 - .L_349)
.L_349:
        /*004c*/ 	.word	0x00000000


	//----- nvinfo : EIATTR_CBANK_PARAM_SIZE
	.align		4
.L_350:
        /*0050*/ 	.byte	0x03, 0x19
        /*0052*/ 	.short	0x0070


	//----- nvinfo : EIATTR_PARAM_CBANK
	.align		4
        /*0054*/ 	.byte	0x04, 0x0a
        /*0056*/ 	.short	(.L_352 - .L_351)
	.align		4
.L_351:
        /*0058*/ 	.word	index@(.nv.constant0._ZN7cutlass13device_kernelIN5flash32FlashAttnBwdPostprocessConvertdQIN4cute5tupleIJNS3_1CILi32EEENS5_ILi256EEEEEENS_6half_tEfNS_4arch4Sm80ELi256ENS3_8TiledMMAINS3_8MMA_AtomIJNS3_28SM80_16x8x16_F32F16F16F32_TNEEEENS3_6LayoutINS4_IJNS5_ILi1EEENS5_ILi8EEESH_EEENS4_IJNS5_ILi0EEESH_SK_EEEEENS4_IJNS5_ILi16EEENS5_ILi128EEESN_EEEEELb0EEEEEvNT_6ParamsE)
        /*005c*/ 	.short	0x0210
        /*005e*/ 	.short	0x0070


	//----- nvinfo : EIATTR_SW_WAR
	.align		4
.L_352:
        /*0060*/ 	.byte	0x04, 0x36
        /*0062*/ 	.short	(.L_354 - .L_353)
.L_353:
        /*0064*/ 	.word	0x00000008
.L_354:


//--------------------- .nv.info._ZN7cutlass13device_kernelIN5flash19enable_sm80_to_sm89INS1_16FlashAttnBwdSm80INS1_25CollectiveMainloopBwdSm80ILi1ELi1EN4cute5tupleIJNS5_1CILi32EEENS7_ILi64EEENS7_ILi256EEEEEENS_6half_tEfNS_4arch4Sm80ELb1ELb0ELb0ELb1ELb0ELb0ELb0ELb0ELi2ELi2ELi2ELi1ELb1EEENS1_24CollectiveEpilogueBwdGQAISB_fSE_Li256ELb1ELb0EEENS1_25SingleTileBwdLPTSchedulerILb1ELi64ELb0EEEEEEEEEvNT_6ParamsE --------------------------
	.section	.nv.info._ZN7cutlass13device_kernelIN5flash19enable_sm80_to_sm89INS1_16FlashAttnBwdSm80INS1_25CollectiveMainloopBwdSm80ILi1ELi1EN4cute5tupleIJNS5_1CILi32EEENS7_ILi64EEENS7_ILi256EEEEEENS_6half_tEfNS_4arch4Sm80ELb1ELb0ELb0ELb1ELb0ELb0ELb0ELb0ELi2ELi2ELi2ELi1ELb1EEENS1_24CollectiveEpilogueBwdGQAISB_fSE_Li256ELb1ELb0EEENS1_25SingleTileBwdLPTSchedulerILb1ELi64ELb0EEEEEEEEEvNT_6ParamsE,"",@"SHT_CUDA_INFO"
	.sectionflags	@""
	.align	4


	//----- nvinfo : EIATTR_CUDA_API_VERSION
	.align		4
        /*0000*/ 	.byte	0x04, 0x37
        /*0002*/ 	.short	(.L_356 - .L_355)
.L_355:
        /*0004*/ 	.word	0x00000082


	//----- nvinfo : EIATTR_KPARAM_INFO
	.align		4
.L_356:
        /*0008*/ 	.byte	0x04, 0x17
        /*000a*/ 	.short	(.L_358 - .L_357)
.L_357:
        /*000c*/ 	.word	0x00000000
        /*0010*/ 	.short	0x0000
        /*0012*/ 	.short	0x0000
        /*0014*/ 	.byte	0x00, 0xf0, 0x41, 0x0a


	//----- nvinfo : EIATTR_SPARSE_MMA_MASK
	.align		4
.L_358:
        /*0018*/ 	.byte	0x03, 0x50
        /*001a*/ 	.short	0x0000


	//----- nvinfo : EIATTR_MAXREG_COUNT
	.align		4
        /*001c*/ 	.byte	0x03, 0x1b
        /*001e*/ 	.short	0x00ff


	//----- nvinfo : EIATTR_MERCURY_ISA_VERSION
	.align		4
        /*0020*/ 	.byte	0x03, 0x5f
        /*0022*/ 	.short	0x0101


	//----- nvinfo : EIATTR_EXIT_INSTR_OFFSETS
	.align		4
        /*0024*/ 	.byte	0x04, 0x1c
        /*0026*/ 	.short	(.L_360 - .L_359)


	//   ....[0]....
.L_359:
        /*0028*/ 	.word	0x00000010


	//----- nvinfo : EIATTR_MAX_THREADS
	.align		4
.L_360:
        /*002c*/ 	.byte	0x04, 0x05
        /*002e*/ 	.short	(.L_362 - .L_361)
.L_361:
        /*0030*/ 	.word	0x00000100
        /*0034*/ 	.word	0x00000001
        /*0038*/ 	.word	0x00000001


	//----- nvinfo : EIATTR_CBANK_PARAM_SIZE
	.align		4
.L_362:
        /*003c*/ 	.byte	0x03, 0x19
        /*003e*/ 	.short	0x0290


	//----- nvinfo : EIATTR_PARAM_CBANK
	.align		4
        /*0040*/ 	.byte	0x04, 0x0a
        /*0042*/ 	.short	(.L_364 - .L_363)
	.align		4
.L_363:
        /*0044*/ 	.word	index@(.nv.constant0._ZN7cutlass13device_kernelIN5flash19enable_sm80_to_sm89INS1_16FlashAttnBwdSm80INS1_25CollectiveMainloopBwdSm80ILi1ELi1EN4cute5tupleIJNS5_1CILi32EEENS7_ILi64EEENS7_ILi256EEEEEENS_6half_tEfNS_4arch4Sm80ELb1ELb0ELb0ELb1ELb0ELb0ELb0ELb0ELi2ELi2ELi2ELi1ELb1EEENS1_24CollectiveEpilogueBwdGQAISB_fSE_Li256ELb1ELb0EEENS1_25SingleTileBwdLPTSchedulerILb1ELi64ELb0EEEEEEEEEvNT_6ParamsE)
        /*0048*/ 	.short	0x0210
        /*004a*/ 	.short	0x0290


	//----- nvinfo : EIATTR_SW_WAR
	.align		4
.L_364:
        /*004c*/ 	.byte	0x04, 0x36
        /*004e*/ 	.short	(.L_366 - .L_365)
.L_365:
        /*0050*/ 	.word	0x00000008
.L_366:


//--------------------- .nv.info._ZN7cutlass13device_kernelIN5flash22FlashAttnBwdPreprocessIN4cute5tupleIJNS3_1CILi32EEENS5_ILi256EEEEEENS_6half_tEfNS_4arch4Sm80ELb1ELb1EEEEEvNT_6ParamsE --------------------------
	.section	.nv.info._ZN7cutlass13device_kernelIN5flash22FlashAttnBwdPreprocessIN4cute5tupleIJNS3_1CILi32EEENS5_ILi256EEEEEENS_6half_tEfNS_4arch4Sm80ELb1ELb1EEEEEvNT_6ParamsE,"",@"SHT_CUDA_INFO"
	.sectionflags	@""
	.align	4


	//----- nvinfo : EIATTR_CUDA_API_VERSION
	.align		4
        /*0000*/ 	.byte	0x04, 0x37
        /*0002*/ 	.short	(.L_368 - .L_367)
.L_367:
        /*0004*/ 	.word	0x00000082


	//----- nvinfo : EIATTR_KPARAM_INFO
	.align		4
.L_368:
        /*0008*/ 	.byte	0x04, 0x17
        /*000a*/ 	.short	(.L_370 - .L_369)
.L_369:
        /*000c*/ 	.word	0x00000000
        /*0010*/ 	.short	0x0000
        /*0012*/ 	.short	0x0000
        /*0014*/ 	.byte	0x00, 0xf0, 0xc1, 0x03


	//----- nvinfo : EIATTR_SPARSE_MMA_MASK
	.align		4
.L_370:
        /*0018*/ 	.byte	0x03, 0x50
        /*001a*/ 	.short	0x0000


	//----- nvinfo : EIATTR_MAXREG_COUNT
	.align		4
        /*001c*/ 	.byte	0x03, 0x1b
        /*001e*/ 	.short	0x0080


	//----- nvinfo : EIATTR_MERCURY_ISA_VERSION
	.align		4
        /*0020*/ 	.byte	0x03, 0x5f
        /*0022*/ 	.short	0x0101


	//----- nvinfo : EIATTR_COOP_GROUP_MASK_REGIDS
	.align		4
        /*0024*/ 	.byte	0x04, 0x29
        /*0026*/ 	.short	(.L_372 - .L_371)


	//   ....[0]....
.L_371:
        /*0028*/ 	.word	0xffffffff


	//   ....[1]....
        /*002c*/ 	.word	0xffffffff


	//   ....[2]....
        /*0030*/ 	.word	0xffffffff


	//   ....[3]....
        /*0034*/ 	.word	0xffffffff


	//   ....[4]....
        /*0038*/ 	.word	0xffffffff


	//   ....[5]....
        /*003c*/ 	.word	0xffffffff


	//   ....[6]....
        /*0040*/ 	.word	0xffffffff


	//   ....[7]....
        /*0044*/ 	.word	0xffffffff


	//----- nvinfo : EIATTR_COOP_GROUP_INSTR_OFFSETS
	.align		4
.L_372:
        /*0048*/ 	.byte	0x04, 0x28
        /*004a*/ 	.short	(.L_374 - .L_373)


	//   ....[0]....
.L_373:
        /*004c*/ 	.word	0x000012b0


	//   ....[1]....
        /*0050*/ 	.word	0x000012c0


	//   ....[2]....
        /*0054*/ 	.word	0x000012f0


	//   ....[3]....
        /*0058*/ 	.word	0x00001300


	//   ....[4]....
        /*005c*/ 	.word	0x00001330


	//   ....[5]....
        /*0060*/ 	.word	0x00001350


	//   ....[6]....
        /*0064*/ 	.word	0x000013b0


	//   ....[7]....
        /*0068*/ 	.word	0x000013c0


	//----- nvinfo : EIATTR_EXIT_INSTR_OFFSETS
	.align		4
.L_374:
        /*006c*/ 	.byte	0x04, 0x1c
        /*006e*/ 	.short	(.L_376 - .L_375)


	//   ....[0]....
.L_375:
        /*0070*/ 	.word	0x000001c0


	//   ....[1]....
        /*0074*/ 	.word	0x00001980


	//   ....[2]....
        /*0078*/ 	.word	0x00001a00


	//----- nvinfo : EIATTR_MAX_THREADS
	.align		4
.L_376:
        /*007c*/ 	.byte	0x04, 0x05
        /*007e*/ 	.short	(.L_378 - .L_377)
.L_377:
        /*0080*/ 	.word	0x00000100
        /*0084*/ 	.word	0x00000001
        /*0088*/ 	.word	0x00000001


	//----- nvinfo : EIATTR_CRS_STACK_SIZE
	.align		4
.L_378:
        /*008c*/ 	.byte	0x04, 0x1e
        /*008e*/ 	.short	(.L_380 - .L_379)
.L_379:
        /*0090*/ 	.word	0x00000000


	//----- nvinfo : EIATTR_CBANK_PARAM_SIZE
	.align		4
.L_380:
        /*0094*/ 	.byte	0x03, 0x19
        /*0096*/ 	.short	0x00f0


	//----- nvinfo : EIATTR_PARAM_CBANK
	.align		4
        /*0098*/ 	.byte	0x04, 0x0a
        /*009a*/ 	.short	(.L_382 - .L_381)
	.align		4
.L_381:
        /*009c*/ 	.word	index@(.nv.constant0._ZN7cutlass13device_kernelIN5flash22FlashAttnBwdPreprocessIN4cute5tupleIJNS3_1CILi32EEENS5_ILi256EEEEEENS_6half_tEfNS_4arch4Sm80ELb1ELb1EEEEEvNT_6ParamsE)
        /*00a0*/ 	.short	0x0210
        /*00a2*/ 	.short	0x00f0


	//----- nvinfo : EIATTR_SW_WAR
	.align		4
.L_382:
        /*00a4*/ 	.byte	0x04, 0x36
        /*00a6*/ 	.short	(.L_384 - .L_383)
.L_383:
        /*00a8*/ 	.word	0x00000008
.L_384:


//--------------------- .nv.info._ZN7cutlass13device_kernelIN5flash19enable_sm80_to_sm89INS1_16FlashAttnBwdSm80INS1_25CollectiveMainloopBwdSm80ILi1ELi1EN4cute5tupleIJNS5_1CILi64EEES8_NS7_ILi256EEEEEENS_6half_tEfNS_4arch4Sm80ELb0ELb0ELb0ELb0ELb0ELb0ELb0ELb0ELi2ELi4ELi2ELi2ELb0EEENS1_21CollectiveEpilogueBwdISA_SB_SD_Li256ELb0ELb0ELi4EEENS1_19SingleTileSchedulerILb0ELb0ELb0ELi64EEEEEEEEEvNT_6ParamsE --------------------------
	.section	.nv.info._ZN7cutlass13device_kernelIN5flash19enable_sm80_to_sm89INS1_16FlashAttnBwdSm80INS1_25CollectiveMainloopBwdSm80ILi1ELi1EN4cute5tupleIJNS5_1CILi64EEES8_NS7_ILi256EEEEEENS_6half_tEfNS_4arch4Sm80ELb0ELb0ELb0ELb0ELb0ELb0ELb0ELb0ELi2ELi4ELi2ELi2ELb0EEENS1_21CollectiveEpilogueBwdISA_SB_SD_Li256ELb0ELb0ELi4EEENS1_19SingleTileSchedulerILb0ELb0ELb0ELi64EEEEEEEEEvNT_6ParamsE,"",@"SHT_CUDA_INFO"
	.sectionflags	@""
	.align	4


	//----- nvinfo : EIATTR_CUDA_API_VERSION
	.align		4
        /*0000*/ 	.byte	0x04, 0x37
        /*0002*/ 	.short	(.L_386 - .L_385)
.L_385:
        /*0004*/ 	.word	0x00000082


	//----- nvinfo : EIATTR_KPARAM_INFO
	.align		4
.L_386:
        /*0008*/ 	.byte	0x04, 0x17
        /*000a*/ 	.short	(.L_388 - .L_387)
.L_387:
        /*000c*/ 	.word	0x00000000
        /*0010*/ 	.short	0x0000
        /*0012*/ 	.short	0x0000
        /*0014*/ 	.byte	0x00, 0xf0, 0xc1, 0x09


	//----- nvinfo : EIATTR_SPARSE_MMA_MASK
	.align		4
.L_388:
        /*0018*/ 	.byte	0x03, 0x50
        /*001a*/ 	.short	0x0000


	//----- nvinfo : EIATTR_MAXREG_COUNT
	.align		4
        /*001c*/ 	.byte	0x03, 0x1b
        /*001e*/ 	.short	0x00ff


	//----- nvinfo : EIATTR_MERCURY_ISA_VERSION
	.align		4
        /*0020*/ 	.byte	0x03, 0x5f
        /*0022*/ 	.short	0x0101


	//----- nvinfo : EIATTR_EXIT_INSTR_OFFSETS
	.align		4
        /*0024*/ 	.byte	0x04, 0x1c
        /*0026*/ 	.short	(.L_390 - .L_389)


	//   ....[0]....
.L_389:
        /*0028*/ 	.word	0x00000010


	//----- nvinfo : EIATTR_MAX_THREADS
	.align		4
.L_390:
        /*002c*/ 	.byte	0x04, 0x05
        /*002e*/ 	.short	(.L_392 - .L_391)
.L_391:
        /*0030*/ 	.word	0x00000100
        /*0034*/ 	.word	0x00000001
        /*0038*/ 	.word	0x00000001


	//----- nvinfo : EIATTR_CBANK_PARAM_SIZE
	.align		4
.L_392:
        /*003c*/ 	.byte	0x03, 0x19
        /*003e*/ 	.short	0x0270


	//----- nvinfo : EIATTR_PARAM_CBANK
	.align		4
        /*0040*/ 	.byte	0x04, 0x0a
        /*0042*/ 	.short	(.L_394 - .L_393)
	.align		4
.L_393:
        /*0044*/ 	.word	index@(.nv.constant0._ZN7cutlass13device_kernelIN5flash19enable_sm80_to_sm89INS1_16FlashAttnBwdSm80INS1_25CollectiveMainloopBwdSm80ILi1ELi1EN4cute5tupleIJNS5_1CILi64EEES8_NS7_ILi256EEEEEENS_6half_tEfNS_4arch4Sm80ELb0ELb0ELb0ELb0ELb0ELb0ELb0ELb0ELi2ELi4ELi2ELi2ELb0EEENS1_21CollectiveEpilogueBwdISA_SB_SD_Li256ELb0ELb0ELi4EEENS1_19SingleTileSchedulerILb0ELb0ELb0ELi64EEEEEEEEEvNT_6ParamsE)
        /*0048*/ 	.short	0x0210
        /*004a*/ 	.short	0x0270


	//----- nvinfo : EIATTR_SW_WAR
	.align		4
.L_394:
        /*004c*/ 	.byte	0x04, 0x36
        /*004e*/ 	.short	(.L_396 - .L_395)
.L_395:
        /*0050*/ 	.word	0x00000008
.L_396:


//--------------------- .nv.info._ZN7cutlass13device_kernelIN5flash19enable_sm80_to_sm89INS1_16FlashAttnBwdSm80INS1_25CollectiveMainloopBwdSm80ILi1ELi1EN4cute5tupleIJNS5_1CILi64EEES8_NS7_ILi256EEEEEENS_6half_tEfNS_4arch4Sm80ELb0ELb0ELb0ELb0ELb0ELb0ELb0ELb0ELi2ELi4ELi2ELi2ELb0EEENS1_24CollectiveEpilogueBwdGQAISA_fSD_Li256ELb0ELb0EEENS1_19SingleTileSchedulerILb0ELb0ELb0ELi64EEEEEEEEEvNT_6ParamsE --------------------------
	.section	.nv.info._ZN7cutlass13device_kernelIN5flash19enable_sm80_to_sm89INS1_16FlashAttnBwdSm80INS1_25CollectiveMainloopBwdSm80ILi1ELi1EN4cute5tupleIJNS5_1CILi64EEES8_NS7_ILi256EEEEEENS_6half_tEfNS_4arch4Sm80ELb0ELb0ELb0ELb0ELb0ELb0ELb0ELb0ELi2ELi4ELi2ELi2ELb0EEENS1_24CollectiveEpilogueBwdGQAISA_fSD_Li256ELb0ELb0EEENS1_19SingleTileSchedulerILb0ELb0ELb0ELi64EEEEEEEEEvNT_6ParamsE,"",@"SHT_CUDA_INFO"
	.sectionflags	@""
	.align	4


	//----- nvinfo : EIATTR_CUDA_API_VERSION
	.align		4
        /*0000*/ 	.byte	0x04, 0x37
        /*0002*/ 	.short	(.L_398 - .L_397)
.L_397:
        /*0004*/ 	.word	0x00000082


	//----- nvinfo : EIATTR_KPARAM_INFO
	.align		4
.L_398:
        /*0008*/ 	.byte	0x04, 0x17
        /*000a*/ 	.short	(.L_400 - .L_399)
.L_399:
        /*000c*/ 	.word	0x00000000
        /*0010*/ 	.short	0x0000
        /*0012*/ 	.short	0x0000
        /*0014*/ 	.byte	0x00, 0xf0, 0xe1, 0x09


	//----- nvinfo : EIATTR_SPARSE_MMA_MASK
	.align		4
.L_400:
        /*0018*/ 	.byte	0x03, 0x50
        /*001a*/ 	.short	0x0000


	//----- nvinfo : EIATTR_MAXREG_COUNT
	.align		4
        /*001c*/ 	.byte	0x03, 0x1b
        /*001e*/ 	.short	0x00ff


	//----- nvinfo : EIATTR_MERCURY_ISA_VERSION
	.align		4
        /*0020*/ 	.byte	0x03, 0x5f
        /*0022*/ 	.short	0x0101


	//----- nvinfo : EIATTR_EXIT_INSTR_OFFSETS
	.align		4
        /*0024*/ 	.byte	0x04, 0x1c
        /*0026*/ 	.short	(.L_402 - .L_401)


	//   ....[0]....
.L_401:
        /*0028*/ 	.word	0x00000010


	//----- nvinfo : EIATTR_MAX_THREADS
	.align		4
.L_402:
        /*002c*/ 	.byte	0x04, 0x05
        /*002e*/ 	.short	(.L_404 - .L_403)
.L_403:
        /*0030*/ 	.word	0x00000100
        /*0034*/ 	.word	0x00000001
        /*0038*/ 	.word	0x00000001


	//----- nvinfo : EIATTR_CBANK_PARAM_SIZE
	.align		4
.L_404:
        /*003c*/ 	.byte	0x03, 0x19
        /*003e*/ 	.short	0x0278


	//----- nvinfo : EIATTR_PARAM_CBANK
	.align		4
        /*0040*/ 	.byte	0x04, 0x0a
        /*0042*/ 	.short	(.L_406 - .L_405)
	.align		4
.L_405:
        /*0044*/ 	.word	index@(.nv.constant0._ZN7cutlass13device_kernelIN5flash19enable_sm80_to_sm89INS1_16FlashAttnBwdSm80INS1_25CollectiveMainloopBwdSm80ILi1ELi1EN4cute5tupleIJNS5_1CILi64EEES8_NS7_ILi256EEEEEENS_6half_tEfNS_4arch4Sm80ELb0ELb0ELb0ELb0ELb0ELb0ELb0ELb0ELi2ELi4ELi2ELi2ELb0EEENS1_24CollectiveEpilogueBwdGQAISA_fSD_Li256ELb0ELb0EEENS1_19SingleTileSchedulerILb0ELb0ELb0ELi64EEEEEEEEEvNT_6ParamsE)
        /*0048*/ 	.short	0x0210
        /*004a*/ 	.short	0x0278


	//----- nvinfo : EIATTR_SW_WAR
	.align		4
.L_406:
        /*004c*/ 	.byte	0x04, 0x36
        /*004e*/ 	.short	(.L_408 - .L_407)
.L_407:
        /*0050*/ 	.word	0x00000008
.L_408:


//--------------------- .nv.info._ZN7cutlass13device_kernelIN5flash19enable_sm80_to_sm89INS1_16FlashAttnBwdSm80INS1_25CollectiveMainloopBwdSm80ILi1ELi1EN4cute5tupleIJNS5_1CILi64EEES8_NS7_ILi256EEEEEENS_6half_tEfNS_4arch4Sm80ELb0ELb0ELb0ELb1ELb0ELb0ELb0ELb0ELi2ELi4ELi2ELi2ELb0EEENS1_21CollectiveEpilogueBwdISA_SB_SD_Li256ELb1ELb0ELi4EEENS1_19SingleTileSchedulerILb1ELb0ELb0ELi64EEEEEEEEEvNT_6ParamsE --------------------------
	.section	.nv.info._ZN7cutlass13device_kernelIN5flash19enable_sm80_to_sm89INS1_16FlashAttnBwdSm80INS1_25CollectiveMainloopBwdSm80ILi1ELi1EN4cute5tupleIJNS5_1CILi64EEES8_NS7_ILi256EEEEEENS_6half_tEfNS_4arch4Sm80ELb0ELb0ELb0ELb1ELb0ELb0ELb0ELb0ELi2ELi4ELi2ELi2ELb0EEENS1_21CollectiveEpilogueBwdISA_SB_SD_Li256ELb1ELb0ELi4EEENS1_19SingleTileSchedulerILb1ELb0ELb0ELi64EEEEEEEEEvNT_6ParamsE,"",@"SHT_CUDA_INFO"
	.sectionflags	@""
	.align	4


	//----- nvinfo : EIATTR_CUDA_API_VERSION
	.align		4
        /*0000*/ 	.byte	0x04, 0x37
        /*0002*/ 	.short	(.L_410 - .L_409)
.L_409:
        /*0004*/ 	.word	0x00000082


	//----- nvinfo : EIATTR_KPARAM_INFO
	.align		4
.L_410:
        /*0008*/ 	.byte	0x04, 0x17
        /*000a*/ 	.short	(.L_412 - .L_411)
.L_411:
        /*000c*/ 	.word	0x00000000
        /*0010*/ 	.short	0x0000
        /*0012*/ 	.short	0x0000
        /*0014*/ 	.byte	0x00, 0xf0, 0xc1, 0x09


	//----- nvinfo : EIATTR_SPARSE_MMA_MASK
	.align		4
.L_412:
        /*0018*/ 	.byte	0x03, 0x50
        /*001a*/ 	.short	0x0000


	//----- nvinfo : EIATTR_MAXREG_COUNT
	.align		4
        /*001c*/ 	.byte	0x03, 0x1b
        /*001e*/ 	.short	0x00ff


	//----- nvinfo : EIATTR_MERCURY_ISA_VERSION
	.align		4
        /*0020*/ 	.byte	0x03, 0x5f
        /*0022*/ 	.short	0x0101


	//----- nvinfo : EIATTR_EXIT_INSTR_OFFSETS
	.align		4
        /*0024*/ 	.byte	0x04, 0x1c
        /*0026*/ 	.short	(.L_414 - .L_413)


	//   ....[0]....
.L_413:
        /*0028*/ 	.word	0x00000010


	//----- nvinfo : EIATTR_MAX_THREADS
	.align		4
.L_414:
        /*002c*/ 	.byte	0x04, 0x05
        /*002e*/ 	.short	(.L_416 - .L_415)
.L_415:
        /*0030*/ 	.word	0x00000100
        /*0034*/ 	.word	0x00000001
        /*0038*/ 	.word	0x00000001


	//----- nvinfo : EIATTR_CBANK_PARAM_SIZE
	.align		4
.L_416:
        /*003c*/ 	.byte	0x03, 0x19
        /*003e*/ 	.short	0x0270


	//----- nvinfo : EIATTR_PARAM_CBANK
	.align		4
        /*0040*/ 	.byte	0x04, 0x0a
        /*0042*/ 	.short	(.L_418 - .L_417)
	.align		4
.L_417:
        /*0044*/ 	.word	index@(.nv.constant0._ZN7cutlass13device_kernelIN5flash19enable_sm80_to_sm89INS1_16FlashAttnBwdSm80INS1_25CollectiveMainloopBwdSm80ILi1ELi1EN4cute5tupleIJNS5_1CILi64EEES8_NS7_ILi256EEEEEENS_6half_tEfNS_4arch4Sm80ELb0ELb0ELb0ELb1ELb0ELb0ELb0ELb0ELi2ELi4ELi2ELi2ELb0EEENS1_21CollectiveEpilogueBwdISA_SB_SD_Li256ELb1ELb0ELi4EEENS1_19SingleTileSchedulerILb1ELb0ELb0ELi64EEEEEEEEEvNT_6ParamsE)
        /*0048*/ 	.short	0x0210
        /*004a*/ 	.short	0x0270


	//----- nvinfo : EIATTR_SW_WAR
	.align		4
.L_418:
        /*004c*/ 	.byte	0x04, 0x36
        /*004e*/ 	.short	(.L_420 - .L_419)
.L_419:
        /*0050*/ 	.word	0x00000008
.L_420:


//--------------------- .nv.info._ZN7cutlass13device_kernelIN5flash19enable_sm80_to_sm89INS1_16FlashAttnBwdSm80INS1_25CollectiveMainloopBwdSm80ILi1ELi1EN4cute5tupleIJNS5_1CILi64EEES8_NS7_ILi256EEEEEENS_6half_tEfNS_4arch4Sm80ELb0ELb0ELb0ELb1ELb0ELb0ELb0ELb0ELi2ELi4ELi2ELi2ELb0EEENS1_24CollectiveEpilogueBwdGQAISA_fSD_Li256ELb1ELb0EEENS1_19SingleTileSchedulerILb1ELb0ELb0ELi64EEEEEEEEEvNT_6ParamsE --------------------------
	.section	.nv.info._ZN7cutlass13device_kernelIN5flash19enable_sm80_to_sm89INS1_16FlashAttnBwdSm80INS1_25CollectiveMainloopBwdSm80ILi1ELi1EN4cute5tupleIJNS5_1CILi64EEES8_NS7_ILi256EEEEEENS_6half_tEfNS_4arch4Sm80ELb0ELb0ELb0ELb1ELb0ELb0ELb0ELb0ELi2ELi4ELi2ELi2ELb0EEENS1_24CollectiveEpilogueBwdGQAISA_fSD_Li256ELb1ELb0EEENS1_19SingleTileSchedulerILb1ELb0ELb0ELi64EEEEEEEEEvNT_6ParamsE,"",@"SHT_CUDA_INFO"
	.sectionflags	@""
	.align	4


	//----- nvinfo : EIATTR_CUDA_API_VERSION
	.align		4
        /*0000*/ 	.byte	0x04, 0x37
        /*0002*/ 	.short	(.L_422 - .L_421)
.L_421:
        /*0004*/ 	.word	0x00000082


	//----- nvinfo : EIATTR_KPARAM_INFO
	.align		4
.L_422:
        /*0008*/ 	.byte	0x04, 0x17
        /*000a*/ 	.short	(.L_424 - .L_423)
.L_423:
        /*000c*/ 	.word	0x00000000
        /*0010*/ 	.short	0x0000
        /*0012*/ 	.short	0x0000
        /*0014*/ 	.byte	0x00, 0xf0, 0xe1, 0x09


	//----- nvinfo : EIATTR_SPARSE_MMA_MASK
	.align		4
.L_424:
        /*0018*/ 	.byte	0x03, 0x50
        /*001a*/ 	.short	0x0000


	//----- nvinfo : EIATTR_MAXREG_COUNT
	.align		4
        /*001c*/ 	.byte	0x03, 0x1b
        /*001e*/ 	.short	0x00ff


	//----- nvinfo : EIATTR_MERCURY_ISA_VERSION
	.align		4
        /*0020*/ 	.byte	0x03, 0x5f
        /*0022*/ 	.short	0x0101


	//----- nvinfo : EIATTR_EXIT_INSTR_OFFSETS
	.align		4
        /*0024*/ 	.byte	0x04, 0x1c
        /*0026*/ 	.short	(.L_426 - .L_425)


	//   ....[0]....
.L_425:
        /*0028*/ 	.word	0x00000010


	//----- nvinfo : EIATTR_MAX_THREADS
	.align		4
.L_426:
        /*002c*/ 	.byte	0x04, 0x05
        /*002e*/ 	.short	(.L_428 - .L_427)
.L_427:
        /*0030*/ 	.word	0x00000100
        /*0034*/ 	.word	0x00000001
        /*0038*/ 	.word	0x00000001


	//----- nvinfo : EIATTR_CBANK_PARAM_SIZE
	.align		4
.L_428:
        /*003c*/ 	.byte	0x03, 0x19
        /*003e*/ 	.short	0x0278


	//----- nvinfo : EIATTR_PARAM_CBANK
	.align		4
        /*0040*/ 	.byte	0x04, 0x0a
        /*0042*/ 	.short	(.L_430 - .L_429)
	.align		4
.L_429:
        /*0044*/ 	.word	index@(.nv.constant0._ZN7cutlass13device_kernelIN5flash19enable_sm80_to_sm89INS1_16FlashAttnBwdSm80INS1_25CollectiveMainloopBwdSm80ILi1ELi1EN4cute5tupleIJNS5_1CILi64EEES8_NS7_ILi256EEEEEENS_6half_tEfNS_4arch4Sm80ELb0ELb0ELb0ELb1ELb0ELb0ELb0ELb0ELi2ELi4ELi2ELi2ELb0EEENS1_24CollectiveEpilogueBwdGQAISA_fSD_Li256ELb1ELb0EEENS1_19SingleTileSchedulerILb1ELb0ELb0ELi64EEEEEEEEEvNT_6ParamsE)
        /*0048*/ 	.short	0x0210
        /*004a*/ 	.short	0x0278


	//----- nvinfo : EIATTR_SW_WAR
	.align		4
.L_430:
        /*004c*/ 	.byte	0x04, 0x36
        /*004e*/ 	.short	(.L_432 - .L_431)
.L_431:
        /*0050*/ 	.word	0x00000008
.L_432:


//--------------------- .nv.info._ZN7cutlass13device_kernelIN5flash19enable_sm80_to_sm89INS1_16FlashAttnBwdSm80INS1_25CollectiveMainloopBwdSm80ILi1ELi1EN4cute5tupleIJNS5_1CILi64EEES8_NS7_ILi256EEEEEENS_6half_tEfNS_4arch4Sm80ELb0ELb1ELb0ELb0ELb0ELb0ELb0ELb0ELi2ELi4ELi2ELi2ELb0EEENS1_21CollectiveEpilogueBwdISA_SB_SD_Li256ELb0ELb0ELi4EEENS1_19SingleTileSchedulerILb0ELb0ELb0ELi64EEEEEEEEEvNT_6ParamsE --------------------------
	.section	.nv.info._ZN7cutlass13device_kernelIN5flash19enable_sm80_to_sm89INS1_16FlashAttnBwdSm80INS1_25CollectiveMainloopBwdSm80ILi1ELi1EN4cute5tupleIJNS5_1CILi64EEES8_NS7_ILi256EEEEEENS_6half_tEfNS_4arch4Sm80ELb0ELb1ELb0ELb0ELb0ELb0ELb0ELb0ELi2ELi4ELi2ELi2ELb0EEENS1_21CollectiveEpilogueBwdISA_SB_SD_Li256ELb0ELb0ELi4EEENS1_19SingleTileSchedulerILb0ELb0ELb0ELi64EEEEEEEEEvNT_6ParamsE,"",@"SHT_CUDA_INFO"
	.sectionflags	@""
	.align	4


	//----- nvinfo : EIATTR_CUDA_API_VERSION
	.align		4
        /*0000*/ 	.byte	0x04, 0x37
        /*0002*/ 	.short	(.L_434 - .L_433)
.L_433:
        /*0004*/ 	.word	0x00000082


	//----- nvinfo : EIATTR_KPARAM_INFO
	.align		4
.L_434:
        /*0008*/ 	.byte	0x04, 0x17
        /*000a*/ 	.short	(.L_436 - .L_435)
.L_435:
        /*000c*/ 	.word	0x00000000
        /*0010*/ 	.short	0x0000
        /*0012*/ 	.short	0x0000
        /*0014*/ 	.byte	0x00, 0xf0, 0xc1, 0x09


	//----- nvinfo : EIATTR_SPARSE_MMA_MASK
	.align		4
.L_436:
        /*0018*/ 	.byte	0x03, 0x50
        /*001a*/ 	.short	0x0000


	//----- nvinfo : EIATTR_MAXREG_COUNT
	.align		4
        /*001c*/ 	.byte	0x03, 0x1b
        /*001e*/ 	.short	0x00ff


	//----- nvinfo : EIATTR_MERCURY_ISA_VERSION
	.align		4
        /*0020*/ 	.byte	0x03, 0x5f
        /*0022*/ 	.short	0x0101


	//----- nvinfo : EIATTR_EXIT_INSTR_OFFSETS
	.align		4
        /*0024*/ 	.byte	0x04, 0x1c
        /*0026*/ 	.short	(.L_438 - .L_437)


	//   ....[0]....
.L_437:
        /*0028*/ 	.word	0x00000010


	//----- nvinfo : EIATTR_MAX_THREADS
	.align		4
.L_438:
        /*002c*/ 	.byte	0x04, 0x05
        /*002e*/ 	.short	(.L_440 - .L_439)
.L_439:
        /*0030*/ 	.word	0x00000100
        /*0034*/ 	.word	0x00000001
        /*0038*/ 	.word	0x00000001


	//----- nvinfo : EIATTR_CBANK_PARAM_SIZE
	.align		4
.L_440:
        /*003c*/ 	.byte	0x03, 0x19
        /*003e*/ 	.short	0x0270


	//----- nvinfo : EIATTR_PARAM_CBANK
	.align		4
        /*0040*/ 	.byte	0x04, 0x0a
        /*0042*/ 	.short	(.L_442 - .L_441)
	.align		4
.L_441:
        /*0044*/ 	.word	index@(.nv.constant0._ZN7cutlass13device_kernelIN5flash19enable_sm80_to_sm89INS1_16FlashAttnBwdSm80INS1_25CollectiveMainloopBwdSm80ILi1ELi1EN4cute5tupleIJNS5_1CILi64EEES8_NS7_ILi256EEEEEENS_6half_tEfNS_4arch4Sm80ELb0ELb1ELb0ELb0ELb0ELb0ELb0ELb0ELi2ELi4ELi2ELi2ELb0EEENS1_21CollectiveEpilogueBwdISA_SB_SD_Li256ELb0ELb0ELi4EEENS1_19SingleTileSchedulerILb0ELb0ELb0ELi64EEEEEEEEEvNT_6ParamsE)
        /*0048*/ 	.short	0x0210
        /*004a*/ 	.short	0x0270


	//----- nvinfo : EIATTR_SW_WAR
	.align		4
.L_442:
        /*004c*/ 	.byte	0x04, 0x36
        /*004e*/ 	.short	(.L_444 - .L_443)
.L_443:
        /*0050*/ 	.word	0x00000008
.L_444:


//--------------------- .nv.info._ZN7cutlass13device_kernelIN5flash19enable_sm80_to_sm89INS1_16FlashAttnBwdSm80INS1_25CollectiveMainloopBwdSm80ILi1ELi1EN4cute5tupleIJNS5_1CILi64EEES8_NS7_ILi256EEEEEENS_6half_tEfNS_4arch4Sm80ELb0ELb1ELb0ELb0ELb0ELb0ELb0ELb0ELi2ELi4ELi2ELi2ELb0EEENS1_24CollectiveEpilogueBwdGQAISA_fSD_Li256ELb0ELb0EEENS1_19SingleTileSchedulerILb0ELb0ELb0ELi64EEEEEEEEEvNT_6ParamsE --------------------------
	.section	.nv.info._ZN7cutlass13device_kernelIN5flash19enable_sm80_to_sm89INS1_16FlashAttnBwdSm80INS1_25CollectiveMainloopBwdSm80ILi1ELi1EN4cute5tupleIJNS5_1CILi64EEES8_NS7_ILi256EEEEEENS_6half_tEfNS_4arch4Sm80ELb0ELb1ELb0ELb0ELb0ELb0ELb0ELb0ELi2ELi4ELi2ELi2ELb0EEENS1_24CollectiveEpilogueBwdGQAISA_fSD_Li256ELb0ELb0EEENS1_19SingleTileSchedulerILb0ELb0ELb0ELi64EEEEEEEEEvNT_6ParamsE,"",@"SHT_CUDA_INFO"
	.sectionflags	@""
	.align	4


	//----- nvinfo : EIATTR_CUDA_API_VERSION
	.align		4
        /*0000*/ 	.byte	0x04, 0x37
        /*0002*/ 	.short	(.L_446 - .L_445)
.L_445:
        /*0004*/ 	.word	0x00000082


	//----- nvinfo : EIATTR_KPARAM_INFO
	.align		4
.L_446:
        /*0008*/ 	.byte	0x04, 0x17
        /*000a*/ 	.short	(.L_448 - .L_447)
.L_447:
        /*000c*/ 	.word	0x00000000
        /*0010*/ 	.short	0x0000
        /*0012*/ 	.short	0x0000
        /*0014*/ 	.byte	0x00, 0xf0, 0xe1, 0x09


	//----- nvinfo : EIATTR_SPARSE_MMA_MASK
	.align		4
.L_448:
        /*0018*/ 	.byte	0x03, 0x50
        /*001a*/ 	.short	0x0000


	//----- nvinfo : EIATTR_MAXREG_COUNT
	.align		4
        /*001c*/ 	.byte	0x03, 0x1b
        /*001e*/ 	.short	0x00ff


	//----- nvinfo : EIATTR_MERCURY_ISA_VERSION
	.align		4
        /*0020*/ 	.byte	0x03, 0x5f
        /*0022*/ 	.short	0x0101


	//----- nvinfo : EIATTR_EXIT_INSTR_OFFSETS
	.align		4
        /*0024*/ 	.byte	0x04, 0x1c
        /*0026*/ 	.short	(.L_450 - .L_449)


	//   ....[0]....
.L_449:
        /*0028*/ 	.word	0x00000010


	//----- nvinfo : EIATTR_MAX_THREADS
	.align		4
.L_450:
        /*002c*/ 	.byte	0x04, 0x05
        /*002e*/ 	.short	(.L_452 - .L_451)
.L_451:
        /*0030*/ 	.word	0x00000100
        /*0034*/ 	.word	0x00000001
        /*0038*/ 	.word	0x00000001


	//----- nvinfo : EIATTR_CBANK_PARAM_SIZE
	.align		4
.L_452:
        /*003c*/ 	.byte	0x03, 0x19
        /*003e*/ 	.short	0x0278


	//----- nvinfo : EIATTR_PARAM_CBANK
	.align		4
        /*0040*/ 	.byte	0x04, 0x0a
        /*0042*/ 	.short	(.L_454 - .L_453)
	.align		4
.L_453:
        /*0044*/ 	.word	index@(.nv.constant0._ZN7cutlass13device_kernelIN5flash19enable_sm80_to_sm89INS1_16FlashAttnBwdSm80INS1_25CollectiveMainloopBwdSm80ILi1ELi1EN4cute5tupleIJNS5_1CILi64EEES8_NS7_ILi256EEEEEENS_6half_tEfNS_4arch4Sm80ELb0ELb1ELb0ELb0ELb0ELb0ELb0ELb0ELi2ELi4ELi2ELi2ELb0EEENS1_24CollectiveEpilogueBwdGQAISA_fSD_Li256ELb0ELb0EEENS1_19SingleTileSchedulerILb0ELb0ELb0ELi64EEEEEEEEEvNT_6ParamsE)
        /*0048*/ 	.short	0x0210
        /*004a*/ 	.short	0x0278


	//----- nvinfo : EIATTR_SW_WAR
	.align		4
.L_454:
        /*004c*/ 	.byte	0x04, 0x36
        /*004e*/ 	.short	(.L_456 - .L_455)
.L_455:
        /*0050*/ 	.word	0x00000008
.L_456:


//--------------------- .nv.info._ZN7cutlass13device_kernelIN5flash19enable_sm80_to_sm89INS1_16FlashAttnBwdSm80INS1_25CollectiveMainloopBwdSm80ILi1ELi1EN4cute5tupleIJNS5_1CILi64EEES8_NS7_ILi256EEEEEENS_6half_tEfNS_4arch4Sm80ELb0ELb1ELb0ELb1ELb0ELb0ELb0ELb0ELi2ELi4ELi2ELi2ELb0EEENS1_21CollectiveEpilogueBwdISA_SB_SD_Li256ELb1ELb0ELi4EEENS1_19SingleTileSchedulerILb1ELb0ELb0ELi64EEEEEEEEEvNT_6ParamsE --------------------------
	.section	.nv.info._ZN7cutlass13device_kernelIN5flash19enable_sm80_to_sm89INS1_16FlashAttnBwdSm80INS1_25CollectiveMainloopBwdSm80ILi1ELi1EN4cute5tupleIJNS5_1CILi64EEES8_NS7_ILi256EEEEEENS_6half_tEfNS_4arch4Sm80ELb0ELb1ELb0ELb1ELb0ELb0ELb0ELb0ELi2ELi4ELi2ELi2ELb0EEENS1_21CollectiveEpilogueBwdISA_SB_SD_Li256ELb1ELb0ELi4EEENS1_19SingleTileSchedulerILb1ELb0ELb0ELi64EEEEEEEEEvNT_6ParamsE,"",@"SHT_CUDA_INFO"
	.sectionflags	@""
	.align	4


	//----- nvinfo : EIATTR_CUDA_API_VERSION
	.align		4
        /*0000*/ 	.byte	0x04, 0x37
        /*0002*/ 	.short	(.L_458 - .L_457)
.L_457:
        /*0004*/ 	.word	0x00000082


	//----- nvinfo : EIATTR_KPARAM_INFO
	.align		4
.L_458:
        /*0008*/ 	.byte	0x04, 0x17
        /*000a*/ 	.short	(.L_460 - .L_459)
.L_459:
        /*000c*/ 	.word	0x00000000
        /*0010*/ 	.short	0x0000
        /*0012*/ 	.short	0x0000
        /*0014*/ 	.byte	0x00, 0xf0, 0xc1, 0x09


	//----- nvinfo : EIATTR_SPARSE_MMA_MASK
	.align		4
.L_460:
        /*0018*/ 	.byte	0x03, 0x50
        /*001a*/ 	.short	0x0000


	//----- nvinfo : EIATTR_MAXREG_COUNT
	.align		4
        /*001c*/ 	.byte	0x03, 0x1b
        /*001e*/ 	.short	0x00ff


	//----- nvinfo : EIATTR_MERCURY_ISA_VERSION
	.align		4
        /*0020*/ 	.byte	0x03, 0x5f
        /*0022*/ 	.short	0x0101


	//----- nvinfo : EIATTR_EXIT_INSTR_OFFSETS
	.align		4
        /*0024*/ 	.byte	0x04, 0x1c
        /*0026*/ 	.short	(.L_462 - .L_461)


	//   ....[0]....
.L_461:
        /*0028*/ 	.word	0x00000010


	//----- nvinfo : EIATTR_MAX_THREADS
	.align		4
.L_462:
        /*002c*/ 	.byte	0x04, 0x05
        /*002e*/ 	.short	(.L_464 - .L_463)
.L_463:
        /*0030*/ 	.word	0x00000100
        /*0034*/ 	.word	0x00000001
        /*0038*/ 	.word	0x00000001


	//----- nvinfo : EIATTR_CBANK_PARAM_SIZE
	.align		4
.L_464:
        /*003c*/ 	.byte	0x03, 0x19
        /*003e*/ 	.short	0x0270


	//----- nvinfo : EIATTR_PARAM_CBANK
	.align		4
        /*0040*/ 	.byte	0x04, 0x0a
        /*0042*/ 	.short	(.L_466 - .L_465)
	.align		4
.L_465:
        /*0044*/ 	.word	index@(.nv.constant0._ZN7cutlass13device_kernelIN5flash19enable_sm80_to_sm89INS1_16FlashAttnBwdSm80INS1_25CollectiveMainloopBwdSm80ILi1ELi1EN4cute5tupleIJNS5_1CILi64EEES8_NS7_ILi256EEEEEENS_6half_tEfNS_4arch4Sm80ELb0ELb1ELb0ELb1ELb0ELb0ELb0ELb0ELi2ELi4ELi2ELi2ELb0EEENS1_21CollectiveEpilogueBwdISA_SB_SD_Li256ELb1ELb0ELi4EEENS1_19SingleTileSchedulerILb1ELb0ELb0ELi64EEEEEEEEEvNT_6ParamsE)
        /*0048*/ 	.short	0x0210
        /*004a*/ 	.short	0x0270


	//----- nvinfo : EIATTR_SW_WAR
	.align		4
.L_466:
        /*004c*/ 	.byte	0x04, 0x36
        /*004e*/ 	.short	(.L_468 - .L_467)
.L_467:
        /*0050*/ 	.word	0x00000008
.L_468:


//--------------------- .nv.info._ZN7cutlass13device_kernelIN5flash19enable_sm80_to_sm89INS1_16FlashAttnBwdSm80INS1_25CollectiveMainloopBwdSm80ILi1ELi1EN4cute5tupleIJNS5_1CILi64EEES8_NS7_ILi256EEEEEENS_6half_tEfNS_4arch4Sm80ELb0ELb1ELb0ELb1ELb0ELb0ELb0ELb0ELi2ELi4ELi2ELi2ELb0EEENS1_24CollectiveEpilogueBwdGQAISA_fSD_Li256ELb1ELb0EEENS1_19SingleTileSchedulerILb1ELb0ELb0ELi64EEEEEEEEEvNT_6ParamsE --------------------------
	.section	.nv.info._ZN7cutlass13device_kernelIN5flash19enable_sm80_to_sm89INS1_16FlashAttnBwdSm80INS1_25CollectiveMainloopBwdSm80ILi1ELi1EN4cute5tupleIJNS5_1CILi64EEES8_NS7_ILi256EEEEEENS_6half_tEfNS_4arch4Sm80ELb0ELb1ELb0ELb1ELb0ELb0ELb0ELb0ELi2ELi4ELi2ELi2ELb0EEENS1_24CollectiveEpilogueBwdGQAISA_fSD_Li256ELb1ELb0EEENS1_19SingleTileSchedulerILb1ELb0ELb0ELi64EEEEEEEEEvNT_6ParamsE,"",@"SHT_CUDA_INFO"
	.sectionflags	@""
	.align	4


	//----- nvinfo : EIATTR_CUDA_API_VERSION
	.align		4
        /*0000*/ 	.byte	0x04, 0x37
        /*0002*/ 	.short	(.L_470 - .L_469)
.L_469:
        /*0004*/ 	.word	0x00000082


	//----- nvinfo : EIATTR_KPARAM_INFO
	.align		4
.L_470:
        /*0008*/ 	.byte	0x04, 0x17
        /*000a*/ 	.short	(.L_472 - .L_471)
.L_471:
        /*000c*/ 	.word	0x00000000
        /*0010*/ 	.short	0x0000
        /*0012*/ 	.short	0x0000
        /*0014*/ 	.byte	0x00, 0xf0, 0xe1, 0x09


	//----- nvinfo : EIATTR_SPARSE_MMA_MASK
	.align		4
.L_472:
        /*0018*/ 	.byte	0x03, 0x50
        /*001a*/ 	.short	0x0000


	//----- nvinfo : EIATTR_MAXREG_COUNT
	.align		4
        /*001c*/ 	.byte	0x03, 0x1b
        /*001e*/ 	.short	0x00ff


	//----- nvinfo : EIATTR_MERCURY_ISA_VERSION
	.align		4
        /*0020*/ 	.byte	0x03, 0x5f
        /*0022*/ 	.short	0x0101


	//----- nvinfo : EIATTR_EXIT_INSTR_OFFSETS
	.align		4
        /*0024*/ 	.byte	0x04, 0x1c
        /*0026*/ 	.short	(.L_474 - .L_473)


	//   ....[0]....
.L_473:
        /*0028*/ 	.word	0x00000010


	//----- nvinfo : EIATTR_MAX_THREADS
	.align		4
.L_474:
        /*002c*/ 	.byte	0x04, 0x05
        /*002e*/ 	.short	(.L_476 - .L_475)
.L_475:
        /*0030*/ 	.word	0x00000100
        /*0034*/ 	.word	0x00000001
        /*0038*/ 	.word	0x00000001


	//----- nvinfo : EIATTR_CBANK_PARAM_SIZE
	.align		4
.L_476:
        /*003c*/ 	.byte	0x03, 0x19
        /*003e*/ 	.short	0x0278


	//----- nvinfo : EIATTR_PARAM_CBANK
	.align		4
        /*0040*/ 	.byte	0x04, 0x0a
        /*0042*/ 	.short	(.L_478 - .L_477)
	.align		4
.L_477:
        /*0044*/ 	.word	index@(.nv.constant0._ZN7cutlass13device_kernelIN5flash19enable_sm80_to_sm89INS1_16FlashAttnBwdSm80INS1_25CollectiveMainloopBwdSm80ILi1ELi1EN4cute5tupleIJNS5_1CILi64EEES8_NS7_ILi256EEEEEENS_6half_tEfNS_4arch4Sm80ELb0ELb1ELb0ELb1ELb0ELb0ELb0ELb0ELi2ELi4ELi2ELi2ELb0EEENS1_24CollectiveEpilogueBwdGQAISA_fSD_Li256ELb1ELb0EEENS1_19SingleTileSchedulerILb1ELb0ELb0ELi64EEEEEEEEEvNT_6ParamsE)
        /*0048*/ 	.short	0x0210
        /*004a*/ 	.short	0x0278


	//----- nvinfo : EIATTR_SW_WAR
	.align		4
.L_478:
        /*004c*/ 	.byte	0x04, 0x36
        /*004e*/ 	.short	(.L_480 - .L_479)
.L_479:
        /*0050*/ 	.word	0x00000008
.L_480:


//--------------------- .nv.info._ZN7cutlass13device_kernelIN5flash19enable_sm80_to_sm89INS1_16FlashAttnBwdSm80INS1_25CollectiveMainloopBwdSm80ILi1ELi1EN4cute5tupleIJNS5_1CILi64EEES8_NS7_ILi256EEEEEENS_6half_tEfNS_4arch4Sm80ELb1ELb0ELb0ELb0ELb0ELb0ELb0ELb0ELi2ELi4ELi2ELi2ELb0EEENS1_21CollectiveEpilogueBwdISA_SB_SD_Li256ELb0ELb0ELi4EEENS1_25SingleTileBwdLPTSchedulerILb0ELi64ELb0EEEEEEEEEvNT_6ParamsE --------------------------
	.section	.nv.info._ZN7cutlass13device_kernelIN5flash19enable_sm80_to_sm89INS1_16FlashAttnBwdSm80INS1_25CollectiveMainloopBwdSm80ILi1ELi1EN4cute5tupleIJNS5_1CILi64EEES8_NS7_ILi256EEEEEENS_6half_tEfNS_4arch4Sm80ELb1ELb0ELb0ELb0ELb0ELb0ELb0ELb0ELi2ELi4ELi2ELi2ELb0EEENS1_21CollectiveEpilogueBwdISA_SB_SD_Li256ELb0ELb0ELi4EEENS1_25SingleTileBwdLPTSchedulerILb0ELi64ELb0EEEEEEEEEvNT_6ParamsE,"",@"SHT_CUDA_INFO"
	.sectionflags	@""
	.align	4


	//----- nvinfo : EIATTR_CUDA_API_VERSION
	.align		4
        /*0000*/ 	.byte	0x04, 0x37
        /*0002*/ 	.short	(.L_482 - .L_481)
.L_481:
        /*0004*/ 	.word	0x00000082


	//----- nvinfo : EIATTR_KPARAM_INFO
	.align		4
.L_482:
        /*0008*/ 	.byte	0x04, 0x17
        /*000a*/ 	.short	(.L_484 - .L_483)
.L_483:
        /*000c*/ 	.word	0x00000000
        /*0010*/ 	.short	0x0000
        /*0012*/ 	.short	0x0000
        /*0014*/ 	.byte	0x00, 0xf0, 0x21, 0x0a


	//----- nvinfo : EIATTR_SPARSE_MMA_MASK
	.align		4
.L_484:
        /*0018*/ 	.byte	0x03, 0x50
        /*001a*/ 	.short	0x0000


	//----- nvinfo : EIATTR_MAXREG_COUNT
	.align		4
        /*001c*/ 	.byte	0x03, 0x1b
        /*001e*/ 	.short	0x00ff


	//----- nvinfo : EIATTR_MERCURY_ISA_VERSION
	.align		4
        /*0020*/ 	.byte	0x03, 0x5f
        /*0022*/ 	.short	0x0101


	//----- nvinfo : EIATTR_EXIT_INSTR_OFFSETS
	.align		4
        /*0024*/ 	.byte	0x04, 0x1c
        /*0026*/ 	.short	(.L_486 - .L_485)


	//   ....[0]....
.L_485:
        /*0028*/ 	.word	0x00000010


	//----- nvinfo : EIATTR_MAX_THREADS
	.align		4
.L_486:
        /*002c*/ 	.byte	0x04, 0x05
        /*002e*/ 	.short	(.L_488 - .L_487)
.L_487:
        /*0030*/ 	.word	0x00000100
        /*0034*/ 	.word	0x00000001
        /*0038*/ 	.word	0x00000001


	//----- nvinfo : EIATTR_CBANK_PARAM_SIZE
	.align		4
.L_488:
        /*003c*/ 	.byte	0x03, 0x19
        /*003e*/ 	.short	0x0288


	//----- nvinfo : EIATTR_PARAM_CBANK
	.align		4
        /*0040*/ 	.byte	0x04, 0x0a
        /*0042*/ 	.short	(.L_490 - .L_489)
	.align		4
.L_489:
        /*0044*/ 	.word	index@(.nv.constant0._ZN7cutlass13device_kernelIN5flash19enable_sm80_to_sm89INS1_16FlashAttnBwdSm80INS1_25CollectiveMainloopBwdSm80ILi1ELi1EN4cute5tupleIJNS5_1CILi64EEES8_NS7_ILi256EEEEEENS_6half_tEfNS_4arch4Sm80ELb1ELb0ELb0ELb0ELb0ELb0ELb0ELb0ELi2ELi4ELi2ELi2ELb0EEENS1_21CollectiveEpilogueBwdISA_SB_SD_Li256ELb0ELb0ELi4EEENS1_25SingleTileBwdLPTSchedulerILb0ELi64ELb0EEEEEEEEEvNT_6ParamsE)
        /*0048*/ 	.short	0x0210
        /*004a*/ 	.short	0x0288


	//----- nvinfo : EIATTR_SW_WAR
	.align		4
.L_490:
        /*004c*/ 	.byte	0x04, 0x36
        /*004e*/ 	.short	(.L_492 - .L_491)
.L_491:
        /*0050*/ 	.word	0x00000008
.L_492:


//--------------------- .nv.info._ZN7cutlass13device_kernelIN5flash19enable_sm80_to_sm89INS1_16FlashAttnBwdSm80INS1_25CollectiveMainloopBwdSm80ILi1ELi1EN4cute5tupleIJNS5_1CILi64EEES8_NS7_ILi256EEEEEENS_6half_tEfNS_4arch4Sm80ELb1ELb0ELb0ELb0ELb0ELb0ELb0ELb0ELi2ELi4ELi2ELi2ELb0EEENS1_24CollectiveEpilogueBwdGQAISA_fSD_Li256ELb0ELb0EEENS1_25SingleTileBwdLPTSchedulerILb0ELi64ELb0EEEEEEEEEvNT_6ParamsE --------------------------
	.section	.nv.info._ZN7cutlass13device_kernelIN5flash19enable_sm80_to_sm89INS1_16FlashAttnBwdSm80INS1_25CollectiveMainloopBwdSm80ILi1ELi1EN4cute5tupleIJNS5_1CILi64EEES8_NS7_ILi256EEEEEENS_6half_tEfNS_4arch4Sm80ELb1ELb0ELb0ELb0ELb0ELb0ELb0ELb0ELi2ELi4ELi2ELi2ELb0EEENS1_24CollectiveEpilogueBwdGQAISA_fSD_Li256ELb0ELb0EEENS1_25SingleTileBwdLPTSchedulerILb0ELi64ELb0EEEEEEEEEvNT_6ParamsE,"",@"SHT_CUDA_INFO"
	.sectionflags	@""
	.align	4


	//----- nvinfo : EIATTR_CUDA_API_VERSION
	.align		4
        /*0000*/ 	.byte	0x04, 0x37
        /*0002*/ 	.short	(.L_494 - .L_493)
.L_493:
        /*0004*/ 	.word	0x00000082


	//----- nvinfo : EIATTR_KPARAM_INFO
	.align		4
.L_494:
        /*0008*/ 	.byte	0x04, 0x17
        /*000a*/ 	.short	(.L_496 - .L_495)
.L_495:
        /*000c*/ 	.word	0x00000000
        /*0010*/ 	.short	0x0000
        /*0012*/ 	.short	0x0000
        /*0014*/ 	.byte	0x00, 0xf0, 0x41, 0x0a


	//----- nvinfo : EIATTR_SPARSE_MMA_MASK
	.align		4
.L_496:
        /*0018*/ 	.byte	0x03, 0x50
        /*001a*/ 	.short	0x0000


	//----- nvinfo : EIATTR_MAXREG_COUNT
	.align		4
        /*001c*/ 	.byte	0x03, 0x1b
        /*001e*/ 	.short	0x00ff


	//----- nvinfo : EIATTR_MERCURY_ISA_VERSION
	.align		4
        /*0020*/ 	.byte	0x03, 0x5f
        /*0022*/ 	.short	0x0101


	//----- nvinfo : EIATTR_EXIT_INSTR_OFFSETS
	.align		4
        /*0024*/ 	.byte	0x04, 0x1c
        /*0026*/ 	.short	(.L_498 - .L_497)


	//   ....[0]....
.L_497:
        /*0028*/ 	.word	0x00000010


	//----- nvinfo : EIATTR_MAX_THREADS
	.align		4
.L_498:
        /*002c*/ 	.byte	0x04, 0x05
        /*002e*/ 	.short	(.L_500 - .L_499)
.L_499:
        /*0030*/ 	.word	0x00000100
        /*0034*/ 	.word	0x00000001
        /*0038*/ 	.word	0x00000001


	//----- nvinfo : EIATTR_CBANK_PARAM_SIZE
	.align		4
.L_500:
        /*003c*/ 	.byte	0x03, 0x19
        /*003e*/ 	.short	0x0290


	//----- nvinfo : EIATTR_PARAM_CBANK
	.align		4
        /*0040*/ 	.byte	0x04, 0x0a
        /*0042*/ 	.short	(.L_502 - .L_501)
	.align		4
.L_501:
        /*0044*/ 	.word	index@(.nv.constant0._ZN7cutlass13device_kernelIN5flash19enable_sm80_to_sm89INS1_16FlashAttnBwdSm80INS1_25CollectiveMainloopBwdSm80ILi1ELi1EN4cute5tupleIJNS5_1CILi64EEES8_NS7_ILi256EEEEEENS_6half_tEfNS_4arch4Sm80ELb1ELb0ELb0ELb0ELb0ELb0ELb0ELb0ELi2ELi4ELi2ELi2ELb0EEENS1_24CollectiveEpilogueBwdGQAISA_fSD_Li256ELb0ELb0EEENS1_25SingleTileBwdLPTSchedulerILb0ELi64ELb0EEEEEEEEEvNT_6ParamsE)
        /*0048*/ 	.short	0x0210
        /*004a*/ 	.short	0x0290


	//----- nvinfo : EIATTR_SW_WAR
	.align		4
.L_502:
        /*004c*/ 	.byte	0x04, 0x36
        /*004e*/ 	.short	(.L_504 - .L_503)
.L_503:
        /*0050*/ 	.word	0x00000008
.L_504:


//--------------------- .nv.info._ZN7cutlass13device_kernelIN5flash22FlashAttnBwdPreprocessIN4cute5tupleIJNS3_1CILi64EEENS5_ILi256EEEEEENS_6half_tEfNS_4arch4Sm80ELb1ELb0EEEEEvNT_6ParamsE --------------------------
	.section	.nv.info._ZN7cutlass13device_kernelIN5flash22FlashAttnBwdPreprocessIN4cute5tupleIJNS3_1CILi64EEENS5_ILi256EEEEEENS_6half_tEfNS_4arch4Sm80ELb1ELb0EEEEEvNT_6ParamsE,"",@"SHT_CUDA_INFO"
	.sectionflags	@""
	.align	4


	//----- nvinfo : EIATTR_CUDA_API_VERSION
	.align		4
        /*0000*/ 	.byte	0x04, 0x37
        /*0002*/ 	.short	(.L_506 - .L_505)
.L_505:
        /*0004*/ 	.word	0x00000082


	//----- nvinfo : EIATTR_KPARAM_INFO
	.align		4
.L_506:
        /*0008*/ 	.byte	0x04, 0x17
        /*000a*/ 	.short	(.L_508 - .L_507)
.L_507:
        /*000c*/ 	.word	0x00000000
        /*0010*/ 	.short	0x0000
        /*0012*/ 	.short	0x0000
        /*0014*/ 	.byte	0x00, 0xf0, 0xc1, 0x03


	//----- nvinfo : EIATTR_SPARSE_MMA_MASK
	.align		4
.L_508:
        /*0018*/ 	.byte	0x03, 0x50
        /*001a*/ 	.short	0x0000


	//----- nvinfo : EIATTR_MAXREG_COUNT
	.align		4
        /*001c*/ 	.byte	0x03, 0x1b
        /*001e*/ 	.short	0x0080


	//----- nvinfo : EIATTR_MERCURY_ISA_VERSION
	.align		4
        /*0020*/ 	.byte	0x03, 0x5f
        /*0022*/ 	.short	0x0101


	//----- nvinfo : EIATTR_COOP_GROUP_MASK_REGIDS
	.align		4
        /*0024*/ 	.byte	0x04, 0x29
        /*0026*/ 	.short	(.L_510 - .L_509)


	//   ....[0]....
.L_509:
        /*0028*/ 	.word	0xffffffff


	//   ....[1]....
        /*002c*/ 	.word	0xffffffff


	//   ....[2]....
        /*0030*/ 	.word	0xffffffff


	//   ....[3]....
        /*0034*/ 	.word	0xffffffff


	//   ....[4]....
        /*0038*/ 	.word	0xffffffff


	//   ....[5]....
        /*003c*/ 	.word	0xffffffff


	//   ....[6]....
        /*0040*/ 	.word	0xffffffff


	//   ....[7]....
        /*0044*/ 	.word	0xffffffff


	//   ....[8]....
        /*0048*/ 	.word	0xffffffff


	//   ....[9]....
        /*004c*/ 	.word	0xffffffff


	//   ....[10]....
        /*0050*/ 	.word	0xffffffff


	//   ....[11]....
        /*0054*/ 	.word	0xffffffff


	//   ....[12]....
        /*0058*/ 	.word	0xffffffff


	//   ....[13]....
        /*005c*/ 	.word	0xffffffff


	//   ....[14]....
        /*0060*/ 	.word	0xffffffff


	//   ....[15]....
        /*0064*/ 	.word	0xffffffff


	//----- nvinfo : EIATTR_COOP_GROUP_INSTR_OFFSETS
	.align		4
.L_510:
        /*0068*/ 	.byte	0x04, 0x28
        /*006a*/ 	.short	(.L_512 - .L_511)


	//   ....[0]....
.L_511:
        /*006c*/ 	.word	0x00002010


	//   ....[1]....
        /*0070*/ 	.word	0x00002020


	//   ....[2]....
        /*0074*/ 	.word	0x00002030


	//   ....[3]....
        /*0078*/ 	.word	0x00002040


	//   ....[4]....
        /*007c*/ 	.word	0x00002070


	//   ....[5]....
        /*0080*/ 	.word	0x000020a0


	//   ....[6]....
        /*0084*/ 	.word	0x000020d0


	//   ....[7]....
        /*0088*/ 	.word	0x000020f0


	//   ....[8]....
        /*008c*/ 	.word	0x00002140


	//   ....[9]....
        /*0090*/ 	.word	0x00002160


	//   ....[10]....
        /*0094*/ 	.word	0x00002190


	//   ....[11]....
        /*0098*/ 	.word	0x000021b0


	//   ....[12]....
        /*009c*/ 	.word	0x00002260


	//   ....[13]....
        /*00a0*/ 	.word	0x000022a0


	//   ....[14]....
        /*00a4*/ 	.word	0x000022d0


	//   ....[15]....
        /*00a8*/ 	.word	0x000022f0


	//----- nvinfo : EIATTR_EXIT_INSTR_OFFSETS
	.align		4
.L_512:
        /*00ac*/ 	.byte	0x04, 0x1c
        /*00ae*/ 	.short	(.L_514 - .L_513)


	//   ....[0]....
.L_513:
        /*00b0*/ 	.word	0x000028e0


	//   ....[1]....
        /*00b4*/ 	.word	0x00002960


	//----- nvinfo : EIATTR_MAX_THREADS
	.align		4
.L_514:
        /*00b8*/ 	.byte	0x04, 0x05
        /*00ba*/ 	.short	(.L_516 - .L_515)
.L_515:
        /*00bc*/ 	.word	0x00000100
        /*00c0*/ 	.word	0x00000001
        /*00c4*/ 	.word	0x00000001


	//----- nvinfo : EIATTR_CRS_STACK_SIZE
	.align		4
.L_516:
        /*00c8*/ 	.byte	0x04, 0x1e
        /*00ca*/ 	.short	(.L_518 - .L_517)
.L_517:
        /*00cc*/ 	.word	0x00000000


	//----- nvinfo : EIATTR_CBANK_PARAM_SIZE
	.align		4
.L_518:
        /*00d0*/ 	.byte	0x03, 0x19
        /*00d2*/ 	.short	0x00f0


	//----- nvinfo : EIATTR_PARAM_CBANK
	.align		4
        /*00d4*/ 	.byte	0x04, 0x0a
        /*00d6*/ 	.short	(.L_520 - .L_519)
	.align		4
.L_519:
        /*00d8*/ 	.word	index@(.nv.constant0._ZN7cutlass13device_kernelIN5flash22FlashAttnBwdPreprocessIN4cute5tupleIJNS3_1CILi64EEENS5_ILi256EEEEEENS_6half_tEfNS_4arch4Sm80ELb1ELb0EEEEEvNT_6ParamsE)
        /*00dc*/ 	.short	0x0210
        /*00de*/ 	.short	0x00f0


	//----- nvinfo : EIATTR_SW_WAR
	.align		4
.L_520:
        /*00e0*/ 	.byte	0x04, 0x36
        /*00e2*/ 	.short	(.L_522 - .L_521)
.L_521:
        /*00e4*/ 	.word	0x00000008
.L_522:


//--------------------- .nv.info._ZN7cutlass13device_kernelIN5flash19enable_sm80_to_sm89INS1_16FlashAttnBwdSm80INS1_25CollectiveMainloopBwdSm80ILi1ELi1EN4cute5tupleIJNS5_1CILi64EEES8_NS7_ILi256EEEEEENS_6half_tEfNS_4arch4Sm80ELb1ELb0ELb0ELb1ELb0ELb0ELb0ELb0ELi2ELi4ELi2ELi2ELb0EEENS1_21CollectiveEpilogueBwdISA_SB_SD_Li256ELb1ELb0ELi4EEENS1_25SingleTileBwdLPTSchedulerILb1ELi64ELb0EEEEEEEEEvNT_6ParamsE --------------------------
	.section	.nv.info._ZN7cutlass13device_kernelIN5flash19enable_sm80_to_sm89INS1_16FlashAttnBwdSm80INS1_25CollectiveMainloopBwdSm80ILi1ELi1EN4cute5tupleIJNS5_1CILi64EEES8_NS7_ILi256EEEEEENS_6half_tEfNS_4arch4Sm80ELb1ELb0ELb0ELb1ELb0ELb0ELb0ELb0ELi2ELi4ELi2ELi2ELb0EEENS1_21CollectiveEpilogueBwdISA_SB_SD_Li256ELb1ELb0ELi4EEENS1_25SingleTileBwdLPTSchedulerILb1ELi64ELb0EEEEEEEEEvNT_6ParamsE,"",@"SHT_CUDA_INFO"
	.sectionflags	@""
	.align	4


	//----- nvinfo : EIATTR_CUDA_API_VERSION
	.align		4
        /*0000*/ 	.byte	0x04, 0x37
        /*0002*/ 	.short	(.L_524 - .L_523)
.L_523:
        /*0004*/ 	.word	0x00000082


	//----- nvinfo : EIATTR_KPARAM_INFO
	.align		4
.L_524:
        /*0008*/ 	.byte	0x04, 0x17
        /*000a*/ 	.short	(.L_526 - .L_525)
.L_525:
        /*000c*/ 	.word	0x00000000
        /*0010*/ 	.short	0x0000
        /*0012*/ 	.short	0x0000
        /*0014*/ 	.byte	0x00, 0xf0, 0x21, 0x0a


	//----- nvinfo : EIATTR_SPARSE_MMA_MASK
	.align		4
.L_526:
        /*0018*/ 	.byte	0x03, 0x50
        /*001a*/ 	.short	0x0000


	//----- nvinfo : EIATTR_MAXREG_COUNT
	.align		4
        /*001c*/ 	.byte	0x03, 0x1b
        /*001e*/ 	.short	0x00ff


	//----- nvinfo : EIATTR_MERCURY_ISA_VERSION
	.align		4
        /*0020*/ 	.byte	0x03, 0x5f
        /*0022*/ 	.short	0x0101


	//----- nvinfo : EIATTR_EXIT_INSTR_OFFSETS
	.align		4
        /*0024*/ 	.byte	0x04, 0x1c
        /*0026*/ 	.short	(.L_528 - .L_527)


	//   ....[0]....
.L_527:
        /*0028*/ 	.word	0x00000010


	//----- nvinfo : EIATTR_MAX_THREADS
	.align		4
.L_528:
        /*002c*/ 	.byte	0x04, 0x05
        /*002e*/ 	.short	(.L_530 - .L_529)
.L_529:
        /*0030*/ 	.word	0x00000100
        /*0034*/ 	.word	0x00000001
        /*0038*/ 	.word	0x00000001


	//----- nvinfo : EIATTR_CBANK_PARAM_SIZE
	.align		4
.L_530:
        /*003c*/ 	.byte	0x03, 0x19
        /*003e*/ 	.short	0x0288


	//----- nvinfo : EIATTR_PARAM_CBANK
	.align		4
        /*0040*/ 	.byte	0x04, 0x0a
        /*0042*/ 	.short	(.L_532 - .L_531)
	.align		4
.L_531:
        /*0044*/ 	.word	index@(.nv.constant0._ZN7cutlass13device_kernelIN5flash19enable_sm80_to_sm89INS1_16FlashAttnBwdSm80INS1_25CollectiveMainloopBwdSm80ILi1ELi1EN4cute5tupleIJNS5_1CILi64EEES8_NS7_ILi256EEEEEENS_6half_tEfNS_4arch4Sm80ELb1ELb0ELb0ELb1ELb0ELb0ELb0ELb0ELi2ELi4ELi2ELi2ELb0EEENS1_21CollectiveEpilogueBwdISA_SB_SD_Li256ELb1ELb0ELi4EEENS1_25SingleTileBwdLPTSchedulerILb1ELi64ELb0EEEEEEEEEvNT_6ParamsE)
        /*0048*/ 	.short	0x0210
        /*004a*/ 	.short	0x0288


	//----- nvinfo : EIATTR_SW_WAR
	.align		4
.L_532:
        /*004c*/ 	.byte	0x04, 0x36
        /*004e*/ 	.short	(.L_534 - .L_533)
.L_533:
        /*0050*/ 	.word	0x00000008
.L_534:


//--------------------- .nv.info._ZN7cutlass13device_kernelIN5flash32FlashAttnBwdPostprocessConvertdQIN4cute5tupleIJNS3_1CILi64EEENS5_ILi256EEEEEENS_6half_tEfNS_4arch4Sm80ELi256ENS3_8TiledMMAINS3_8MMA_AtomIJNS3_28SM80_16x8x16_F32F16F16F32_TNEEEENS3_6LayoutINS4_IJNS5_ILi2EEENS5_ILi4EEENS5_ILi1EEEEEENS4_IJSJ_SH_NS5_ILi0EEEEEEEENS4_IJNS5_ILi32EEES6_NS5_ILi16EEEEEEEELb0EEEEEvNT_6ParamsE --------------------------
	.section	.nv.info._ZN7cutlass13device_kernelIN5flash32FlashAttnBwdPostprocessConvertdQIN4cute5tupleIJNS3_1CILi64EEENS5_ILi256EEEEEENS_6half_tEfNS_4arch4Sm80ELi256ENS3_8TiledMMAINS3_8MMA_AtomIJNS3_28SM80_16x8x16_F32F16F16F32_TNEEEENS3_6LayoutINS4_IJNS5_ILi2EEENS5_ILi4EEENS5_ILi1EEEEEENS4_IJSJ_SH_NS5_ILi0EEEEEEEENS4_IJNS5_ILi32EEES6_NS5_ILi16EEEEEEEELb0EEEEEvNT_6ParamsE,"",@"SHT_CUDA_INFO"
	.sectionflags	@""
	.align	4


	//----- nvinfo : EIATTR_CUDA_API_VERSION
	.align		4
        /*0000*/ 	.byte	0x04, 0x37
        /*0002*/ 	.short	(.L_536 - .L_535)
.L_535:
        /*0004*/ 	.word	0x00000082


	//----- nvinfo : EIATTR_KPARAM_INFO
	.align		4
.L_536:
        /*0008*/ 	.byte	0x04, 0x17
        /*000a*/ 	.short	(.L_538 - .L_537)
.L_537:
        /*000c*/ 	.word	0x00000000
        /*0010*/ 	.short	0x0000
        /*0012*/ 	.short	0x0000
        /*0014*/ 	.byte	0x00, 0xf0, 0xc1, 0x01


	//----- nvinfo : EIATTR_SPARSE_MMA_MASK
	.align		4
.L_538:
        /*0018*/ 	.byte	0x03, 0x50
        /*001a*/ 	.short	0x0000


	//----- nvinfo : EIATTR_MAXREG_COUNT
	.align		4
        /*001c*/ 	.byte	0x03, 0x1b
        /*001e*/ 	.short	0x0080


	//----- nvinfo : EIATTR_NUM_BARRIERS
	.align		4
        /*0020*/ 	.byte	0x02, 0x4c
        /*0022*/ 	.byte	0x01
	.zero		1


	//----- nvinfo : EIATTR_MERCURY_ISA_VERSION
	.align		4
        /*0024*/ 	.byte	0x03, 0x5f
        /*0026*/ 	.short	0x0101


	//----- nvinfo : EIATTR_EXIT_INSTR_OFFSETS
	.align		4
        /*0028*/ 	.byte	0x04, 0x1c
        /*002a*/ 	.short	(.L_540 - .L_539)


	//   ....[0]....
.L_539:
        /*002c*/ 	.word	0x000001b0


	//   ....[1]....
        /*0030*/ 	.word	0x00001f00


	//   ....[2]....
        /*0034*/ 	.word	0x00001fd0


	//----- nvinfo : EIATTR_MAX_THREADS
	.align		4
.L_540:
        /*0038*/ 	.byte	0x04, 0x05
        /*003a*/ 	.short	(.L_542 - .L_541)
.L_541:
        /*003c*/ 	.word	0x00000100
        /*0040*/ 	.word	0x00000001
        /*0044*/ 	.word	0x00000001


	//----- nvinfo : EIATTR_CRS_STACK_SIZE
	.align		4
.L_542:
        /*0048*/ 	.byte	0x04, 0x1e
        /*004a*/ 	.short	(.L_544 - .L_543)
.L_543:
        /*004c*/ 	.word	0x00000000


	//----- nvinfo : EIATTR_CBANK_PARAM_SIZE
	.align		4
.L_544:
        /*0050*/ 	.byte	0x03, 0x19
        /*0052*/ 	.short	0x0070


	//----- nvinfo : EIATTR_PARAM_CBANK
	.align		4
        /*0054*/ 	.byte	0x04, 0x0a
        /*0056*/ 	.short	(.L_546 - .L_545)
	.align		4
.L_545:
        /*0058*/ 	.word	index@(.nv.constant0._ZN7cutlass13device_kernelIN5flash32FlashAttnBwdPostprocessConvertdQIN4cute5tupleIJNS3_1CILi64EEENS5_ILi256EEEEEENS_6half_tEfNS_4arch4Sm80ELi256ENS3_8TiledMMAINS3_8MMA_AtomIJNS3_28SM80_16x8x16_F32F16F16F32_TNEEEENS3_6LayoutINS4_IJNS5_ILi2EEENS5_ILi4EEENS5_ILi1EEEEEENS4_IJSJ_SH_NS5_ILi0EEEEEEEENS4_IJNS5_ILi32EEES6_NS5_ILi16EEEEEEEELb0EEEEEvNT_6ParamsE)
        /*005c*/ 	.short	0x0210
        /*005e*/ 	.short	0x0070


	//----- nvinfo : EIATTR_SW_WAR
	.align		4
.L_546:
        /*0060*/ 	.byte	0x04, 0x36
        /*0062*/ 	.short	(.L_548 - .L_547)
.L_547:
        /*0064*/ 	.word	0x00000008
.L_548:


//--------------------- .nv.info._ZN7cutlass13device_kernelIN5flash19enable_sm80_to_sm89INS1_16FlashAttnBwdSm80INS1_25CollectiveMainloopBwdSm80ILi1ELi1EN4cute5tupleIJNS5_1CILi64EEES8_NS7_ILi256EEEEEENS_6half_tEfNS_4arch4Sm80ELb1ELb0ELb0ELb1ELb0ELb0ELb0ELb0ELi2ELi4ELi2ELi2ELb0EEENS1_24CollectiveEpilogueBwdGQAISA_fSD_Li256ELb1ELb0EEENS1_25SingleTileBwdLPTSchedulerILb1ELi64ELb0EEEEEEEEEvNT_6ParamsE --------------------------
	.section	.nv.info._ZN7cutlass13device_kernelIN5flash19enable_sm80_to_sm89INS1_16FlashAttnBwdSm80INS1_25CollectiveMainloopBwdSm80ILi1ELi1EN4cute5tupleIJNS5_1CILi64EEES8_NS7_ILi256EEEEEENS_6half_tEfNS_4arch4Sm80ELb1ELb0ELb0ELb1ELb0ELb0ELb0ELb0ELi2ELi4ELi2ELi2ELb0EEENS1_24CollectiveEpilogueBwdGQAISA_fSD_Li256ELb1ELb0EEENS1_25SingleTileBwdLPTSchedulerILb1ELi64ELb0EEEEEEEEEvNT_6ParamsE,"",@"SHT_CUDA_INFO"
	.sectionflags	@""
	.align	4


	//----- nvinfo : EIATTR_CUDA_API_VERSION
	.align		4
        /*0000*/ 	.byte	0x04, 0x37
        /*0002*/ 	.short	(.L_550 - .L_549)
.L_549:
        /*0004*/ 	.word	0x00000082


	//----- nvinfo : EIATTR_KPARAM_INFO
	.align		4
.L_550:
        /*0008*/ 	.byte	0x04, 0x17
        /*000a*/ 	.short	(.L_552 - .L_551)
.L_551:
        /*000c*/ 	.word	0x00000000
        /*0010*/ 	.short	0x0000
        /*0012*/ 	.short	0x0000
        /*0014*/ 	.byte	0x00, 0xf0, 0x41, 0x0a


	//----- nvinfo : EIATTR_SPARSE_MMA_MASK
	.align		4
.L_552:
        /*0018*/ 	.byte	0x03, 0x50
        /*001a*/ 	.short	0x0000


	//----- nvinfo : EIATTR_MAXREG_COUNT
	.align		4
        /*001c*/ 	.byte	0x03, 0x1b
        /*001e*/ 	.short	0x00ff


	//----- nvinfo : EIATTR_MERCURY_ISA_VERSION
	.align		4
        /*0020*/ 	.byte	0x03, 0x5f
        /*0022*/ 	.short	0x0101


	//----- nvinfo : EIATTR_EXIT_INSTR_OFFSETS
	.align		4
        /*0024*/ 	.byte	0x04, 0x1c
        /*0026*/ 	.short	(.L_554 - .L_553)


	//   ....[0]....
.L_553:
        /*0028*/ 	.word	0x00000010


	//----- nvinfo : EIATTR_MAX_THREADS
	.align		4
.L_554:
        /*002c*/ 	.byte	0x04, 0x05
        /*002e*/ 	.short	(.L_556 - .L_555)
.L_555:
        /*0030*/ 	.word	0x00000100
        /*0034*/ 	.word	0x00000001
        /*0038*/ 	.word	0x00000001


	//----- nvinfo : EIATTR_CBANK_PARAM_SIZE
	.align		4
.L_556:
        /*003c*/ 	.byte	0x03, 0x19
        /*003e*/ 	.short	0x0290


	//----- nvinfo : EIATTR_PARAM_CBANK
	.align		4
        /*0040*/ 	.byte	0x04, 0x0a
        /*0042*/ 	.short	(.L_558 - .L_557)
	.align		4
.L_557:
        /*0044*/ 	.word	index@(.nv.constant0._ZN7cutlass13device_kernelIN5flash19enable_sm80_to_sm89INS1_16FlashAttnBwdSm80INS1_25CollectiveMainloopBwdSm80ILi1ELi1EN4cute5tupleIJNS5_1CILi64EEES8_NS7_ILi256EEEEEENS_6half_tEfNS_4arch4Sm80ELb1ELb0ELb0ELb1ELb0ELb0ELb0ELb0ELi2ELi4ELi2ELi2ELb0EEENS1_24CollectiveEpilogueBwdGQAISA_fSD_Li256ELb1ELb0EEENS1_25SingleTileBwdLPTSchedulerILb1ELi64ELb0EEEEEEEEEvNT_6ParamsE)
        /*0048*/ 	.short	0x0210
        /*004a*/ 	.short	0x0290


	//----- nvinfo : EIATTR_SW_WAR
	.align		4
.L_558:
        /*004c*/ 	.byte	0x04, 0x36
        /*004e*/ 	.short	(.L_560 - .L_559)
.L_559:
        /*0050*/ 	.word	0x00000008
.L_560:


//--------------------- .nv.info._ZN7cutlass13device_kernelIN5flash22FlashAttnBwdPreprocessIN4cute5tupleIJNS3_1CILi64EEENS5_ILi256EEEEEENS_6half_tEfNS_4arch4Sm80ELb1ELb1EEEEEvNT_6ParamsE --------------------------
	.section	.nv.info._ZN7cutlass13device_kernelIN5flash22FlashAttnBwdPreprocessIN4cute5tupleIJNS3_1CILi64EEENS5_ILi256EEEEEENS_6half_tEfNS_4arch4Sm80ELb1ELb1EEEEEvNT_6ParamsE,"",@"SHT_CUDA_INFO"
	.sectionflags	@""
	.align	4


	//----- nvinfo : EIATTR_CUDA_API_VERSION
	.align		4
        /*0000*/ 	.byte	0x04, 0x37
        /*0002*/ 	.short	(.L_562 - .L_561)
.L_561:
        /*0004*/ 	.word	0x00000082


	//----- nvinfo : EIATTR_KPARAM_INFO
	.align		4
.L_562:
        /*0008*/ 	.byte	0x04, 0x17
        /*000a*/ 	.short	(.L_564 - .L_563)
.L_563:
        /*000c*/ 	.word	0x00000000
        /*0010*/ 	.short	0x0000
        /*0012*/ 	.short	0x0000
        /*0014*/ 	.byte	0x00, 0xf0, 0xc1, 0x03


	//----- nvinfo : EIATTR_SPARSE_MMA_MASK
	.align		4
.L_564:
        /*0018*/ 	.byte	0x03, 0x50
        /*001a*/ 	.short	0x0000


	//----- nvinfo : EIATTR_MAXREG_COUNT
	.align		4
        /*001c*/ 	.byte	0x03, 0x1b
        /*001e*/ 	.short	0x0080


	//----- nvinfo : EIATTR_MERCURY_ISA_VERSION
	.align		4
        /*0020*/ 	.byte	0x03, 0x5f
        /*0022*/ 	.short	0x0101


	//----- nvinfo : EIATTR_COOP_GROUP_MASK_REGIDS
	.align		4
        /*0024*/ 	.byte	0x04, 0x29
        /*0026*/ 	.short	(.L_566 - .L_565)


	//   ....[0]....
.L_565:
        /*0028*/ 	.word	0xffffffff


	//   ....[1]....
        /*002c*/ 	.word	0xffffffff


	//   ....[2]....
        /*0030*/ 	.word	0xffffffff


	//   ....[3]....
        /*0034*/ 	.word	0xffffffff


	//   ....[4]....
        /*0038*/ 	.word	0xffffffff


	//   ....[5]....
        /*003c*/ 	.word	0xffffffff


	//   ....[6]....
        /*0040*/ 	.word	0xffffffff


	//   ....[7]....
        /*0044*/ 	.word	0xffffffff


	//   ....[8]....
        /*0048*/ 	.word	0xffffffff


	//   ....[9]....
        /*004c*/ 	.word	0xffffffff


	//   ....[10]....
        /*0050*/ 	.word	0xffffffff


	//   ....[11]....
        /*0054*/ 	.word	0xffffffff


	//   ....[12]....
        /*0058*/ 	.word	0xffffffff


	//   ....[13]....
        /*005c*/ 	.word	0xffffffff


	//   ....[14]....
        /*0060*/ 	.word	0xffffffff


	//   ....[15]....
        /*0064*/ 	.word	0xffffffff


	//----- nvinfo : EIATTR_COOP_GROUP_INSTR_OFFSETS
	.align		4
.L_566:
        /*0068*/ 	.byte	0x04, 0x28
        /*006a*/ 	.short	(.L_568 - .L_567)


	//   ....[0]....
.L_567:
        /*006c*/ 	.word	0x000028c0


	//   ....[1]....
        /*0070*/ 	.word	0x000028d0


	//   ....[2]....
        /*0074*/ 	.word	0x000028e0


	//   ....[3]....
        /*0078*/ 	.word	0x000028f0


	//   ....[4]....
        /*007c*/ 	.word	0x00002920


	//   ....[5]....
        /*0080*/ 	.word	0x00002940


	//   ....[6]....
        /*0084*/ 	.word	0x00002960


	//   ....[7]....
        /*0088*/ 	.word	0x00002970


	//   ....[8]....
        /*008c*/ 	.word	0x000029b0


	//   ....[9]....
        /*0090*/ 	.word	0x000029d0


	//   ....[10]....
        /*0094*/ 	.word	0x000029e0


	//   ....[11]....
        /*0098*/ 	.word	0x000029f0


	//   ....[12]....
        /*009c*/ 	.word	0x00002a50


	//   ....[13]....
        /*00a0*/ 	.word	0x00002a80


	//   ....[14]....
        /*00a4*/ 	.word	0x00002aa0


	//   ....[15]....
        /*00a8*/ 	.word	0x00002ac0


	//----- nvinfo : EIATTR_EXIT_INSTR_OFFSETS
	.align		4
.L_568:
        /*00ac*/ 	.byte	0x04, 0x1c
        /*00ae*/ 	.short	(.L_570 - .L_569)


	//   ....[0]....
.L_569:
        /*00b0*/ 	.word	0x00000320


	//   ....[1]....
        /*00b4*/ 	.word	0x00003270


	//   ....[2]....
        /*00b8*/ 	.word	0x00003310


	//----- nvinfo : EIATTR_MAX_THREADS
	.align		4
.L_570:
        /*00bc*/ 	.byte	0x04, 0x05
        /*00be*/ 	.short	(.L_572 - .L_571)
.L_571:
        /*00c0*/ 	.word	0x00000100
        /*00c4*/ 	.word	0x00000001
        /*00c8*/ 	.word	0x00000001


	//----- nvinfo : EIATTR_CRS_STACK_SIZE
	.align		4
.L_572:
        /*00cc*/ 	.byte	0x04, 0x1e
        /*00ce*/ 	.short	(.L_574 - .L_573)
.L_573:
        /*00d0*/ 	.word	0x00000000


	//----- nvinfo : EIATTR_CBANK_PARAM_SIZE
	.align		4
.L_574:
        /*00d4*/ 	.byte	0x03, 0x19
        /*00d6*/ 	.short	0x00f0


	//----- nvinfo : EIATTR_PARAM_CBANK
	.align		4
        /*00d8*/ 	.byte	0x04, 0x0a
        /*00da*/ 	.short	(.L_576 - .L_575)
	.align		4
.L_575:
        /*00dc*/ 	.word	index@(.nv.constant0._ZN7cutlass13device_kernelIN5flash22FlashAttnBwdPreprocessIN4cute5tupleIJNS3_1CILi64EEENS5_ILi256EEEEEENS_6half_tEfNS_4arch4Sm80ELb1ELb1EEEEEvNT_6ParamsE)
        /*00e0*/ 	.short	0x0210
        /*00e2*/ 	.short	0x00f0


	//----- nvinfo : EIATTR_SW_WAR
	.align		4
.L_576:
        /*00e4*/ 	.byte	0x04, 0x36
        /*00e6*/ 	.short	(.L_578 - .L_577)
.L_577:
        /*00e8*/ 	.word	0x00000008
.L_578:


//--------------------- .nv.callgraph             --------------------------
	.section	.nv.callgraph,"",@"SHT_CUDA_CALLGRAPH"
	.align	4
	.sectionentsize	8
	.align		4
        /*0000*/ 	.word	0x00000000
	.align		4
        /*0004*/ 	.word	0xffffffff
	.align		4
        /*0008*/ 	.word	0x00000000
	.align		4
        /*000c*/ 	.word	0xfffffffe
	.align		4
        /*0010*/ 	.word	0x00000000
	.align		4
        /*0014*/ 	.word	0xfffffffd
	.align		4
        /*0018*/ 	.word	0x00000000
	.align		4
        /*001c*/ 	.word	0xfffffffc


//--------------------- .nv.constant4             --------------------------
	.section	.nv.constant4,"a",@progbits
	.align	8
	.align		8
.nv.constant4:
        /*0000*/ 	.dword	_ZN66_INTERNAL_16e508ea_30_flash_bwd_hdim256_fp16_sm80_cu_8e232a79_28534cuda3std3__45__cpo5beginE
	.align		8
        /*0008*/ 	.dword	_ZN66_INTERNAL_16e508ea_30_flash_bwd_hdim256_fp16_sm80_cu_8e232a79_28534cuda3std3__45__cpo3endE
	.align		8
        /*0010*/ 	.dword	_ZN66_INTERNAL_16e508ea_30_flash_bwd_hdim256_fp16_sm80_cu_8e232a79_28534cuda3std3__45__cpo6cbeginE
	.align		8
        /*0018*/ 	.dword	_ZN66_INTERNAL_16e508ea_30_flash_bwd_hdim256_fp16_sm80_cu_8e232a79_28534cuda3std3__45__cpo4cendE
	.align		8
        /*0020*/ 	.dword	_ZN66_INTERNAL_16e508ea_30_flash_bwd_hdim256_fp16_sm80_cu_8e232a79_28534cuda3std3__468_GLOBAL__N__16e508ea_30_flash_bwd_hdim256_fp16_sm80_cu_8e232a79_28536ignoreE
	.align		8
        /*0028*/ 	.dword	_ZN66_INTERNAL_16e508ea_30_flash_bwd_hdim256_fp16_sm80_cu_8e232a79_28534cuda3std3__419piecewise_constructE
	.align		8
        /*0030*/ 	.dword	_ZN66_INTERNAL_16e508ea_30_flash_bwd_hdim256_fp16_sm80_cu_8e232a79_28534cuda3std3__48in_placeE
	.align		8
        /*0038*/ 	.dword	_ZN66_INTERNAL_16e508ea_30_flash_bwd_hdim256_fp16_sm80_cu_8e232a79_28534cuda3std6ranges3__45__cpo4swapE
	.align		8
        /*0040*/ 	.dword	_ZN66_INTERNAL_16e508ea_30_flash_bwd_hdim256_fp16_sm80_cu_8e232a79_28534cuda3std6ranges3__45__cpo9iter_moveE
	.align		8
        /*0048*/ 	.dword	_ZN66_INTERNAL_16e508ea_30_flash_bwd_hdim256_fp16_sm80_cu_8e232a79_28534cute7productE
	.align		8
        /*0050*/ 	.dword	_ZN66_INTERNAL_16e508ea_30_flash_bwd_hdim256_fp16_sm80_cu_8e232a79_28534cute1_E


//--------------------- .text._ZN7cutlass13device_kernelIN5flash19enable_sm80_to_sm89INS1_16FlashAttnBwdSm80INS1_25CollectiveMainloopBwdSm80ILi1ELi1EN4cute5tupleIJNS5_1CILi32EEENS7_ILi64EEENS7_ILi256EEEEEENS_6half_tEfNS_4arch4Sm80ELb0ELb0ELb0ELb0ELb0ELb0ELb0ELb0ELi2ELi2ELi2ELi1ELb1EEENS1_21CollectiveEpilogueBwdISB_SC_SE_Li256ELb0ELb0ELi4EEENS1_19SingleTileSchedulerILb0ELb0ELb0ELi64EEEEEEEEEvNT_6ParamsE --------------------------
	.section	.text._ZN7cutlass13device_kernelIN5flash19enable_sm80_to_sm89INS1_16FlashAttnBwdSm80INS1_25CollectiveMainloopBwdSm80ILi1ELi1EN4cute5tupleIJNS5_1CILi32EEENS7_ILi64EEENS7_ILi256EEEEEENS_6half_tEfNS_4arch4Sm80ELb0ELb0ELb0ELb0ELb0ELb0ELb0ELb0ELi2ELi2ELi2ELi1ELb1EEENS1_21CollectiveEpilogueBwdISB_SC_SE_Li256ELb0ELb0ELi4EEENS1_19SingleTileSchedulerILb0ELb0ELb0ELi64EEEEEEEEEvNT_6ParamsE,"ax",@progbits
	.align	128
.text._ZN7cutlass13device_kernelIN5flash19enable_sm80_to_sm89INS1_16FlashAttnBwdSm80INS1_25CollectiveMainloopBwdSm80ILi1ELi1EN4cute5tupleIJNS5_1CILi32EEENS7_ILi64EEENS7_ILi256EEEEEENS_6half_tEfNS_4arch4Sm80ELb0ELb0ELb0ELb0ELb0ELb0ELb0ELb0ELi2ELi2ELi2ELi1ELb1EEENS1_21CollectiveEpilogueBwdISB_SC_SE_Li256ELb0ELb0ELi4EEENS1_19SingleTileSchedulerILb0ELb0ELb0ELi64EEEEEEEEEvNT_6ParamsE:
        .type           _ZN7cutlass13device_kernelIN5flash19enable_sm80_to_sm89INS1_16FlashAttnBwdSm80INS1_25CollectiveMainloopBwdSm80ILi1ELi1EN4cute5tupleIJNS5_1CILi32EEENS7_ILi64EEENS7_ILi256EEEEEENS_6half_tEfNS_4arch4Sm80ELb0ELb0ELb0ELb0ELb0ELb0ELb0ELb0ELi2ELi2ELi2ELi1ELb1EEENS1_21CollectiveEpilogueBwdISB_SC_SE_Li256ELb0ELb0ELi4EEENS1_19SingleTileSchedulerILb0ELb0ELb0ELi64EEEEEEEEEvNT_6ParamsE,@function
        .size           _ZN7cutlass13device_kernelIN5flash19enable_sm80_to_sm89INS1_16FlashAttnBwdSm80INS1_25CollectiveMainloopBwdSm80ILi1ELi1EN4cute5tupleIJNS5_1CILi32EEENS7_ILi64EEENS7_ILi256EEEEEENS_6half_tEfNS_4arch4Sm80ELb0ELb0ELb0ELb0ELb0ELb0ELb0ELb0ELi2ELi2ELi2ELi1ELb1EEENS1_21CollectiveEpilogueBwdISB_SC_SE_Li256ELb0ELb0ELi4EEENS1_19SingleTileSchedulerILb0ELb0ELb0ELi64EEEEEEEEEvNT_6ParamsE,(.L_x_126 - _ZN7cutlass13device_kernelIN5flash19enable_sm80_to_sm89INS1_16FlashAttnBwdSm80INS1_25CollectiveMainloopBwdSm80ILi1ELi1EN4cute5tupleIJNS5_1CILi32EEENS7_ILi64EEENS7_ILi256EEEEEENS_6half_tEfNS_4arch4Sm80ELb0ELb0ELb0ELb0ELb0ELb0ELb0ELb0ELi2ELi2ELi2ELi1ELb1EEENS1_21CollectiveEpilogueBwdISB_SC_SE_Li256ELb0ELb0ELi4EEENS1_19SingleTileSchedulerILb0ELb0ELb0ELi64EEEEEEEEEvNT_6ParamsE)
        .other          _ZN7cutlass13device_kernelIN5flash19enable_sm80_to_sm89INS1_16FlashAttnBwdSm80INS1_25CollectiveMainloopBwdSm80ILi1ELi1EN4cute5tupleIJNS5_1CILi32EEENS7_ILi64EEENS7_ILi256EEEEEENS_6half_tEfNS_4arch4Sm80ELb0ELb0ELb0ELb0ELb0ELb0ELb0ELb0ELi2ELi2ELi2ELi1ELb1EEENS1_21CollectiveEpilogueBwdISB_SC_SE_Li256ELb0ELb0ELi4EEENS1_19SingleTileSchedulerILb0ELb0ELb0ELi64EEEEEEEEEvNT_6ParamsE,@"STO_CUDA_ENTRY STV_DEFAULT"
_ZN7cutlass13device_kernelIN5flash19enable_sm80_to_sm89INS1_16FlashAttnBwdSm80INS1_25CollectiveMainloopBwdSm80ILi1ELi1EN4cute5tupleIJNS5_1CILi32EEENS7_ILi64EEENS7_ILi256EEEEEENS_6half_tEfNS_4arch4Sm80ELb0ELb0ELb0ELb0ELb0ELb0ELb0ELb0ELi2ELi2ELi2ELi1ELb1EEENS1_21CollectiveEpilogueBwdISB_SC_SE_Li256ELb0ELb0ELi4EEENS1_19SingleTileSchedulerILb0ELb0ELb0ELi64EEEEEEEEEvNT_6ParamsE:
[----:B------:R-:W-:Y:S01]  /*0000*/  LDC R1, c[0x0][0x28] ;  /* 0x00000a00ff017b82 */ /* 0x000fe20000000800 */
[----:B------:R-:W-:Y:S05]  /*0010*/  EXIT ;  /* 0x000000000000794d */ /* 0x000fea0003800000 */
.L_x_0:
[----:B------:R-:W-:-:S00]  /*0020*/  BRA `(.L_x_0) ;  /* 0xfffffffc00fc7947 */ /* 0x000fc0000383ffff */
[----:B------:R-:W-:-:S00]  /*0030*/  NOP ;  /* 0x0000000000007918 */ /* 0x000fc00000000000 */
        /* <DEDUP_REMOVED lines=12> */
.L_x_126:


//--------------------- .text._ZN7cutlass13device_kernelIN5flash19enable_sm80_to_sm89INS1_16FlashAttnBwdSm80INS1_25CollectiveMainloopBwdSm80ILi1ELi1EN4cute5tupleIJNS5_1CILi32EEENS7_ILi64EEENS7_ILi256EEEEEENS_6half_tEfNS_4arch4Sm80ELb0ELb0ELb0ELb0ELb0ELb0ELb0ELb0ELi2ELi2ELi2ELi1ELb1EEENS1_24CollectiveEpilogueBwdGQAISB_fSE_Li256ELb0ELb0EEENS1_19SingleTileSchedulerILb0ELb0ELb0ELi64EEEEEEEEEvNT_6ParamsE --------------------------
	.section	.text._ZN7cutlass13device_kernelIN5flash19enable_sm80_to_sm89INS1_16FlashAttnBwdSm80INS1_25CollectiveMainloopBwdSm80ILi1ELi1EN4cute5tupleIJNS5_1CILi32EEENS7_ILi64EEENS7_ILi256EEEEEENS_6half_tEfNS_4arch4Sm80ELb0ELb0ELb0ELb0ELb0ELb0ELb0ELb0ELi2ELi2ELi2ELi1ELb1EEENS1_24CollectiveEpilogueBwdGQAISB_fSE_Li256ELb0ELb0EEENS1_19SingleTileSchedulerILb0ELb0ELb0ELi64EEEEEEEEEvNT_6ParamsE,"ax",@progbits
	.align	128
.text._ZN7cutlass13device_kernelIN5flash19enable_sm80_to_sm89INS1_16FlashAttnBwdSm80INS1_25CollectiveMainloopBwdSm80ILi1ELi1EN4cute5tupleIJNS5_1CILi32EEENS7_ILi64EEENS7_ILi256EEEEEENS_6half_tEfNS_4arch4Sm80ELb0ELb0ELb0ELb0ELb0ELb0ELb0ELb0ELi2ELi2ELi2ELi1ELb1EEENS1_24CollectiveEpilogueBwdGQAISB_fSE_Li256ELb0ELb0EEENS1_19SingleTileSchedulerILb0ELb0ELb0ELi64EEEEEEEEEvNT_6ParamsE:
        .type           _ZN7cutlass13device_kernelIN5flash19enable_sm80_to_sm89INS1_16FlashAttnBwdSm80INS1_25CollectiveMainloopBwdSm80ILi1ELi1EN4cute5tupleIJNS5_1CILi32EEENS7_ILi64EEENS7_ILi256EEEEEENS_6half_tEfNS_4arch4Sm80ELb0ELb0ELb0ELb0ELb0ELb0ELb0ELb0ELi2ELi2ELi2ELi1ELb1EEENS1_24CollectiveEpilogueBwdGQAISB_fSE_Li256ELb0ELb0EEENS1_19SingleTileSchedulerILb0ELb0ELb0ELi64EEEEEEEEEvNT_6ParamsE,@function
        .size           _ZN7cutlass13device_kernelIN5flash19enable_sm80_to_sm89INS1_16FlashAttnBwdSm80INS1_25CollectiveMainloopBwdSm80ILi1ELi1EN4cute5tupleIJNS5_1CILi32EEENS7_ILi64EEENS7_ILi256EEEEEENS_6half_tEfNS_4arch4Sm80ELb0ELb0ELb0ELb0ELb0ELb0ELb0ELb0ELi2ELi2ELi2ELi1ELb1EEENS1_24CollectiveEpilogueBwdGQAISB_fSE_Li256ELb0ELb0EEENS1_19SingleTileSchedulerILb0ELb0ELb0ELi64EEEEEEEEEvNT_6ParamsE,(.L_x_127 - _ZN7cutlass13device_kernelIN5flash19enable_sm80_to_sm89INS1_16FlashAttnBwdSm80INS1_25CollectiveMainloopBwdSm80ILi1ELi1EN4cute5tupleIJNS5_1CILi32EEENS7_ILi64EEENS7_ILi256EEEEEENS_6half_tEfNS_4arch4Sm80ELb0ELb0ELb0ELb0ELb0ELb0ELb0ELb0ELi2ELi2ELi2ELi1ELb1EEENS1_24CollectiveEpilogueBwdGQAISB_fSE_Li256ELb0ELb0EEENS1_19SingleTileSchedulerILb0ELb0ELb0ELi64EEEEEEEEEvNT_6ParamsE)
        .other          _ZN7cutlass13device_kernelIN5flash19enable_sm80_to_sm89INS1_16FlashAttnBwdSm80INS1_25CollectiveMainloopBwdSm80ILi1ELi1EN4cute5tupleIJNS5_1CILi32EEENS7_ILi64EEENS7_ILi256EEEEEENS_6half_tEfNS_4arch4Sm80ELb0ELb0ELb0ELb0ELb0ELb0ELb0ELb0ELi2ELi2ELi2ELi1ELb1EEENS1_24CollectiveEpilogueBwdGQAISB_fSE_Li256ELb0ELb0EEENS1_19SingleTileSchedulerILb0ELb0ELb0ELi64EEEEEEEEEvNT_6ParamsE,@"STO_CUDA_ENTRY STV_DEFAULT"
_ZN7cutlass13device_kernelIN5flash19enable_sm80_to_sm89INS1_16FlashAttnBwdSm80INS1_25CollectiveMainloopBwdSm80ILi1ELi1EN4cute5tupleIJNS5_1CILi32EEENS7_ILi64EEENS7_ILi256EEEEEENS_6half_tEfNS_4arch4Sm80ELb0ELb0ELb0ELb0ELb0ELb0ELb0ELb0ELi2ELi2ELi2ELi1ELb1EEENS1_24CollectiveEpilogueBwdGQAISB_fSE_Li256ELb0ELb0EEENS1_19SingleTileSchedulerILb0ELb0ELb0ELi64EEEEEEEEEvNT_6ParamsE:
[----:B------:R-:W-:Y:S01]  /*0000*/  LDC R1, c[0x0][0x28] ;  /* 0x00000a00ff017b82 */ /* 0x000fe20000000800 */
[----:B------:R-:W-:Y:S05]  /*0010*/  EXIT ;  /* 0x000000000000794d */ /* 0x000fea0003800000 */
.L_x_1:
        /* <DEDUP_REMOVED lines=14> */
.L_x_127:


//--------------------- .text._ZN7cutlass13device_kernelIN5flash19enable_sm80_to_sm89INS1_16FlashAttnBwdSm80INS1_25CollectiveMainloopBwdSm80ILi1ELi1EN4cute5tupleIJNS5_1CILi32EEENS7_ILi64EEENS7_ILi256EEEEEENS_6half_tEfNS_4arch4Sm80ELb0ELb0ELb0ELb1ELb0ELb0ELb0ELb0ELi2ELi2ELi2ELi1ELb1EEENS1_21CollectiveEpilogueBwdISB_SC_SE_Li256ELb1ELb0ELi4EEENS1_19SingleTileSchedulerILb1ELb0ELb0ELi64EEEEEEEEEvNT_6ParamsE --------------------------
	.section	.text._ZN7cutlass13device_kernelIN5flash19enable_sm80_to_sm89INS1_16FlashAttnBwdSm80INS1_25CollectiveMainloopBwdSm80ILi1ELi1EN4cute5tupleIJNS5_1CILi32EEENS7_ILi64EEENS7_ILi256EEEEEENS_6half_tEfNS_4arch4Sm80ELb0ELb0ELb0ELb1ELb0ELb0ELb0ELb0ELi2ELi2ELi2ELi1ELb1EEENS1_21CollectiveEpilogueBwdISB_SC_SE_Li256ELb1ELb0ELi4EEENS1_19SingleTileSchedulerILb1ELb0ELb0ELi64EEEEEEEEEvNT_6ParamsE,"ax",@progbits
	.align	128
.text._ZN7cutlass13device_kernelIN5flash19enable_sm80_to_sm89INS1_16FlashAttnBwdSm80INS1_25CollectiveMainloopBwdSm80ILi1ELi1EN4cute5tupleIJNS5_1CILi32EEENS7_ILi64EEENS7_ILi256EEEEEENS_6half_tEfNS_4arch4Sm80ELb0ELb0ELb0ELb1ELb0ELb0ELb0ELb0ELi2ELi2ELi2ELi1ELb1EEENS1_21CollectiveEpilogueBwdISB_SC_SE_Li256ELb1ELb0ELi4EEENS1_19SingleTileSchedulerILb1ELb0ELb0ELi64EEEEEEEEEvNT_6ParamsE:
        .type           _ZN7cutlass13device_kernelIN5flash19enable_sm80_to_sm89INS1_16FlashAttnBwdSm80INS1_25CollectiveMainloopBwdSm80ILi1ELi1EN4cute5tupleIJNS5_1CILi32EEENS7_ILi64EEENS7_ILi256EEEEEENS_6half_tEfNS_4arch4Sm80ELb0ELb0ELb0ELb1ELb0ELb0ELb0ELb0ELi2ELi2ELi2ELi1ELb1EEENS1_21CollectiveEpilogueBwdISB_SC_SE_Li256ELb1ELb0ELi4EEENS1_19SingleTileSchedulerILb1ELb0ELb0ELi64EEEEEEEEEvNT_6ParamsE,@function
        .size           _ZN7cutlass13device_kernelIN5flash19enable_sm80_to_sm89INS1_16FlashAttnBwdSm80INS1_25CollectiveMainloopBwdSm80ILi1ELi1EN4cute5tupleIJNS5_1CILi32EEENS7_ILi64EEENS7_ILi256EEEEEENS_6half_tEfNS_4arch4Sm80ELb0ELb0ELb0ELb1ELb0ELb0ELb0ELb0ELi2ELi2ELi2ELi1ELb1EEENS1_21CollectiveEpilogueBwdISB_SC_SE_Li256ELb1ELb0ELi4EEENS1_19SingleTileSchedulerILb1ELb0ELb0ELi64EEEEEEEEEvNT_6ParamsE,(.L_x_128 - _ZN7cutlass13device_kernelIN5flash19enable_sm80_to_sm89INS1_16FlashAttnBwdSm80INS1_25CollectiveMainloopBwdSm80ILi1ELi1EN4cute5tupleIJNS5_1CILi32EEENS7_ILi64EEENS7_ILi256EEEEEENS_6half_tEfNS_4arch4Sm80ELb0ELb0ELb0ELb1ELb0ELb0ELb0ELb0ELi2ELi2ELi2ELi1ELb1EEENS1_21CollectiveEpilogueBwdISB_SC_SE_Li256ELb1ELb0ELi4EEENS1_19SingleTileSchedulerILb1ELb0ELb0ELi64EEEEEEEEEvNT_6ParamsE)
        .other          _ZN7cutlass13device_kernelIN5flash19enable_sm80_to_sm89INS1_16FlashAttnBwdSm80INS1_25CollectiveMainloopBwdSm80ILi1ELi1EN4cute5tupleIJNS5_1CILi32EEENS7_ILi64EEENS7_ILi256EEEEEENS_6half_tEfNS_4arch4Sm80ELb0ELb0ELb0ELb1ELb0ELb0ELb0ELb0ELi2ELi2ELi2ELi1ELb1EEENS1_21CollectiveEpilogueBwdISB_SC_SE_Li256ELb1ELb0ELi4EEENS1_19SingleTileSchedulerILb1ELb0ELb0ELi64EEEEEEEEEvNT_6ParamsE,@"STO_CUDA_ENTRY STV_DEFAULT"
_ZN7cutlass13device_kernelIN5flash19enable_sm80_to_sm89INS1_16FlashAttnBwdSm80INS1_25CollectiveMainloopBwdSm80ILi1ELi1EN4cute5tupleIJNS5_1CILi32EEENS7_ILi64EEENS7_ILi256EEEEEENS_6half_tEfNS_4arch4Sm80ELb0ELb0ELb0ELb1ELb0ELb0ELb0ELb0ELi2ELi2ELi2ELi1ELb1EEENS1_21CollectiveEpilogueBwdISB_SC_SE_Li256ELb1ELb0ELi4EEENS1_19SingleTileSchedulerILb1ELb0ELb0ELi64EEEEEEEEEvNT_6ParamsE:
[----:B------:R-:W-:Y:S01]  /*0000*/  LDC R1, c[0x0][0x28] ;  /* 0x00000a00ff017b82 */ /* 0x000fe20000000800 */
[----:B------:R-:W-:Y:S05]  /*0010*/  EXIT ;  /* 0x000000000000794d */ /* 0x000fea0003800000 */
.L_x_2:
        /* <DEDUP_REMOVED lines=14> */
.L_x_128:


//--------------------- .text._ZN7cutlass13device_kernelIN5flash19enable_sm80_to_sm89INS1_16FlashAttnBwdSm80INS1_25CollectiveMainloopBwdSm80ILi1ELi1EN4cute5tupleIJNS5_1CILi32EEENS7_ILi64EEENS7_ILi256EEEEEENS_6half_tEfNS_4arch4Sm80ELb0ELb0ELb0ELb1ELb0ELb0ELb0ELb0ELi2ELi2ELi2ELi1ELb1EEENS1_24CollectiveEpilogueBwdGQAISB_fSE_Li256ELb1ELb0EEENS1_19SingleTileSchedulerILb1ELb0ELb0ELi64EEEEEEEEEvNT_6ParamsE --------------------------
	.section	.text._ZN7cutlass13device_kernelIN5flash19enable_sm80_to_sm89INS1_16FlashAttnBwdSm80INS1_25CollectiveMainloopBwdSm80ILi1ELi1EN4cute5tupleIJNS5_1CILi32EEENS7_ILi64EEENS7_ILi256EEEEEENS_6half_tEfNS_4arch4Sm80ELb0ELb0ELb0ELb1ELb0ELb0ELb0ELb0ELi2ELi2ELi2ELi1ELb1EEENS1_24CollectiveEpilogueBwdGQAISB_fSE_Li256ELb1ELb0EEENS1_19SingleTileSchedulerILb1ELb0ELb0ELi64EEEEEEEEEvNT_6ParamsE,"ax",@progbits
	.align	128
.text._ZN7cutlass13device_kernelIN5flash19enable_sm80_to_sm89INS1_16FlashAttnBwdSm80INS1_25CollectiveMainloopBwdSm80ILi1ELi1EN4cute5tupleIJNS5_1CILi32EEENS7_ILi64EEENS7_ILi256EEEEEENS_6half_tEfNS_4arch4Sm80ELb0ELb0ELb0ELb1ELb0ELb0ELb0ELb0ELi2ELi2ELi2ELi1ELb1EEENS1_24CollectiveEpilogueBwdGQAISB_fSE_Li256ELb1ELb0EEENS1_19SingleTileSchedulerILb1ELb0ELb0ELi64EEEEEEEEEvNT_6ParamsE:
        .type           _ZN7cutlass13device_kernelIN5flash19enable_sm80_to_sm89INS1_16FlashAttnBwdSm80INS1_25CollectiveMainloopBwdSm80ILi1ELi1EN4cute5tupleIJNS5_1CILi32EEENS7_ILi64EEENS7_ILi256EEEEEENS_6half_tEfNS_4arch4Sm80ELb0ELb0ELb0ELb1ELb0ELb0ELb0ELb0ELi2ELi2ELi2ELi1ELb1EEENS1_24CollectiveEpilogueBwdGQAISB_fSE_Li256ELb1ELb0EEENS1_19SingleTileSchedulerILb1ELb0ELb0ELi64EEEEEEEEEvNT_6ParamsE,@function
        .size           _ZN7cutlass13device_kernelIN5flash19enable_sm80_to_sm89INS1_16FlashAttnBwdSm80INS1_25CollectiveMainloopBwdSm80ILi1ELi1EN4cute5tupleIJNS5_1CILi32EEENS7_ILi64EEENS7_ILi256EEEEEENS_6half_tEfNS_4arch4Sm80ELb0ELb0ELb0ELb1ELb0ELb0ELb0ELb0ELi2ELi2ELi2ELi1ELb1EEENS1_24CollectiveEpilogueBwdGQAISB_fSE_Li256ELb1ELb0EEENS1_19SingleTileSchedulerILb1ELb0ELb0ELi64EEEEEEEEEvNT_6ParamsE,(.L_x_129 - _ZN7cutlass13device_kernelIN5flash19enable_sm80_to_sm89INS1_16FlashAttnBwdSm80INS1_25CollectiveMainloopBwdSm80ILi1ELi1EN4cute5tupleIJNS5_1CILi32EEENS7_ILi64EEENS7_ILi256EEEEEENS_6half_tEfNS_4arch4Sm80ELb0ELb0ELb0ELb1ELb0ELb0ELb0ELb0ELi2ELi2ELi2ELi1ELb1EEENS1_24CollectiveEpilogueBwdGQAISB_fSE_Li256ELb1ELb0EEENS1_19SingleTileSchedulerILb1ELb0ELb0ELi64EEEEEEEEEvNT_6ParamsE)
        .other          _ZN7cutlass13device_kernelIN5flash19enable_sm80_to_sm89INS1_16FlashAttnBwdSm80INS1_25CollectiveMainloopBwdSm80ILi1ELi1EN4cute5tupleIJNS5_1CILi32EEENS7_ILi64EEENS7_ILi256EEEEEENS_6half_tEfNS_4arch4Sm80ELb0ELb0ELb0ELb1ELb0ELb0ELb0ELb0ELi2ELi2ELi2ELi1ELb1EEENS1_24CollectiveEpilogueBwdGQAISB_fSE_Li256ELb1ELb0EEENS1_19SingleTileSchedulerILb1ELb0ELb0ELi64EEEEEEEEEvNT_6ParamsE,@"STO_CUDA_ENTRY STV_DEFAULT"
_ZN7cutlass13device_kernelIN5flash19enable_sm80_to_sm89INS1_16FlashAttnBwdSm80INS1_25CollectiveMainloopBwdSm80ILi1ELi1EN4cute5tupleIJNS5_1CILi32EEENS7_ILi64EEENS7_ILi256EEEEEENS_6half_tEfNS_4arch4Sm80ELb0ELb0ELb0ELb1ELb0ELb0ELb0ELb0ELi2ELi2ELi2ELi1ELb1EEENS1_24CollectiveEpilogueBwdGQAISB_fSE_Li256ELb1ELb0EEENS1_19SingleTileSchedulerILb1ELb0ELb0ELi64EEEEEEEEEvNT_6ParamsE:
[----:B------:R-:W-:Y:S01]  /*0000*/  LDC R1, c[0x0][0x28] ;  /* 0x00000a00ff017b82 */ /* 0x000fe20000000800 */
[----:B------:R-:W-:Y:S05]  /*0010*/  EXIT ;  /* 0x000000000000794d */ /* 0x000fea0003800000 */
.L_x_3:
        /* <DEDUP_REMOVED lines=14> */
.L_x_129:


//--------------------- .text._ZN7cutlass13device_kernelIN5flash19enable_sm80_to_sm89INS1_16FlashAttnBwdSm80INS1_25CollectiveMainloopBwdSm80ILi1ELi1EN4cute5tupleIJNS5_1CILi32EEENS7_ILi64EEENS7_ILi256EEEEEENS_6half_tEfNS_4arch4Sm80ELb0ELb1ELb0ELb0ELb0ELb0ELb0ELb0ELi2ELi2ELi2ELi1ELb1EEENS1_21CollectiveEpilogueBwdISB_SC_SE_Li256ELb0ELb0ELi4EEENS1_19SingleTileSchedulerILb0ELb0ELb0ELi64EEEEEEEEEvNT_6ParamsE --------------------------
	.section	.text._ZN7cutlass13device_kernelIN5flash19enable_sm80_to_sm89INS1_16FlashAttnBwdSm80INS1_25CollectiveMainloopBwdSm80ILi1ELi1EN4cute5tupleIJNS5_1CILi32EEENS7_ILi64EEENS7_ILi256EEEEEENS_6half_tEfNS_4arch4Sm80ELb0ELb1ELb0ELb0ELb0ELb0ELb0ELb0ELi2ELi2ELi2ELi1ELb1EEENS1_21CollectiveEpilogueBwdISB_SC_SE_Li256ELb0ELb0ELi4EEENS1_19SingleTileSchedulerILb0ELb0ELb0ELi64EEEEEEEEEvNT_6ParamsE,"ax",@progbits
	.align	128
.text._ZN7cutlass13device_kernelIN5flash19enable_sm80_to_sm89INS1_16FlashAttnBwdSm80INS1_25CollectiveMainloopBwdSm80ILi1ELi1EN4cute5tupleIJNS5_1CILi32EEENS7_ILi64EEENS7_ILi256EEEEEENS_6half_tEfNS_4arch4Sm80ELb0ELb1ELb0ELb0ELb0ELb0ELb0ELb0ELi2ELi2ELi2ELi1ELb1EEENS1_21CollectiveEpilogueBwdISB_SC_SE_Li256ELb0ELb0ELi4EEENS1_19SingleTileSchedulerILb0ELb0ELb0ELi64EEEEEEEEEvNT_6ParamsE:
        .type           _ZN7cutlass13device_kernelIN5flash19enable_sm80_to_sm89INS1_16FlashAttnBwdSm80INS1_25CollectiveMainloopBwdSm80ILi1ELi1EN4cute5tupleIJNS5_1CILi32EEENS7_ILi64EEENS7_ILi256EEEEEENS_6half_tEfNS_4arch4Sm80ELb0ELb1ELb0ELb0ELb0ELb0ELb0ELb0ELi2ELi2ELi2ELi1ELb1EEENS1_21CollectiveEpilogueBwdISB_SC_SE_Li256ELb0ELb0ELi4EEENS1_19SingleTileSchedulerILb0ELb0ELb0ELi64EEEEEEEEEvNT_6ParamsE,@function
        .size           _ZN7cutlass13device_kernelIN5flash19enable_sm80_to_sm89INS1_16FlashAttnBwdSm80INS1_25CollectiveMainloopBwdSm80ILi1ELi1EN4cute5tupleIJNS5_1CILi32EEENS7_ILi64EEENS7_ILi256EEEEEENS_6half_tEfNS_4arch4Sm80ELb0ELb1ELb0ELb0ELb0ELb0ELb0ELb0ELi2ELi2ELi2ELi1ELb1EEENS1_21CollectiveEpilogueBwdISB_SC_SE_Li256ELb0ELb0ELi4EEENS1_19SingleTileSchedulerILb0ELb0ELb0ELi64EEEEEEEEEvNT_6ParamsE,(.L_x_130 - _ZN7cutlass13device_kernelIN5flash19enable_sm80_to_sm89INS1_16FlashAttnBwdSm80INS1_25CollectiveMainloopBwdSm80ILi1ELi1EN4cute5tupleIJNS5_1CILi32EEENS7_ILi64EEENS7_ILi256EEEEEENS_6half_tEfNS_4arch4Sm80ELb0ELb1ELb0ELb0ELb0ELb0ELb0ELb0ELi2ELi2ELi2ELi1ELb1EEENS1_21CollectiveEpilogueBwdISB_SC_SE_Li256ELb0ELb0ELi4EEENS1_19SingleTileSchedulerILb0ELb0ELb0ELi64EEEEEEEEEvNT_6ParamsE)
        .other          _ZN7cutlass13device_kernelIN5flash19enable_sm80_to_sm89INS1_16FlashAttnBwdSm80INS1_25CollectiveMainloopBwdSm80ILi1ELi1EN4cute5tupleIJNS5_1CILi32EEENS7_ILi64EEENS7_ILi256EEEEEENS_6half_tEfNS_4arch4Sm80ELb0ELb1ELb0ELb0ELb0ELb0ELb0ELb0ELi2ELi2ELi2ELi1ELb1EEENS1_21CollectiveEpilogueBwdISB_SC_SE_Li256ELb0ELb0ELi4EEENS1_19SingleTileSchedulerILb0ELb0ELb0ELi64EEEEEEEEEvNT_6ParamsE,@"STO_CUDA_ENTRY STV_DEFAULT"
_ZN7cutlass13device_kernelIN5flash19enable_sm80_to_sm89INS1_16FlashAttnBwdSm80INS1_25CollectiveMainloopBwdSm80ILi1ELi1EN4cute5tupleIJNS5_1CILi32EEENS7_ILi64EEENS7_ILi256EEEEEENS_6half_tEfNS_4arch4Sm80ELb0ELb1ELb0ELb0ELb0ELb0ELb0ELb0ELi2ELi2ELi2ELi1ELb1EEENS1_21CollectiveEpilogueBwdISB_SC_SE_Li256ELb0ELb0ELi4EEENS1_19SingleTileSchedulerILb0ELb0ELb0ELi64EEEEEEEEEvNT_6ParamsE:
[----:B------:R-:W-:Y:S01]  /*0000*/  LDC R1, c[0x0][0x28] ;  /* 0x00000a00ff017b82 */ /* 0x000fe20000000800 */
[----:B------:R-:W-:Y:S05]  /*0010*/  EXIT ;  /* 0x000000000000794d */ /* 0x000fea0003800000 */
.L_x_4:
        /* <DEDUP_REMOVED lines=14> */
.L_x_130:


//--------------------- .text._ZN7cutlass13device_kernelIN5flash19enable_sm80_to_sm89INS1_16FlashAttnBwdSm80INS1_25CollectiveMainloopBwdSm80ILi1ELi1EN4cute5tupleIJNS5_1CILi32EEENS7_ILi64EEENS7_ILi256EEEEEENS_6half_tEfNS_4arch4Sm80ELb0ELb1ELb0ELb0ELb0ELb0ELb0ELb0ELi2ELi2ELi2ELi1ELb1EEENS1_24CollectiveEpilogueBwdGQAISB_fSE_Li256ELb0ELb0EEENS1_19SingleTileSchedulerILb0ELb0ELb0ELi64EEEEEEEEEvNT_6ParamsE --------------------------
	.section	.text._ZN7cutlass13device_kernelIN5flash19enable_sm80_to_sm89INS1_16FlashAttnBwdSm80INS1_25CollectiveMainloopBwdSm80ILi1ELi1EN4cute5tupleIJNS5_1CILi32EEENS7_ILi64EEENS7_ILi256EEEEEENS_6half_tEfNS_4arch4Sm80ELb0ELb1ELb0ELb0ELb0ELb0ELb0ELb0ELi2ELi2ELi2ELi1ELb1EEENS1_24CollectiveEpilogueBwdGQAISB_fSE_Li256ELb0ELb0EEENS1_19SingleTileSchedulerILb0ELb0ELb0ELi64EEEEEEEEEvNT_6ParamsE,"ax",@progbits
	.align	128
.text._ZN7cutlass13device_kernelIN5flash19enable_sm80_to_sm89INS1_16FlashAttnBwdSm80INS1_25CollectiveMainloopBwdSm80ILi1ELi1EN4cute5tupleIJNS5_1CILi32EEENS7_ILi64EEENS7_ILi256EEEEEENS_6half_tEfNS_4arch4Sm80ELb0ELb1ELb0ELb0ELb0ELb0ELb0ELb0ELi2ELi2ELi2ELi1ELb1EEENS1_24CollectiveEpilogueBwdGQAISB_fSE_Li256ELb0ELb0EEENS1_19SingleTileSchedulerILb0ELb0ELb0ELi64EEEEEEEEEvNT_6ParamsE:
        .type           _ZN7cutlass13device_kernelIN5flash19enable_sm80_to_sm89INS1_16FlashAttnBwdSm80INS1_25CollectiveMainloopBwdSm80ILi1ELi1EN4cute5tupleIJNS5_1CILi32EEENS7_ILi64EEENS7_ILi256EEEEEENS_6half_tEfNS_4arch4Sm80ELb0ELb1ELb0ELb0ELb0ELb0ELb0ELb0ELi2ELi2ELi2ELi1ELb1EEENS1_24CollectiveEpilogueBwdGQAISB_fSE_Li256ELb0ELb0EEENS1_19SingleTileSchedulerILb0ELb0ELb0ELi64EEEEEEEEEvNT_6ParamsE,@function
        .size           _ZN7cutlass13device_kernelIN5flash19enable_sm80_to_sm89INS1_16FlashAttnBwdSm80INS1_25CollectiveMainloopBwdSm80ILi1ELi1EN4cute5tupleIJNS5_1CILi32EEENS7_ILi64EEENS7_ILi256EEEEEENS_6half_tEfNS_4arch4Sm80ELb0ELb1ELb0ELb0ELb0ELb0ELb0ELb0ELi2ELi2ELi2ELi1ELb1EEENS1_24CollectiveEpilogueBwdGQAISB_fSE_Li256ELb0ELb0EEENS1_19SingleTileSchedulerILb0ELb0ELb0ELi64EEEEEEEEEvNT_6ParamsE,(.L_x_131 - _ZN7cutlass13device_kernelIN5flash19enable_sm80_to_sm89INS1_16FlashAttnBwdSm80INS1_25CollectiveMainloopBwdSm80ILi1ELi1EN4cute5tupleIJNS5_1CILi32EEENS7_ILi64EEENS7_ILi256EEEEEENS_6half_tEfNS_4arch4Sm80ELb0ELb1ELb0ELb0ELb0ELb0ELb0ELb0ELi2ELi2ELi2ELi1ELb1EEENS1_24CollectiveEpilogueBwdGQAISB_fSE_Li256ELb0ELb0EEENS1_19SingleTileSchedulerILb0ELb0ELb0ELi64EEEEEEEEEvNT_6ParamsE)
        .other          _ZN7cutlass13device_kernelIN5flash19enable_sm80_to_sm89INS1_16FlashAttnBwdSm80INS1_25CollectiveMainloopBwdSm80ILi1ELi1EN4cute5tupleIJNS5_1CILi32EEENS7_ILi64EEENS7_ILi256EEEEEENS_6half_tEfNS_4arch4Sm80ELb0ELb1ELb0ELb0ELb0ELb0ELb0ELb0ELi2ELi2ELi2ELi1ELb1EEENS1_24CollectiveEpilogueBwdGQAISB_fSE_Li256ELb0ELb0EEENS1_19SingleTileSchedulerILb0ELb0ELb0ELi64EEEEEEEEEvNT_6ParamsE,@"STO_CUDA_ENTRY STV_DEFAULT"
_ZN7cutlass13device_kernelIN5flash19enable_sm80_to_sm89INS1_16FlashAttnBwdSm80INS1_25CollectiveMainloopBwdSm80ILi1ELi1EN4cute5tupleIJNS5_1CILi32EEENS7_ILi64EEENS7_ILi256EEEEEENS_6half_tEfNS_4arch4Sm80ELb0ELb1ELb0ELb0ELb0ELb0ELb0ELb0ELi2ELi2ELi2ELi1ELb1EEENS1_24CollectiveEpilogueBwdGQAISB_fSE_Li256ELb0ELb0EEENS1_19SingleTileSchedulerILb0ELb0ELb0ELi64EEEEEEEEEvNT_6ParamsE:
[----:B------:R-:W-:Y:S01]  /*0000*/  LDC R1, c[0x0][0x28] ;  /* 0x00000a00ff017b82 */ /* 0x000fe20000000800 */
[----:B------:R-:W-:Y:S05]  /*0010*/  EXIT ;  /* 0x000000000000794d */ /* 0x000fea0003800000 */
.L_x_5:
        /* <DEDUP_REMOVED lines=14> */
.L_x_131:


//--------------------- .text._ZN7cutlass13device_kernelIN5flash19enable_sm80_to_sm89INS1_16FlashAttnBwdSm80INS1_25CollectiveMainloopBwdSm80ILi1ELi1EN4cute5tupleIJNS5_1CILi32EEENS7_ILi64EEENS7_ILi256EEEEEENS_6half_tEfNS_4arch4Sm80ELb0ELb1ELb0ELb1ELb0ELb0ELb0ELb0ELi2ELi2ELi2ELi1ELb1EEENS1_21CollectiveEpilogueBwdISB_SC_SE_Li256ELb1ELb0ELi4EEENS1_19SingleTileSchedulerILb1ELb0ELb0ELi64EEEEEEEEEvNT_6ParamsE --------------------------
	.section	.text._ZN7cutlass13device_kernelIN5flash19enable_sm80_to_sm89INS1_16FlashAttnBwdSm80INS1_25CollectiveMainloopBwdSm80ILi1ELi1EN4cute5tupleIJNS5_1CILi32EEENS7_ILi64EEENS7_ILi256EEEEEENS_6half_tEfNS_4arch4Sm80ELb0ELb1ELb0ELb1ELb0ELb0ELb0ELb0ELi2ELi2ELi2ELi1ELb1EEENS1_21CollectiveEpilogueBwdISB_SC_SE_Li256ELb1ELb0ELi4EEENS1_19SingleTileSchedulerILb1ELb0ELb0ELi64EEEEEEEEEvNT_6ParamsE,"ax",@progbits
	.align	128
.text._ZN7cutlass13device_kernelIN5flash19enable_sm80_to_sm89INS1_16FlashAttnBwdSm80INS1_25CollectiveMainloopBwdSm80ILi1ELi1EN4cute5tupleIJNS5_1CILi32EEENS7_ILi64EEENS7_ILi256EEEEEENS_6half_tEfNS_4arch4Sm80ELb0ELb1ELb0ELb1ELb0ELb0ELb0ELb0ELi2ELi2ELi2ELi1ELb1EEENS1_21CollectiveEpilogueBwdISB_SC_SE_Li256ELb1ELb0ELi4EEENS1_19SingleTileSchedulerILb1ELb0ELb0ELi64EEEEEEEEEvNT_6ParamsE:
        .type           _ZN7cutlass13device_kernelIN5flash19enable_sm80_to_sm89INS1_16FlashAttnBwdSm80INS1_25CollectiveMainloopBwdSm80ILi1ELi1EN4cute5tupleIJNS5_1CILi32EEENS7_ILi64EEENS7_ILi256EEEEEENS_6half_tEfNS_4arch4Sm80ELb0ELb1ELb0ELb1ELb0ELb0ELb0ELb0ELi2ELi2ELi2ELi1ELb1EEENS1_21CollectiveEpilogueBwdISB_SC_SE_Li256ELb1ELb0ELi4EEENS1_19SingleTileSchedulerILb1ELb0ELb0ELi64EEEEEEEEEvNT_6ParamsE,@function
        .size           _ZN7cutlass13device_kernelIN5flash19enable_sm80_to_sm89INS1_16FlashAttnBwdSm80INS1_25CollectiveMainloopBwdSm80ILi1ELi1EN4cute5tupleIJNS5_1CILi32EEENS7_ILi64EEENS7_ILi256EEEEEENS_6half_tEfNS_4arch4Sm80ELb0ELb1ELb0ELb1ELb0ELb0ELb0ELb0ELi2ELi2ELi2ELi1ELb1EEENS1_21CollectiveEpilogueBwdISB_SC_SE_Li256ELb1ELb0ELi4EEENS1_19SingleTileSchedulerILb1ELb0ELb0ELi64EEEEEEEEEvNT_6ParamsE,(.L_x_132 - _ZN7cutlass13device_kernelIN5flash19enable_sm80_to_sm89INS1_16FlashAttnBwdSm80INS1_25CollectiveMainloopBwdSm80ILi1ELi1EN4cute5tupleIJNS5_1CILi32EEENS7_ILi64EEENS7_ILi256EEEEEENS_6half_tEfNS_4arch4Sm80ELb0ELb1ELb0ELb1ELb0ELb0ELb0ELb0ELi2ELi2ELi2ELi1ELb1EEENS1_21CollectiveEpilogueBwdISB_SC_SE_Li256ELb1ELb0ELi4EEENS1_19SingleTileSchedulerILb1ELb0ELb0ELi64EEEEEEEEEvNT_6ParamsE)
        .other          _ZN7cutlass13device_kernelIN5flash19enable_sm80_to_sm89INS1_16FlashAttnBwdSm80INS1_25CollectiveMainloopBwdSm80ILi1ELi1EN4cute5tupleIJNS5_1CILi32EEENS7_ILi64EEENS7_ILi256EEEEEENS_6half_tEfNS_4arch4Sm80ELb0ELb1ELb0ELb1ELb0ELb0ELb0ELb0ELi2ELi2ELi2ELi1ELb1EEENS1_21CollectiveEpilogueBwdISB_SC_SE_Li256ELb1ELb0ELi4EEENS1_19SingleTileSchedulerILb1ELb0ELb0ELi64EEEEEEEEEvNT_6ParamsE,@"STO_CUDA_ENTRY STV_DEFAULT"
_ZN7cutlass13device_kernelIN5flash19enable_sm80_to_sm89INS1_16FlashAttnBwdSm80INS1_25CollectiveMainloopBwdSm80ILi1ELi1EN4cute5tupleIJNS5_1CILi32EEENS7_ILi64EEENS7_ILi256EEEEEENS_6half_tEfNS_4arch4Sm80ELb0ELb1ELb0ELb1ELb0ELb0ELb0ELb0ELi2ELi2ELi2ELi1ELb1EEENS1_21CollectiveEpilogueBwdISB_SC_SE_Li256ELb1ELb0ELi4EEENS1_19SingleTileSchedulerILb1ELb0ELb0ELi64EEEEEEEEEvNT_6ParamsE:
[----:B------:R-:W-:Y:S01]  /*0000*/  LDC R1, c[0x0][0x28] ;  /* 0x00000a00ff017b82 */ /* 0x000fe20000000800 */
[----:B------:R-:W-:Y:S05]  /*0010*/  EXIT ;  /* 0x000000000000794d */ /* 0x000fea0003800000 */
.L_x_6:
        /* <DEDUP_REMOVED lines=14> */
.L_x_132:


//--------------------- .text._ZN7cutlass13device_kernelIN5flash19enable_sm80_to_sm89INS1_16FlashAttnBwdSm80INS1_25CollectiveMainloopBwdSm80ILi1ELi1EN4cute5tupleIJNS5_1CILi32EEENS7_ILi64EEENS7_ILi256EEEEEENS_6half_tEfNS_4arch4Sm80ELb0ELb1ELb0ELb1ELb0ELb0ELb0ELb0ELi2ELi2ELi2ELi1ELb1EEENS1_24CollectiveEpilogueBwdGQAISB_fSE_Li256ELb1ELb0EEENS1_19SingleTileSchedulerILb1ELb0ELb0ELi64EEEEEEEEEvNT_6ParamsE --------------------------
	.section	.text._ZN7cutlass13device_kernelIN5flash19enable_sm80_to_sm89INS1_16FlashAttnBwdSm80INS1_25CollectiveMainloopBwdSm80ILi1ELi1EN4cute5tupleIJNS5_1CILi32EEENS7_ILi64EEENS7_ILi256EEEEEENS_6half_tEfNS_4arch4Sm80ELb0ELb1ELb0ELb1ELb0ELb0ELb0ELb0ELi2ELi2ELi2ELi1ELb1EEENS1_24CollectiveEpilogueBwdGQAISB_fSE_Li256ELb1ELb0EEENS1_19SingleTileSchedulerILb1ELb0ELb0ELi64EEEEEEEEEvNT_6ParamsE,"ax",@progbits
	.align	128
.text._ZN7cutlass13device_kernelIN5flash19enable_sm80_to_sm89INS1_16FlashAttnBwdSm80INS1_25CollectiveMainloopBwdSm80ILi1ELi1EN4cute5tupleIJNS5_1CILi32EEENS7_ILi64EEENS7_ILi256EEEEEENS_6half_tEfNS_4arch4Sm80ELb0ELb1ELb0ELb1ELb0ELb0ELb0ELb0ELi2ELi2ELi2ELi1ELb1EEENS1_24CollectiveEpilogueBwdGQAISB_fSE_Li256ELb1ELb0EEENS1_19SingleTileSchedulerILb1ELb0ELb0ELi64EEEEEEEEEvNT_6ParamsE:
        .type           _ZN7cutlass13device_kernelIN5flash19enable_sm80_to_sm89INS1_16FlashAttnBwdSm80INS1_25CollectiveMainloopBwdSm80ILi1ELi1EN4cute5tupleIJNS5_1CILi32EEENS7_ILi64EEENS7_ILi256EEEEEENS_6half_tEfNS_4arch4Sm80ELb0ELb1ELb0ELb1ELb0ELb0ELb0ELb0ELi2ELi2ELi2ELi1ELb1EEENS1_24CollectiveEpilogueBwdGQAISB_fSE_Li256ELb1ELb0EEENS1_19SingleTileSchedulerILb1ELb0ELb0ELi64EEEEEEEEEvNT_6ParamsE,@function
        .size           _ZN7cutlass13device_kernelIN5flash19enable_sm80_to_sm89INS1_16FlashAttnBwdSm80INS1_25CollectiveMainloopBwdSm80ILi1ELi1EN4cute5tupleIJNS5_1CILi32EEENS7_ILi64EEENS7_ILi256EEEEEENS_6half_tEfNS_4arch4Sm80ELb0ELb1ELb0ELb1ELb0ELb0ELb0ELb0ELi2ELi2ELi2ELi1ELb1EEENS1_24CollectiveEpilogueBwdGQAISB_fSE_Li256ELb1ELb0EEENS1_19SingleTileSchedulerILb1ELb0ELb0ELi64EEEEEEEEEvNT_6ParamsE,(.L_x_133 - _ZN7cutlass13device_kernelIN5flash19enable_sm80_to_sm89INS1_16FlashAttnBwdSm80INS1_25CollectiveMainloopBwdSm80ILi1ELi1EN4cute5tupleIJNS5_1CILi32EEENS7_ILi64EEENS7_ILi256EEEEEENS_6half_tEfNS_4arch4Sm80ELb0ELb1ELb0ELb1ELb0ELb0ELb0ELb0ELi2ELi2ELi2ELi1ELb1EEENS1_24CollectiveEpilogueBwdGQAISB_fSE_Li256ELb1ELb0EEENS1_19SingleTileSchedulerILb1ELb0ELb0ELi64EEEEEEEEEvNT_6ParamsE)
        .other          _ZN7cutlass13device_kernelIN5flash19enable_sm80_to_sm89INS1_16FlashAttnBwdSm80INS1_25CollectiveMainloopBwdSm80ILi1ELi1EN4cute5tupleIJNS5_1CILi32EEENS7_ILi64EEENS7_ILi256EEEEEENS_6half_tEfNS_4arch4Sm80ELb0ELb1ELb0ELb1ELb0ELb0ELb0ELb0ELi2ELi2ELi2ELi1ELb1EEENS1_24CollectiveEpilogueBwdGQAISB_fSE_Li256ELb1ELb0EEENS1_19SingleTileSchedulerILb1ELb0ELb0ELi64EEEEEEEEEvNT_6ParamsE,@"STO_CUDA_ENTRY STV_DEFAULT"
_ZN7cutlass13device_kernelIN5flash19enable_sm80_to_sm89INS1_16FlashAttnBwdSm80INS1_25CollectiveMainloopBwdSm80ILi1ELi1EN4cute5tupleIJNS5_1CILi32EEENS7_ILi64EEENS7_ILi256EEEEEENS_6half_tEfNS_4arch4Sm80ELb0ELb1ELb0ELb1ELb0ELb0ELb0ELb0ELi2ELi2ELi2ELi1ELb1EEENS1_24CollectiveEpilogueBwdGQAISB_fSE_Li256ELb1ELb0EEENS1_19SingleTileSchedulerILb1ELb0ELb0ELi64EEEEEEEEEvNT_6ParamsE:
[----:B------:R-:W-:Y:S01]  /*0000*/  LDC R1, c[0x0][0x28] ;  /* 0x00000a00ff017b82 */ /* 0x000fe20000000800 */
[----:B------:R-:W-:Y:S05]  /*0010*/  EXIT ;  /* 0x000000000000794d */ /* 0x000fea0003800000 */
.L_x_7:
        /* <DEDUP_REMOVED lines=14> */
.L_x_133:


//--------------------- .text._ZN7cutlass13device_kernelIN5flash19enable_sm80_to_sm89INS1_16FlashAttnBwdSm80INS1_25CollectiveMainloopBwdSm80ILi1ELi1EN4cute5tupleIJNS5_1CILi32EEENS7_ILi64EEENS7_ILi256EEEEEENS_6half_tEfNS_4arch4Sm80ELb1ELb0ELb0ELb0ELb0ELb0ELb0ELb0ELi2ELi2ELi2ELi1ELb1EEENS1_21CollectiveEpilogueBwdISB_SC_SE_Li256ELb0ELb0ELi4EEENS1_25SingleTileBwdLPTSchedulerILb0ELi64ELb0EEEEEEEEEvNT_6ParamsE --------------------------
	.section	.text._ZN7cutlass13device_kernelIN5flash19enable_sm80_to_sm89INS1_16FlashAttnBwdSm80INS1_25CollectiveMainloopBwdSm80ILi1ELi1EN4cute5tupleIJNS5_1CILi32EEENS7_ILi64EEENS7_ILi256EEEEEENS_6half_tEfNS_4arch4Sm80ELb1ELb0ELb0ELb0ELb0ELb0ELb0ELb0ELi2ELi2ELi2ELi1ELb1EEENS1_21CollectiveEpilogueBwdISB_SC_SE_Li256ELb0ELb0ELi4EEENS1_25SingleTileBwdLPTSchedulerILb0ELi64ELb0EEEEEEEEEvNT_6ParamsE,"ax",@progbits
	.align	128
.text._ZN7cutlass13device_kernelIN5flash19enable_sm80_to_sm89INS1_16FlashAttnBwdSm80INS1_25CollectiveMainloopBwdSm80ILi1ELi1EN4cute5tupleIJNS5_1CILi32EEENS7_ILi64EEENS7_ILi256EEEEEENS_6half_tEfNS_4arch4Sm80ELb1ELb0ELb0ELb0ELb0ELb0ELb0ELb0ELi2ELi2ELi2ELi1ELb1EEENS1_21CollectiveEpilogueBwdISB_SC_SE_Li256ELb0ELb0ELi4EEENS1_25SingleTileBwdLPTSchedulerILb0ELi64ELb0EEEEEEEEEvNT_6ParamsE:
        .type           _ZN7cutlass13device_kernelIN5flash19enable_sm80_to_sm89INS1_16FlashAttnBwdSm80INS1_25CollectiveMainloopBwdSm80ILi1ELi1EN4cute5tupleIJNS5_1CILi32EEENS7_ILi64EEENS7_ILi256EEEEEENS_6half_tEfNS_4arch4Sm80ELb1ELb0ELb0ELb0ELb0ELb0ELb0ELb0ELi2ELi2ELi2ELi1ELb1EEENS1_21CollectiveEpilogueBwdISB_SC_SE_Li256ELb0ELb0ELi4EEENS1_25SingleTileBwdLPTSchedulerILb0ELi64ELb0EEEEEEEEEvNT_6ParamsE,@function
        .size           _ZN7cutlass13device_kernelIN5flash19enable_sm80_to_sm89INS1_16FlashAttnBwdSm80INS1_25CollectiveMainloopBwdSm80ILi1ELi1EN4cute5tupleIJNS5_1CILi32EEENS7_ILi64EEENS7_ILi256EEEEEENS_6half_tEfNS_4arch4Sm80ELb1ELb0ELb0ELb0ELb0ELb0ELb0ELb0ELi2ELi2ELi2ELi1ELb1EEENS1_21CollectiveEpilogueBwdISB_SC_SE_Li256ELb0ELb0ELi4EEENS1_25SingleTileBwdLPTSchedulerILb0ELi64ELb0EEEEEEEEEvNT_6ParamsE,(.L_x_134 - _ZN7cutlass13device_kernelIN5flash19enable_sm80_to_sm89INS1_16FlashAttnBwdSm80INS1_25CollectiveMainloopBwdSm80ILi1ELi1EN4cute5tupleIJNS5_1CILi32EEENS7_ILi64EEENS7_ILi256EEEEEENS_6half_tEfNS_4arch4Sm80ELb1ELb0ELb0ELb0ELb0ELb0ELb0ELb0ELi2ELi2ELi2ELi1ELb1EEENS1_21CollectiveEpilogueBwdISB_SC_SE_Li256ELb0ELb0ELi4EEENS1_25SingleTileBwdLPTSchedulerILb0ELi64ELb0EEEEEEEEEvNT_6ParamsE)
        .other          _ZN7cutlass13device_kernelIN5flash19enable_sm80_to_sm89INS1_16FlashAttnBwdSm80INS1_25CollectiveMainloopBwdSm80ILi1ELi1EN4cute5tupleIJNS5_1CILi32EEENS7_ILi64EEENS7_ILi256EEEEEENS_6half_tEfNS_4arch4Sm80ELb1ELb0ELb0ELb0ELb0ELb0ELb0ELb0ELi2ELi2ELi2ELi1ELb1EEENS1_21CollectiveEpilogueBwdISB_SC_SE_Li256ELb0ELb0ELi4EEENS1_25SingleTileBwdLPTSchedulerILb0ELi64ELb0EEEEEEEEEvNT_6ParamsE,@"STO_CUDA_ENTRY STV_DEFAULT"
_ZN7cutlass13device_kernelIN5flash19enable_sm80_to_sm89INS1_16FlashAttnBwdSm80INS1_25CollectiveMainloopBwdSm80ILi1ELi1EN4cute5tupleIJNS5_1CILi32EEENS7_ILi64EEENS7_ILi256EEEEEENS_6half_tEfNS_4arch4Sm80ELb1ELb0ELb0ELb0ELb0ELb0ELb0ELb0ELi2ELi2ELi2ELi1ELb1EEENS1_21CollectiveEpilogueBwdISB_SC_SE_Li256ELb0ELb0ELi4EEENS1_25SingleTileBwdLPTSchedulerILb0ELi64ELb0EEEEEEEEEvNT_6ParamsE:
[----:B------:R-:W-:Y:S01]  /*0000*/  LDC R1, c[0x0][0x28] ;  /* 0x00000a00ff017b82 */ /* 0x000fe20000000800 */
[----:B------:R-:W-:Y:S05]  /*0010*/  EXIT ;  /* 0x000000000000794d */ /* 0x000fea0003800000 */
.L_x_8:
        /* <DEDUP_REMOVED lines=14> */
.L_x_134:


//--------------------- .text._ZN7cutlass13device_kernelIN5flash19enable_sm80_to_sm89INS1_16FlashAttnBwdSm80INS1_25CollectiveMainloopBwdSm80ILi1ELi1EN4cute5tupleIJNS5_1CILi32EEENS7_ILi64EEENS7_ILi256EEEEEENS_6half_tEfNS_4arch4Sm80ELb1ELb0ELb0ELb0ELb0ELb0ELb0ELb0ELi2ELi2ELi2ELi1ELb1EEENS1_24CollectiveEpilogueBwdGQAISB_fSE_Li256ELb0ELb0EEENS1_25SingleTileBwdLPTSchedulerILb0ELi64ELb0EEEEEEEEEvNT_6ParamsE --------------------------
	.section	.text._ZN7cutlass13device_kernelIN5flash19enable_sm80_to_sm89INS1_16FlashAttnBwdSm80INS1_25CollectiveMainloopBwdSm80ILi1ELi1EN4cute5tupleIJNS5_1CILi32EEENS7_ILi64EEENS7_ILi256EEEEEENS_6half_tEfNS_4arch4Sm80ELb1ELb0ELb0ELb0ELb0ELb0ELb0ELb0ELi2ELi2ELi2ELi1ELb1EEENS1_24CollectiveEpilogueBwdGQAISB_fSE_Li256ELb0ELb0EEENS1_25SingleTileBwdLPTSchedulerILb0ELi64ELb0EEEEEEEEEvNT_6ParamsE,"ax",@progbits
	.align	128
.text._ZN7cutlass13device_kernelIN5flash19enable_sm80_to_sm89INS1_16FlashAttnBwdSm80INS1_25CollectiveMainloopBwdSm80ILi1ELi1EN4cute5tupleIJNS5_1CILi32EEENS7_ILi64EEENS7_ILi256EEEEEENS_6half_tEfNS_4arch4Sm80ELb1ELb0ELb0ELb0ELb0ELb0ELb0ELb0ELi2ELi2ELi2ELi1ELb1EEENS1_24CollectiveEpilogueBwdGQAISB_fSE_Li256ELb0ELb0EEENS1_25SingleTileBwdLPTSchedulerILb0ELi64ELb0EEEEEEEEEvNT_6ParamsE:
        .type           _ZN7cutlass13device_kernelIN5flash19enable_sm80_to_sm89INS1_16FlashAttnBwdSm80INS1_25CollectiveMainloopBwdSm80ILi1ELi1EN4cute5tupleIJNS5_1CILi32EEENS7_ILi64EEENS7_ILi256EEEEEENS_6half_tEfNS_4arch4Sm80ELb1ELb0ELb0ELb0ELb0ELb0ELb0ELb0ELi2ELi2ELi2ELi1ELb1EEENS1_24CollectiveEpilogueBwdGQAISB_fSE_Li256ELb0ELb0EEENS1_25SingleTileBwdLPTSchedulerILb0ELi64ELb0EEEEEEEEEvNT_6ParamsE,@function
        .size           _ZN7cutlass13device_kernelIN5flash19enable_sm80_to_sm89INS1_16FlashAttnBwdSm80INS1_25CollectiveMainloopBwdSm80ILi1ELi1EN4cute5tupleIJNS5_1CILi32EEENS7_ILi64EEENS7_ILi256EEEEEENS_6half_tEfNS_4arch4Sm80ELb1ELb0ELb0ELb0ELb0ELb0ELb0ELb0ELi2ELi2ELi2ELi1ELb1EEENS1_24CollectiveEpilogueBwdGQAISB_fSE_Li256ELb0ELb0EEENS1_25SingleTileBwdLPTSchedulerILb0ELi64ELb0EEEEEEEEEvNT_6ParamsE,(.L_x_135 - _ZN7cutlass13device_kernelIN5flash19enable_sm80_to_sm89INS1_16FlashAttnBwdSm80INS1_25CollectiveMainloopBwdSm80ILi1ELi1EN4cute5tupleIJNS5_1CILi32EEENS7_ILi64EEENS7_ILi256EEEEEENS_6half_tEfNS_4arch4Sm80ELb1ELb0ELb0ELb0ELb0ELb0ELb0ELb0ELi2ELi2ELi2ELi1ELb1EEENS1_24CollectiveEpilogueBwdGQAISB_fSE_Li256ELb0ELb0EEENS1_25SingleTileBwdLPTSchedulerILb0ELi64ELb0EEEEEEEEEvNT_6ParamsE)
        .other          _ZN7cutlass13device_kernelIN5flash19enable_sm80_to_sm89INS1_16FlashAttnBwdSm80INS1_25CollectiveMainloopBwdSm80ILi1ELi1EN4cute5tupleIJNS5_1CILi32EEENS7_ILi64EEENS7_ILi256EEEEEENS_6half_tEfNS_4arch4Sm80ELb1ELb0ELb0ELb0ELb0ELb0ELb0ELb0ELi2ELi2ELi2ELi1ELb1EEENS1_24CollectiveEpilogueBwdGQAISB_fSE_Li256ELb0ELb0EEENS1_25SingleTileBwdLPTSchedulerILb0ELi64ELb0EEEEEEEEEvNT_6ParamsE,@"STO_CUDA_ENTRY STV_DEFAULT"
_ZN7cutlass13device_kernelIN5flash19enable_sm80_to_sm89INS1_16FlashAttnBwdSm80INS1_25CollectiveMainloopBwdSm80ILi1ELi1EN4cute5tupleIJNS5_1CILi32EEENS7_ILi64EEENS7_ILi256EEEEEENS_6half_tEfNS_4arch4Sm80ELb1ELb0ELb0ELb0ELb0ELb0ELb0ELb0ELi2ELi2ELi2ELi1ELb1EEENS1_24CollectiveEpilogueBwdGQAISB_fSE_Li256ELb0ELb0EEENS1_25SingleTileBwdLPTSchedulerILb0ELi64ELb0EEEEEEEEEvNT_6ParamsE:
[----:B------:R-:W-:Y:S01]  /*0000*/  LDC R1, c[0x0][0x28] ;  /* 0x00000a00ff017b82 */ /* 0x000fe20000000800 */
[----:B------:R-:W-:Y:S05]  /*0010*/  EXIT ;  /* 0x000000000000794d */ /* 0x000fea0003800000 */
.L_x_9:
        /* <DEDUP_REMOVED lines=14> */
.L_x_135:


//--------------------- .text._ZN7cutlass13device_kernelIN5flash22FlashAttnBwdPreprocessIN4cute5tupleIJNS3_1CILi32EEENS5_ILi256EEEEEENS_6half_tEfNS_4arch4Sm80ELb1ELb0EEEEEvNT_6ParamsE --------------------------
	.section	.text._ZN7cutlass13device_kernelIN5flash22FlashAttnBwdPreprocessIN4cute5tupleIJNS3_1CILi32EEENS5_ILi256EEEEEENS_6half_tEfNS_4arch4Sm80ELb1ELb0EEEEEvNT_6ParamsE,"ax",@progbits
	.align	128
.text._ZN7cutlass13device_kernelIN5flash22FlashAttnBwdPreprocessIN4cute5tupleIJNS3_1CILi32EEENS5_ILi256EEEEEENS_6half_tEfNS_4arch4Sm80ELb1ELb0EEEEEvNT_6ParamsE:
        .type           _ZN7cutlass13device_kernelIN5flash22FlashAttnBwdPreprocessIN4cute5tupleIJNS3_1CILi32EEENS5_ILi256EEEEEENS_6half_tEfNS_4arch4Sm80ELb1ELb0EEEEEvNT_6ParamsE,@function
        .size           _ZN7cutlass13device_kernelIN5flash22FlashAttnBwdPreprocessIN4cute5tupleIJNS3_1CILi32EEENS5_ILi256EEEEEENS_6half_tEfNS_4arch4Sm80ELb1ELb0EEEEEvNT_6ParamsE,(.L_x_136 - _ZN7cutlass13device_kernelIN5flash22FlashAttnBwdPreprocessIN4cute5tupleIJNS3_1CILi32EEENS5_ILi256EEEEEENS_6half_tEfNS_4arch4Sm80ELb1ELb0EEEEEvNT_6ParamsE)
        .other          _ZN7cutlass13device_kernelIN5flash22FlashAttnBwdPreprocessIN4cute5tupleIJNS3_1CILi32EEENS5_ILi256EEEEEENS_6half_tEfNS_4arch4Sm80ELb1ELb0EEEEEvNT_6ParamsE,@"STO_CUDA_ENTRY STV_DEFAULT"
_ZN7cutlass13device_kernelIN5flash22FlashAttnBwdPreprocessIN4cute5tupleIJNS3_1CILi32EEENS5_ILi256EEEEEENS_6half_tEfNS_4arch4Sm80ELb1ELb0EEEEEvNT_6ParamsE:
[----:B------:R-:W-:Y:S01]  /*0000*/  LDC R1, c[0x0][0x28] ;  /* 0x00000a00ff017b82 */ /* 0x000fe20000000800 */
[----:B------:R-:W0:Y:S01]  /*0010*/  S2R R7, SR_CTAID.X ;  /* 0x0000000000077919 */ /* 0x000e220000002500 */
[----:B------:R-:W-:-:S06]  /*0020*/  ULDC UR4, c[0x0][0x218] ;  /* 0x0000860000047ab9 */ /* 0x000fcc0000000800 */
[----:B------:R-:W1:Y:S01]  /*0030*/  S2UR UR8, SR_CTAID.Y ;  /* 0x00000000000879c3 */ /* 0x000e620000002600 */
[----:B------:R-:W-:Y:S01]  /*0040*/  MOV R4, 0x7f800000 ;  /* 0x7f80000000047802 */ /* 0x000fe20000000f00 */
[----:B------:R-:W2:Y:S01]  /*0050*/  S2R R6, SR_TID.X ;  /* 0x0000000000067919 */ /* 0x000ea20000002100 */
[----:B------:R-:W-:-:S05]  /*0060*/  ULDC.64 UR6, c[0x0][0x208] ;  /* 0x0000820000067ab9 */ /* 0x000fca0000000a00 */
[----:B------:R-:W3:Y:S08]  /*0070*/  S2UR UR9, SR_CTAID.Z ;  /* 0x00000000000979c3 */ /* 0x000ef00000002700 */
[----:B------:R-:W4:Y:S01]  /*0080*/  LDC.64 R28, c[0x0][0x238] ;  /* 0x00008e00ff1c7b82 */ /* 0x000f220000000a00 */
[----:B-1----:R-:W-:-:S07]  /*0090*/  USHF.R.S32.HI UR10, URZ, 0x1f, UR8 ;  /* 0x0000001f3f0a7899 */ /* 0x002fce0008011408 */
[----:B------:R-:W1:Y:S01]  /*00a0*/  LDC.64 R14, c[0x0][0x250] ;  /* 0x00009400ff0e7b82 */ /* 0x000e620000000a00 */
[----:B0-----:R-:W-:Y:S01]  /*00b0*/  SHF.L.U32 R32, R7, 0x5, RZ ;  /* 0x0000000507207819 */ /* 0x001fe200000006ff */
[----:B---3--:R-:W-:-:S06]  /*00c0*/  USHF.R.S32.HI UR11, URZ, 0x1f, UR9 ;  /* 0x0000001f3f0b7899 */ /* 0x008fcc0008011409 */
[----:B------:R-:W0:Y:S01]  /*00d0*/  LDC.64 R24, c[0x0][0x258] ;  /* 0x00009600ff187b82 */ /* 0x000e220000000a00 */
[----:B--2---:R-:W-:Y:S02]  /*00e0*/  ISETP.GT.AND P0, PT, R6, 0x1f, PT ;  /* 0x0000001f0600780c */ /* 0x004fe40003f04270 */
[----:B------:R-:W-:-:S04]  /*00f0*/  IADD3 R5, -R32, UR4, RZ ;  /* 0x0000000420057c10 */ /* 0x000fc8000fffe1ff */
[----:B------:R-:W-:-:S13]  /*0100*/  ISETP.GE.OR P1, PT, R6, R5, P0 ;  /* 0x000000050600720c */ /* 0x000fda0000726670 */
[----:B------:R-:W2:Y:S01]  /*0110*/  @!P1 LDC.64 R8, c[0x0][0x290] ;  /* 0x0000a400ff089b82 */ /* 0x000ea20000000a00 */
[----:B------:R-:W-:Y:S02]  /*0120*/  @!P1 SHF.R.S32.HI R3, RZ, 0x1f, R6 ;  /* 0x0000001fff039819 */ /* 0x000fe40000011406 */
[----:B------:R-:W-:-:S04]  /*0130*/  @!P1 IADD3 R2, P2, R32, R6, RZ ;  /* 0x0000000620029210 */ /* 0x000fc80007f5e0ff */
[----:B------:R-:W-:Y:S01]  /*0140*/  @!P1 LEA.HI.X.SX32 R3, R32, R3, 0x1, P2 ;  /* 0x0000000320039211 */ /* 0x000fe200010f0eff */
[----:B------:R-:W3:Y:S08]  /*0150*/  @!P1 LDC.64 R10, c[0x0][0x298] ;  /* 0x0000a600ff0a9b82 */ /* 0x000ef00000000a00 */
[----:B------:R-:W4:Y:S01]  /*0160*/  @!P1 LDC.64 R12, c[0x0][0x288] ;  /* 0x0000a200ff0c9b82 */ /* 0x000f220000000a00 */
[----:B--2---:R-:W-:-:S02]  /*0170*/  @!P1 IMAD R0, R8, UR10, RZ ;  /* 0x0000000a08009c24 */ /* 0x004fc4000f8e02ff */
[----:B------:R-:W-:-:S04]  /*0180*/  @!P1 IMAD.WIDE.U32 R2, R8, UR8, R2 ;  /* 0x0000000808029c25 */ /* 0x000fc8000f8e0002 */
[----:B------:R-:W-:Y:S02]  /*0190*/  @!P1 IMAD R9, R9, UR8, R0 ;  /* 0x0000000809099c24 */ /* 0x000fe4000f8e0200 */
[----:B---3--:R-:W-:-:S03]  /*01a0*/  @!P1 IMAD R0, R10, UR11, RZ ;  /* 0x0000000b0a009c24 */ /* 0x008fc6000f8e02ff */
[----:B------:R-:W-:Y:S01]  /*01b0*/  @!P1 IADD3 R3, R3, R9, RZ ;  /* 0x0000000903039210 */ /* 0x000fe20007ffe0ff */
[----:B------:R-:W-:Y:S02]  /*01c0*/  @!P1 IMAD R9, R11, UR9, R0 ;  /* 0x000000090b099c24 */ /* 0x000fe4000f8e0200 */
[----:B------:R-:W-:Y:S02]  /*01d0*/  @!P1 IMAD.WIDE.U32 R2, R10, UR9, R2 ;  /* 0x000000090a029c25 */ /* 0x000fe4000f8e0002 */
[----:B------:R-:W2:Y:S03]  /*01e0*/  LDC.64 R10, c[0x0][0x230] ;  /* 0x00008c00ff0a7b82 */ /* 0x000ea60000000a00 */
[----:B------:R-:W-:Y:S02]  /*01f0*/  @!P1 IADD3 R0, R3, R9, RZ ;  /* 0x0000000903009210 */ /* 0x000fe40007ffe0ff */
[----:B------:R-:W-:-:S02]  /*0200*/  SHF.R.S32.HI R3, RZ, 0x1f, R6 ;  /* 0x0000001fff037819 */ /* 0x000fc40000011406 */
[C---:B----4-:R-:W-:Y:S02]  /*0210*/  @!P1 LEA R8, P2, R2.reuse, R12, 0x2 ;  /* 0x0000000c02089211 */ /* 0x050fe400078410ff */
[----:B------:R-:W-:Y:S02]  /*0220*/  LEA.HI R36, R3, R6, RZ, 0x4 ;  /* 0x0000000603247211 */ /* 0x000fe400078f20ff */
[----:B------:R-:W-:Y:S02]  /*0230*/  @!P1 LEA.HI.X R9, R2, R13, R0, 0x2, P2 ;  /* 0x0000000d02099211 */ /* 0x000fe400010f1400 */
[----:B------:R-:W-:-:S03]  /*0240*/  LOP3.LUT R3, R36, 0xfffffff0, RZ, 0xc0, !PT ;  /* 0xfffffff024037812 */ /* 0x000fc600078ec0ff */
[----:B------:R3:W5:Y:S01]  /*0250*/  @!P1 LDG.E R4, desc[UR6][R8.64] ;  /* 0x0000000608049981 */ /* 0x000762000c1e1900 */
[----:B------:R-:W-:Y:S01]  /*0260*/  IADD3 R3, -R3, R6, RZ ;  /* 0x0000000603037210 */ /* 0x000fe20007ffe1ff */
[----:B------:R-:W-:Y:S01]  /*0270*/  BSSY B0, `(.L_x_10) ;  /* 0x0000026000007945 */ /* 0x000fe20003800000 */
[----:B------:R-:W-:Y:S01]  /*0280*/  SHF.R.S32.HI R36, RZ, 0x4, R36 ;  /* 0x00000004ff247819 */ /* 0x000fe20000011424 */
[----:B------:R-:W-:Y:S01]  /*0290*/  HFMA2.MMA R12, -RZ, RZ, 0, 0 ;  /* 0x00000000ff0c7435 */ /* 0x000fe200000001ff */
[----:B------:R-:W-:Y:S02]  /*02a0*/  SHF.L.U32 R34, R3, 0x3, RZ ;  /* 0x0000000303227819 */ /* 0x000fe400000006ff */
[----:B------:R-:W-:Y:S02]  /*02b0*/  CS2R R20, SRZ ;  /* 0x0000000000147805 */ /* 0x000fe4000001ff00 */
[----:B------:R-:W-:Y:S01]  /*02c0*/  ISETP.GE.AND P1, PT, R36, R5, PT ;  /* 0x000000052400720c */ /* 0x000fe20003f26270 */
[----:B--2---:R-:W-:Y:S01]  /*02d0*/  IMAD R0, R10, UR10, RZ ;  /* 0x0000000a0a007c24 */ /* 0x004fe2000f8e02ff */
[----:B------:R-:W-:-:S02]  /*02e0*/  SHF.R.S32.HI R35, RZ, 0x1f, R34 ;  /* 0x0000001fff237819 */ /* 0x000fc40000011422 */
[----:B------:R-:W-:Y:S02]  /*02f0*/  CS2R R16, SRZ ;  /* 0x0000000000107805 */ /* 0x000fe4000001ff00 */
[----:B------:R-:W-:Y:S01]  /*0300*/  SHF.R.S32.HI R37, RZ, 0x1f, R36 ;  /* 0x0000001fff257819 */ /* 0x000fe20000011424 */
[----:B------:R-:W-:Y:S01]  /*0310*/  IMAD R11, R11, UR8, R0 ;  /* 0x000000080b0b7c24 */ /* 0x000fe2000f8e0200 */
[----:B------:R-:W-:Y:S01]  /*0320*/  CS2R R18, SRZ ;  /* 0x0000000000127805 */ /* 0x000fe2000001ff00 */
[----:B---3--:R-:W-:Y:S01]  /*0330*/  IMAD.WIDE.U32 R8, R10, UR8, R34 ;  /* 0x000000080a087c25 */ /* 0x008fe2000f8e0022 */
[----:B------:R-:W-:-:S03]  /*0340*/  IADD3 R2, R36, 0x10, RZ ;  /* 0x0000001024027810 */ /* 0x000fc60007ffe0ff */
[----:B------:R-:W-:Y:S01]  /*0350*/  IMAD R0, R28, UR11, RZ ;  /* 0x0000000b1c007c24 */ /* 0x000fe2000f8e02ff */
[----:B------:R-:W-:Y:S02]  /*0360*/  IADD3 R9, R9, R11, RZ ;  /* 0x0000000b09097210 */ /* 0x000fe40007ffe0ff */
[----:B------:R-:W-:Y:S01]  /*0370*/  CS2R R10, SRZ ;  /* 0x00000000000a7805 */ /* 0x000fe2000001ff00 */
[----:B------:R-:W-:-:S04]  /*0380*/  IMAD.WIDE R38, R7, 0x20, R36 ;  /* 0x0000002007267825 */ /* 0x000fc800078e0224 */
[----:B------:R-:W-:Y:S02]  /*0390*/  IMAD R29, R29, UR9, R0 ;  /* 0x000000091d1d7c24 */ /* 0x000fe4000f8e0200 */
[----:B------:R-:W-:Y:S01]  /*03a0*/  IMAD.WIDE.U32 R26, R28, UR9, R8 ;  /* 0x000000091c1a7c25 */ /* 0x000fe2000f8e0008 */
[----:B------:R-:W-:-:S04]  /*03b0*/  CS2R R8, SRZ ;  /* 0x0000000000087805 */ /* 0x000fc8000001ff00 */
[----:B------:R-:W-:Y:S01]  /*03c0*/  IADD3 R29, R27, R29, RZ ;  /* 0x0000001d1b1d7210 */ /* 0x000fe20007ffe0ff */
[----:B01----:R-:W-:Y:S06]  /*03d0*/  @P1 BRA `(.L_x_11) ;  /* 0x00000000003c1947 */ /* 0x003fec0003800000 */
[----:B------:R-:W-:Y:S01]  /*03e0*/  ULDC.64 UR12, c[0x0][0x228] ;  /* 0x00008a00000c7ab9 */ /* 0x000fe20000000a00 */
[----:B------:R-:W-:Y:S01]  /*03f0*/  MOV R28, R26 ;  /* 0x0000001a001c7202 */ /* 0x000fe20000000f00 */
[----:B------:R-:W-:Y:S01]  /*0400*/  IMAD R13, R39, UR12, RZ ;  /* 0x0000000c270d7c24 */ /* 0x000fe2000f8e02ff */
[----:B------:R-:W-:Y:S01]  /*0410*/  IADD3 R0, R34, 0x80, RZ ;  /* 0x0000008022007810 */ /* 0x000fe20007ffe0ff */
[----:B------:R-:W-:Y:S02]  /*0420*/  ULDC UR5, c[0x0][0x21c] ;  /* 0x0000870000057ab9 */ /* 0x000fe40000000800 */
[----:B------:R-:W-:Y:S01]  /*0430*/  IMAD.WIDE.U32 R30, R38, UR12, R28 ;  /* 0x0000000c261e7c25 */ /* 0x000fe2000f8e001c */
[----:B------:R-:W-:Y:S02]  /*0440*/  ISETP.GE.AND P2, PT, R34, UR5, PT ;  /* 0x0000000522007c0c */ /* 0x000fe4000bf46270 */
[----:B------:R-:W-:Y:S01]  /*0450*/  ISETP.GE.AND P3, PT, R0, UR5, PT ;  /* 0x0000000500007c0c */ /* 0x000fe2000bf66270 */
[----:B------:R-:W-:Y:S01]  /*0460*/  IMAD R13, R38, UR13, R13 ;  /* 0x0000000d260d7c24 */ /* 0x000fe2000f8e020d */
[----:B------:R-:W-:-:S02]  /*0470*/  ULDC.64 UR12, c[0x0][0x210] ;  /* 0x00008400000c7ab9 */ /* 0x000fc40000000a00 */
[----:B------:R-:W-:Y:S02]  /*0480*/  LEA R22, P4, R30, UR12, 0x1 ;  /* 0x0000000c1e167c11 */ /* 0x000fe4000f8808ff */
[----:B------:R-:W-:-:S04]  /*0490*/  IADD3 R13, R31, R13, RZ ;  /* 0x0000000d1f0d7210 */ /* 0x000fc80007ffe0ff */
[----:B------:R-:W-:-:S05]  /*04a0*/  LEA.HI.X R23, R30, UR13, R13, 0x1, P4 ;  /* 0x0000000d1e177c11 */ /* 0x000fca000a0f0c0d */
[----:B------:R0:W5:Y:S04]  /*04b0*/  @!P2 LDG.E.128 R16, desc[UR6][R22.64] ;  /* 0x000000061610a981 */ /* 0x000168000c1e1d00 */
[----:B------:R0:W5:Y:S02]  /*04c0*/  @!P3 LDG.E.128 R8, desc[UR6][R22.64+0x100] ;  /* 0x000100061608b981 */ /* 0x000164000c1e1d00 */
.L_x_11:
[----:B------:R-:W-:Y:S05]  /*04d0*/  BSYNC B0 ;  /* 0x0000000000007941 */ /* 0x000fea0003800000 */
.L_x_10:
[----:B------:R-:W-:Y:S01]  /*04e0*/  ISETP.GE.AND P2, PT, R2, R5, PT ;  /* 0x000000050200720c */ /* 0x000fe20003f46270 */
[----:B------:R-:W-:Y:S01]  /*04f0*/  BSSY B0, `(.L_x_12) ;  /* 0x000001e000007945 */ /* 0x000fe20003800000 */
[----:B-----5:R-:W-:Y:S01]  /*0500*/  MOV R0, R16 ;  /* 0x0000001000007202 */ /* 0x020fe20000000f00 */
[C---:B------:R-:W-:Y:S01]  /*0510*/  IMAD R16, R14.reuse, UR10, RZ ;  /* 0x0000000a0e107c24 */ /* 0x040fe2000f8e02ff */
[----:B------:R-:W-:Y:S01]  /*0520*/  MOV R40, R17 ;  /* 0x0000001100287202 */ /* 0x000fe20000000f00 */
[----:B------:R-:W-:Y:S01]  /*0530*/  HFMA2.MMA R13, -RZ, RZ, 0, 0 ;  /* 0x00000000ff0d7435 */ /* 0x000fe200000001ff */
[----:B------:R-:W-:Y:S01]  /*0540*/  MOV R41, R18 ;  /* 0x0000001200297202 */ /* 0x000fe20000000f00 */
[----:B------:R-:W-:Y:S01]  /*0550*/  IMAD R31, R15, UR8, R16 ;  /* 0x000000080f1f7c24 */ /* 0x000fe2000f8e0210 */
[----:B------:R-:W-:Y:S01]  /*0560*/  MOV R45, R19 ;  /* 0x00000013002d7202 */ /* 0x000fe20000000f00 */
[----:B------:R-:W-:Y:S01]  /*0570*/  IMAD.WIDE.U32 R16, R14, UR8, R34 ;  /* 0x000000080e107c25 */ /* 0x000fe2000f8e0022 */
[----:B0-----:R-:W-:-:S02]  /*0580*/  CS2R R22, SRZ ;  /* 0x0000000000167805 */ /* 0x001fc4000001ff00 */
[----:B------:R-:W-:Y:S01]  /*0590*/  CS2R R14, SRZ ;  /* 0x00000000000e7805 */ /* 0x000fe2000001ff00 */
[----:B------:R-:W-:Y:S06]  /*05a0*/  @P2 BRA `(.L_x_13) ;  /* 0x0000000000482947 */ /* 0x000fec0003800000 */
[----:B------:R-:W-:Y:S01]  /*05b0*/  IADD3 R27, P3, R38, 0x10, RZ ;  /* 0x00000010261b7810 */ /* 0x000fe20007f7e0ff */
[----:B------:R-:W-:Y:S01]  /*05c0*/  ULDC.64 UR12, c[0x0][0x228] ;  /* 0x00008a00000c7ab9 */ /* 0x000fe20000000a00 */
[----:B------:R-:W-:Y:S01]  /*05d0*/  MOV R19, R29 ;  /* 0x0000001d00137202 */ /* 0x000fe20000000f00 */
[----:B------:R-:W-:Y:S01]  /*05e0*/  ULDC UR5, c[0x0][0x21c] ;  /* 0x0000870000057ab9 */ /* 0x000fe20000000800 */
[----:B------:R-:W-:Y:S02]  /*05f0*/  IADD3.X R18, RZ, R39, RZ, P3, !PT ;  /* 0x00000027ff127210 */ /* 0x000fe40001ffe4ff */
[----:B------:R-:W-:-:S03]  /*0600*/  ISETP.GE.AND P4, PT, R34, UR5, PT ;  /* 0x0000000522007c0c */ /* 0x000fc6000bf86270 */
[----:B------:R-:W-:Y:S01]  /*0610*/  IMAD R28, R18, UR12, RZ ;  /* 0x0000000c121c7c24 */ /* 0x000fe2000f8e02ff */
[----:B------:R-:W-:Y:S02]  /*0620*/  MOV R18, R26 ;  /* 0x0000001a00127202 */ /* 0x000fe40000000f00 */
[----:B------:R-:W-:-:S03]  /*0630*/  IADD3 R26, R34, 0x80, RZ ;  /* 0x00000080221a7810 */ /* 0x000fc60007ffe0ff */
[----:B------:R-:W-:Y:S01]  /*0640*/  IMAD.WIDE.U32 R18, R27, UR12, R18 ;  /* 0x0000000c1b127c25 */ /* 0x000fe2000f8e0012 */
[----:B------:R-:W-:-:S03]  /*0650*/  ISETP.GE.AND P5, PT, R26, UR5, PT ;  /* 0x000000051a007c0c */ /* 0x000fc6000bfa6270 */
[----:B------:R-:W-:Y:S01]  /*0660*/  IMAD R27, R27, UR13, R28 ;  /* 0x0000000d1b1b7c24 */ /* 0x000fe2000f8e021c */
[----:B------:R-:W-:Y:S02]  /*0670*/  ULDC.64 UR12, c[0x0][0x210] ;  /* 0x00008400000c7ab9 */ /* 0x000fe40000000a00 */
[----:B------:R-:W-:Y:S02]  /*0680*/  LEA R26, P3, R18, UR12, 0x1 ;  /* 0x0000000c121a7c11 */ /* 0x000fe4000f8608ff */
[----:B------:R-:W-:-:S04]  /*0690*/  IADD3 R19, R19, R27, RZ ;  /* 0x0000001b13137210 */ /* 0x000fc80007ffe0ff */
[----:B------:R-:W-:-:S05]  /*06a0*/  LEA.HI.X R27, R18, UR13, R19, 0x1, P3 ;  /* 0x0000000d121b7c11 */ /* 0x000fca00098f0c13 */
[----:B------:R0:W5:Y:S04]  /*06b0*/  @!P4 LDG.E.128 R20, desc[UR6][R26.64] ;  /* 0x000000061a14c981 */ /* 0x000168000c1e1d00 */
[----:B------:R0:W5:Y:S02]  /*06c0*/  @!P5 LDG.E.128 R12, desc[UR6][R26.64+0x100] ;  /* 0x000100061a0cd981 */ /* 0x000164000c1e1d00 */
.L_x_13:
[----:B------:R-:W-:Y:S05]  /*06d0*/  BSYNC B0 ;  /* 0x0000000000007941 */ /* 0x000fea0003800000 */
.L_x_12:
[----:B------:R-:W-:Y:S01]  /*06e0*/  IADD3 R17, R17, R31, RZ ;  /* 0x0000001f11117210 */ /* 0x000fe20007ffe0ff */
[C---:B------:R-:W-:Y:S01]  /*06f0*/  IMAD R18, R24.reuse, UR11, RZ ;  /* 0x0000000b18127c24 */ /* 0x040fe2000f8e02ff */
[----:B------:R-:W-:Y:S01]  /*0700*/  BSSY B0, `(.L_x_14) ;  /* 0x000001e000007945 */ /* 0x000fe20003800000 */
[----:B------:R-:W-:Y:S01]  /*0710*/  HFMA2.MMA R28, -RZ, RZ, 0, 0 ;  /* 0x00000000ff1c7435 */ /* 0x000fe200000001ff */
[----:B-----5:R-:W-:Y:S01]  /*0720*/  MOV R44, R20 ;  /* 0x00000014002c7202 */ /* 0x020fe20000000f00 */
[----:B------:R-:W-:Y:S01]  /*0730*/  IMAD R43, R25, UR9, R18 ;  /* 0x00000009192b7c24 */ /* 0x000fe2000f8e0212 */
[----:B------:R-:W-:Y:S01]  /*0740*/  MOV R47, R21 ;  /* 0x00000015002f7202 */ /* 0x000fe20000000f00 */
[----:B------:R-:W-:Y:S01]  /*0750*/  IMAD.WIDE.U32 R52, R24, UR9, R16 ;  /* 0x0000000918347c25 */ /* 0x000fe2000f8e0010 */
[----:B------:R-:W-:Y:S02]  /*0760*/  MOV R46, R22 ;  /* 0x00000016002e7202 */ /* 0x000fe40000000f00 */
[----:B------:R-:W-:-:S02]  /*0770*/  CS2R R24, SRZ ;  /* 0x0000000000187805 */ /* 0x000fc4000001ff00 */
[----:B------:R-:W-:Y:S02]  /*0780*/  MOV R48, R23 ;  /* 0x0000001700307202 */ /* 0x000fe40000000f00 */
[----:B------:R-:W-:Y:S02]  /*0790*/  CS2R R16, SRZ ;  /* 0x0000000000107805 */ /* 0x000fe4000001ff00 */
[----:B------:R-:W-:Y:S02]  /*07a0*/  CS2R R18, SRZ ;  /* 0x0000000000127805 */ /* 0x000fe4000001ff00 */
[----:B------:R-:W-:Y:S02]  /*07b0*/  CS2R R20, SRZ ;  /* 0x0000000000147805 */ /* 0x000fe4000001ff00 */
[----:B------:R-:W-:Y:S02]  /*07c0*/  CS2R R22, SRZ ;  /* 0x0000000000167805 */ /* 0x000fe4000001ff00 */
[----:B------:R-:W-:Y:S01]  /*07d0*/  IADD3 R43, R53, R43, RZ ;  /* 0x0000002b352b7210 */ /* 0x000fe20007ffe0ff */
[----:B------:R-:W-:Y:S06]  /*07e0*/  @P1 BRA `(.L_x_15) ;  /* 0x00000000003c1947 */ /* 0x000fec0003800000 */
[----:B------:R-:W-:Y:S01]  /*07f0*/  ULDC.64 UR12, c[0x0][0x248] ;  /* 0x00009200000c7ab9 */ /* 0x000fe20000000a00 */
[----:B------:R-:W-:Y:S01]  /*0800*/  MOV R42, R52 ;  /* 0x00000034002a7202 */ /* 0x000fe20000000f00 */
[----:B------:R-:W-:Y:S01]  /*0810*/  IMAD R29, R39, UR12, RZ ;  /* 0x0000000c271d7c24 */ /* 0x000fe2000f8e02ff */
[----:B------:R-:W-:Y:S01]  /*0820*/  IADD3 R30, R34, 0x80, RZ ;  /* 0x00000080221e7810 */ /* 0x000fe20007ffe0ff */
[----:B------:R-:W-:Y:S02]  /*0830*/  ULDC UR5, c[0x0][0x21c] ;  /* 0x0000870000057ab9 */ /* 0x000fe40000000800 */
[----:B0-----:R-:W-:Y:S01]  /*0840*/  IMAD.WIDE.U32 R26, R38, UR12, R42 ;  /* 0x0000000c261a7c25 */ /* 0x001fe2000f8e002a */
        /* <DEDUP_REMOVED lines=9> */
.L_x_15:
[----:B------:R-:W-:Y:S05]  /*08e0*/  BSYNC B0 ;  /* 0x0000000000007941 */ /* 0x000fea0003800000 */
.L_x_14:
[----:B-----5:R-:W-:Y:S01]  /*08f0*/  MOV R49, R16 ;  /* 0x0000001000317202 */ /* 0x020fe20000000f00 */
[----:B------:R-:W-:Y:S01]  /*0900*/  BSSY B0, `(.L_x_16) ;  /* 0x0000018000007945 */ /* 0x000fe20003800000 */
[----:B------:R-:W-:Y:S01]  /*0910*/  HFMA2.MMA R29, -RZ, RZ, 0, 0 ;  /* 0x00000000ff1d7435 */ /* 0x000fe200000001ff */
[----:B0-----:R-:W-:Y:S02]  /*0920*/  CS2R R26, SRZ ;  /* 0x00000000001a7805 */ /* 0x001fe4000001ff00 */
[----:B-1----:R-:W-:Y:S01]  /*0930*/  CS2R R30, SRZ ;  /* 0x00000000001e7805 */ /* 0x002fe2000001ff00 */
[----:B------:R-:W-:Y:S02]  /*0940*/  HADD2.F32 R50, -RZ, R0.H1_H1 ;  /* 0x30000000ff327230 */ /* 0x000fe40000004100 */
[----:B------:R-:W-:Y:S01]  /*0950*/  HADD2.F32 R51, -RZ, R49.H1_H1 ;  /* 0x30000031ff337230 */ /* 0x000fe20000004100 */
[----:B------:R-:W-:Y:S06]  /*0960*/  @P2 BRA `(.L_x_17) ;  /* 0x0000000000442947 */ /* 0x000fec0003800000 */
[----:B------:R-:W-:Y:S01]  /*0970*/  IADD3 R35, P1, R38, 0x10, RZ ;  /* 0x0000001026237810 */ /* 0x000fe20007f3e0ff */
[----:B------:R-:W-:Y:S01]  /*0980*/  ULDC.64 UR12, c[0x0][0x248] ;  /* 0x00009200000c7ab9 */ /* 0x000fe20000000a00 */
[----:B------:R-:W-:Y:S01]  /*0990*/  MOV R42, R52 ;  /* 0x00000034002a7202 */ /* 0x000fe20000000f00 */
[----:B------:R-:W-:Y:S01]  /*09a0*/  ULDC UR5, c[0x0][0x21c] ;  /* 0x0000870000057ab9 */ /* 0x000fe20000000800 */
[----:B------:R-:W-:Y:S02]  /*09b0*/  IADD3.X R38, RZ, R39, RZ, P1, !PT ;  /* 0x00000027ff267210 */ /* 0x000fe40000ffe4ff */
[----:B------:R-:W-:Y:S01]  /*09c0*/  ISETP.GE.AND P2, PT, R34, UR5, PT ;  /* 0x0000000522007c0c */ /* 0x000fe2000bf46270 */
[----:B------:R-:W-:-:S04]  /*09d0*/  IMAD.WIDE.U32 R42, R35, UR12, R42 ;  /* 0x0000000c232a7c25 */ /* 0x000fc8000f8e002a */
[----:B------:R-:W-:Y:S01]  /*09e0*/  IMAD R52, R38, UR12, RZ ;  /* 0x0000000c26347c24 */ /* 0x000fe2000f8e02ff */
[----:B------:R-:W-:-:S03]  /*09f0*/  IADD3 R38, R34, 0x80, RZ ;  /* 0x0000008022267810 */ /* 0x000fc60007ffe0ff */
[----:B------:R-:W-:Y:S01]  /*0a00*/  IMAD R35, R35, UR13, R52 ;  /* 0x0000000d23237c24 */ /* 0x000fe2000f8e0234 */
[----:B------:R-:W-:Y:S01]  /*0a10*/  ISETP.GE.AND P3, PT, R38, UR5, PT ;  /* 0x0000000526007c0c */ /* 0x000fe2000bf66270 */
[----:B------:R-:W-:Y:S02]  /*0a20*/  ULDC.64 UR12, c[0x0][0x240] ;  /* 0x00009000000c7ab9 */ /* 0x000fe40000000a00 */
[----:B------:R-:W-:Y:S02]  /*0a30*/  LEA R34, P1, R42, UR12, 0x1 ;  /* 0x0000000c2a227c11 */ /* 0x000fe4000f8208ff */
[----:B------:R-:W-:-:S04]  /*0a40*/  IADD3 R35, R43, R35, RZ ;  /* 0x000000232b237210 */ /* 0x000fc80007ffe0ff */
[----:B------:R-:W-:-:S05]  /*0a50*/  LEA.HI.X R35, R42, UR13, R35, 0x1, P1 ;  /* 0x0000000d2a237c11 */ /* 0x000fca00088f0c23 */
[----:B------:R0:W5:Y:S04]  /*0a60*/  @!P2 LDG.E.128 R24, desc[UR6][R34.64] ;  /* 0x000000062218a981 */ /* 0x000168000c1e1d00 */
[----:B------:R0:W5:Y:S02]  /*0a70*/  @!P3 LDG.E.128 R28, desc[UR6][R34.64+0x100] ;  /* 0x00010006221cb981 */ /* 0x000164000c1e1d00 */
.L_x_17:
[----:B------:R-:W-:Y:S05]  /*0a80*/  BSYNC B0 ;  /* 0x0000000000007941 */ /* 0x000fea0003800000 */
.L_x_16:
[----:B------:R-:W-:Y:S02]  /*0a90*/  HADD2.F32 R0, -RZ, R0.H0_H0 ;  /* 0x20000000ff007230 */ /* 0x000fe40000004100 */
[----:B------:R-:W-:Y:S01]  /*0aa0*/  FMUL.FTZ R51, R50, R51 ;  /* 0x0000003332337220 */ /* 0x000fe20000410000 */
[----:B0-----:R-:W-:Y:S01]  /*0ab0*/  HADD2.F32 R35, -RZ, R49.H0_H0 ;  /* 0x20000031ff237230 */ /* 0x001fe20000004100 */
[----:B------:R-:W-:Y:S01]  /*0ac0*/  ISETP.NE.AND P1, PT, R3, RZ, PT ;  /* 0x000000ff0300720c */ /* 0x000fe20003f25270 */
[----:B-----5:R-:W-:Y:S01]  /*0ad0*/  HADD2.F32 R39, -RZ, R24.H1_H1 ;  /* 0x30000018ff277230 */ /* 0x020fe20000004100 */
[----:B------:R-:W-:Y:S01]  /*0ae0*/  BSSY B0, `(.L_x_18) ;  /* 0x0000085000007945 */ /* 0x000fe20003800000 */
[----:B------:R-:W-:Y:S02]  /*0af0*/  HADD2.F32 R16, -RZ, R40.H0_H0 ;  /* 0x20000028ff107230 */ /* 0x000fe40000004100 */
[----:B------:R-:W-:Y:S01]  /*0b00*/  FFMA.FTZ R51, R0, R35, R51 ;  /* 0x0000002300337223 */ /* 0x000fe20000010033 */
[----:B------:R-:W-:-:S02]  /*0b10*/  HADD2.F32 R0, -RZ, R44.H1_H1 ;  /* 0x3000002cff007230 */ /* 0x000fc40000004100 */
[----:B------:R-:W-:Y:S02]  /*0b20*/  HADD2.F32 R44, -RZ, R44.H0_H0 ;  /* 0x2000002cff2c7230 */ /* 0x000fe40000004100 */
[----:B------:R-:W-:Y:S02]  /*0b30*/  HADD2.F32 R35, -RZ, R24.H0_H0 ;  /* 0x20000018ff237230 */ /* 0x000fe40000004100 */
[----:B------:R-:W-:Y:S01]  /*0b40*/  FMUL.FTZ R39, R0, R39 ;  /* 0x0000002700277220 */ /* 0x000fe20000410000 */
[----:B------:R-:W-:Y:S02]  /*0b50*/  HADD2.F32 R43, -RZ, R17.H0_H0 ;  /* 0x20000011ff2b7230 */ /* 0x000fe40000004100 */
[----:B------:R-:W-:Y:S02]  /*0b60*/  HADD2.F32 R0, -RZ, R47.H0_H0 ;  /* 0x2000002fff007230 */ /* 0x000fe40000004100 */
[----:B------:R-:W-:Y:S01]  /*0b70*/  FFMA.FTZ R39, R44, R35, R39 ;  /* 0x000000232c277223 */ /* 0x000fe20000010027 */
[----:B------:R-:W-:-:S02]  /*0b80*/  HADD2.F32 R35, -RZ, R25.H0_H0 ;  /* 0x20000019ff237230 */ /* 0x000fc40000004100 */
[----:B------:R-:W-:Y:S01]  /*0b90*/  FFMA.FTZ R43, R16, R43, R51 ;  /* 0x0000002b102b7223 */ /* 0x000fe20000010033 */
[----:B------:R-:W-:Y:S02]  /*0ba0*/  HADD2.F32 R40, -RZ, R40.H1_H1 ;  /* 0x30000028ff287230 */ /* 0x000fe40000004100 */
[----:B------:R-:W-:Y:S02]  /*0bb0*/  HADD2.F32 R17, -RZ, R17.H1_H1 ;  /* 0x30000011ff117230 */ /* 0x000fe40000004100 */
[----:B------:R-:W-:Y:S01]  /*0bc0*/  FFMA.FTZ R0, R0, R35, R39 ;  /* 0x0000002300007223 */ /* 0x000fe20000010027 */
[----:B------:R-:W-:Y:S02]  /*0bd0*/  HADD2.F32 R47, -RZ, R47.H1_H1 ;  /* 0x3000002fff2f7230 */ /* 0x000fe40000004100 */
[----:B------:R-:W-:Y:S02]  /*0be0*/  HADD2.F32 R16, -RZ, R25.H1_H1 ;  /* 0x30000019ff107230 */ /* 0x000fe40000004100 */
[----:B------:R-:W-:Y:S01]  /*0bf0*/  FFMA.FTZ R43, R40, R17, R43 ;  /* 0x00000011282b7223 */ /* 0x000fe2000001002b */
[----:B------:R-:W-:-:S02]  /*0c00*/  HADD2.F32 R38, -RZ, R41.H0_H0 ;  /* 0x20000029ff267230 */ /* 0x000fc40000004100 */
[----:B------:R-:W-:Y:S02]  /*0c10*/  HADD2.F32 R25, -RZ, R46.H0_H0 ;  /* 0x2000002eff197230 */ /* 0x000fe40000004100 */
[----:B------:R-:W-:Y:S01]  /*0c20*/  FFMA.FTZ R40, R47, R16, R0 ;  /* 0x000000102f287223 */ /* 0x000fe20000010000 */
[----:B------:R-:W-:Y:S02]  /*0c30*/  HADD2.F32 R35, -RZ, R18.H0_H0 ;  /* 0x20000012ff237230 */ /* 0x000fe40000004100 */
[----:B------:R-:W-:Y:S02]  /*0c40*/  HADD2.F32 R34, -RZ, R26.H0_H0 ;  /* 0x2000001aff227230 */ /* 0x000fe40000004100 */
[----:B------:R-:W-:Y:S02]  /*0c50*/  HADD2.F32 R46, -RZ, R46.H1_H1 ;  /* 0x3000002eff2e7230 */ /* 0x000fe40000004100 */
[----:B------:R-:W-:Y:S01]  /*0c60*/  FFMA.FTZ R38, R38, R35, R43 ;  /* 0x0000002326267223 */ /* 0x000fe2000001002b */
[----:B------:R-:W-:-:S02]  /*0c70*/  HADD2.F32 R43, -RZ, R41.H1_H1 ;  /* 0x30000029ff2b7230 */ /* 0x000fc40000004100 */
[----:B------:R-:W-:Y:S01]  /*0c80*/  FFMA.FTZ R51, R25, R34, R40 ;  /* 0x0000002219337223 */ /* 0x000fe20000010028 */
[----:B------:R-:W-:Y:S02]  /*0c90*/  HADD2.F32 R40, -RZ, R18.H1_H1 ;  /* 0x30000012ff287230 */ /* 0x000fe40000004100 */
[----:B------:R-:W-:Y:S02]  /*0ca0*/  HADD2.F32 R47, -RZ, R26.H1_H1 ;  /* 0x3000001aff2f7230 */ /* 0x000fe40000004100 */
[--C-:B------:R-:W-:Y:S02]  /*0cb0*/  HADD2.F32 R18, -RZ, R22.reuse.H0_H0 ;  /* 0x20000016ff127230 */ /* 0x100fe40000004100 */
[----:B------:R-:W-:Y:S01]  /*0cc0*/  FFMA.FTZ R49, R43, R40, R38 ;  /* 0x000000282b317223 */ /* 0x000fe20000010026 */
[----:B------:R-:W-:Y:S02]  /*0cd0*/  HADD2.F32 R35, -RZ, R22.H1_H1 ;  /* 0x30000016ff237230 */ /* 0x000fe40000004100 */
[----:B------:R-:W-:Y:S01]  /*0ce0*/  FFMA.FTZ R46, R46, R47, R51 ;  /* 0x0000002f2e2e7223 */ /* 0x000fe20000010033 */
[----:B------:R-:W-:-:S02]  /*0cf0*/  HADD2.F32 R41, -RZ, R20.H0_H0 ;  /* 0x20000014ff297230 */ /* 0x000fc40000004100 */
[----:B------:R-:W-:Y:S02]  /*0d00*/  HADD2.F32 R39, -RZ, R20.H1_H1 ;  /* 0x30000014ff277230 */ /* 0x000fe40000004100 */
[--C-:B------:R-:W-:Y:S02]  /*0d10*/  HADD2.F32 R25, -RZ, R21.reuse.H0_H0 ;  /* 0x20000015ff197230 */ /* 0x100fe40000004100 */
[----:B------:R-:W-:Y:S02]  /*0d20*/  HADD2.F32 R34, -RZ, R21.H1_H1 ;  /* 0x30000015ff227230 */ /* 0x000fe40000004100 */
[----:B------:R-:W-:Y:S02]  /*0d30*/  HADD2.F32 R22, -RZ, R45.H0_H0 ;  /* 0x2000002dff167230 */ /* 0x000fe40000004100 */
[----:B------:R-:W-:Y:S02]  /*0d40*/  HADD2.F32 R43, -RZ, R19.H0_H0 ;  /* 0x20000013ff2b7230 */ /* 0x000fe40000004100 */
[----:B------:R-:W-:-:S02]  /*0d50*/  HADD2.F32 R21, -RZ, R23.H0_H0 ;  /* 0x20000017ff157230 */ /* 0x000fc40000004100 */
[----:B------:R-:W-:Y:S02]  /*0d60*/  HADD2.F32 R20, -RZ, R23.H1_H1 ;  /* 0x30000017ff147230 */ /* 0x000fe40000004100 */
[----:B------:R-:W-:Y:S01]  /*0d70*/  FFMA.FTZ R22, R22, R43, R49 ;  /* 0x0000002b16167223 */ /* 0x000fe20000010031 */
[--C-:B------:R-:W-:Y:S02]  /*0d80*/  HADD2.F32 R23, -RZ, R48.reuse.H0_H0 ;  /* 0x20000030ff177230 */ /* 0x100fe40000004100 */
[----:B------:R-:W-:Y:S02]  /*0d90*/  HADD2.F32 R38, -RZ, R27.H0_H0 ;  /* 0x2000001bff267230 */ /* 0x000fe40000004100 */
[----:B------:R-:W-:Y:S02]  /*0da0*/  HADD2.F32 R45, -RZ, R45.H1_H1 ;  /* 0x3000002dff2d7230 */ /* 0x000fe40000004100 */
[----:B------:R-:W-:Y:S02]  /*0db0*/  HADD2.F32 R26, -RZ, R19.H1_H1 ;  /* 0x30000013ff1a7230 */ /* 0x000fe40000004100 */
[----:B------:R-:W-:Y:S01]  /*0dc0*/  FFMA.FTZ R23, R23, R38, R46 ;  /* 0x0000002617177223 */ /* 0x000fe2000001002e */
[----:B------:R-:W-:-:S02]  /*0dd0*/  HADD2.F32 R48, -RZ, R48.H1_H1 ;  /* 0x30000030ff307230 */ /* 0x000fc40000004100 */
[----:B------:R-:W-:Y:S02]  /*0de0*/  HADD2.F32 R27, -RZ, R27.H1_H1 ;  /* 0x3000001bff1b7230 */ /* 0x000fe40000004100 */
[----:B------:R-:W-:Y:S01]  /*0df0*/  FFMA.FTZ R45, R45, R26, R22 ;  /* 0x0000001a2d2d7223 */ /* 0x000fe20000010016 */
[----:B------:R-:W-:Y:S02]  /*0e00*/  HADD2.F32 R0, -RZ, R8.H0_H0 ;  /* 0x20000008ff007230 */ /* 0x000fe40000004100 */
[----:B------:R-:W-:Y:S02]  /*0e10*/  HADD2.F32 R19, -RZ, R12.H0_H0 ;  /* 0x2000000cff137230 */ /* 0x000fe40000004100 */
[----:B------:R-:W-:Y:S01]  /*0e20*/  FFMA.FTZ R48, R48, R27, R23 ;  /* 0x0000001b30307223 */ /* 0x000fe20000010017 */
[----:B------:R-:W-:Y:S02]  /*0e30*/  HADD2.F32 R22, -RZ, R28.H0_H0 ;  /* 0x2000001cff167230 */ /* 0x000fe40000004100 */
[----:B------:R-:W-:Y:S01]  /*0e40*/  FFMA.FTZ R41, R0, R41, R45 ;  /* 0x0000002900297223 */ /* 0x000fe2000001002d */
[----:B------:R-:W-:-:S02]  /*0e50*/  HADD2.F32 R16, -RZ, R8.H1_H1 ;  /* 0x30000008ff107230 */ /* 0x000fc40000004100 */
[----:B------:R-:W-:Y:S02]  /*0e60*/  HADD2.F32 R12, -RZ, R12.H1_H1 ;  /* 0x3000000cff0c7230 */ /* 0x000fe40000004100 */
[----:B------:R-:W-:Y:S01]  /*0e70*/  FFMA.FTZ R27, R19, R22, R48 ;  /* 0x00000016131b7223 */ /* 0x000fe20000010030 */
[----:B------:R-:W-:Y:S02]  /*0e80*/  HADD2.F32 R23, -RZ, R28.H1_H1 ;  /* 0x3000001cff177230 */ /* 0x000fe40000004100 */
[----:B------:R-:W-:Y:S01]  /*0e90*/  FFMA.FTZ R39, R16, R39, R41 ;  /* 0x0000002710277223 */ /* 0x000fe20000010029 */
        /* <DEDUP_REMOVED lines=9> */
[----:B------:R-:W-:Y:S01]  /*0f30*/  FFMA.FTZ R12, R17, R34, R12 ;  /* 0x00000022110c7223 */ /* 0x000fe2000001000c */
[----:B------:R-:W-:Y:S02]  /*0f40*/  HADD2.F32 R9, -RZ, R10.H0_H0 ;  /* 0x2000000aff097230 */ /* 0x000fe40000004100 */
[----:B------:R-:W-:-:S02]  /*0f50*/  HADD2.F32 R0, -RZ, R14.H0_H0 ;  /* 0x2000000eff007230 */ /* 0x000fc40000004100 */
[----:B------:R-:W-:Y:S01]  /*0f60*/  FFMA.FTZ R19, R13, R8, R16 ;  /* 0x000000080d137223 */ /* 0x000fe20000010010 */
[----:B------:R-:W-:Y:S02]  /*0f70*/  HADD2.F32 R17, -RZ, R30.H0_H0 ;  /* 0x2000001eff117230 */ /* 0x000fe40000004100 */
[----:B------:R-:W-:Y:S01]  /*0f80*/  FFMA.FTZ R13, R9, R18, R12 ;  /* 0x00000012090d7223 */ /* 0x000fe2000001000c */
[----:B------:R-:W-:Y:S02]  /*0f90*/  HADD2.F32 R24, -RZ, R10.H1_H1 ;  /* 0x3000000aff187230 */ /* 0x000fe40000004100 */
[----:B------:R-:W-:Y:S02]  /*0fa0*/  HADD2.F32 R14, -RZ, R14.H1_H1 ;  /* 0x3000000eff0e7230 */ /* 0x000fe40000004100 */
[----:B------:R-:W-:Y:S01]  /*0fb0*/  FFMA.FTZ R17, R0, R17, R19 ;  /* 0x0000001100117223 */ /* 0x000fe20000010013 */
[----:B------:R-:W-:Y:S02]  /*0fc0*/  HADD2.F32 R9, -RZ, R30.H1_H1 ;  /* 0x3000001eff097230 */ /* 0x000fe40000004100 */
[----:B------:R-:W-:Y:S01]  /*0fd0*/  FFMA.FTZ R35, R24, R35, R13 ;  /* 0x0000002318237223 */ /* 0x000fe2000001000d */
[----:B------:R-:W-:Y:S01]  /*0fe0*/  HADD2.F32 R10, -RZ, R11.H0_H0 ;  /* 0x2000000bff0a7230 */ /* 0x000fe20000004100 */
[----:B------:R-:W-:Y:S01]  /*0ff0*/  SHF.L.U32 R19, R6, 0x2, RZ ;  /* 0x0000000206137819 */ /* 0x000fe200000006ff */
        /* <DEDUP_REMOVED lines=8> */
[----:B------:R-:W-:-:S03]  /*1080*/  FFMA.FTZ R10, R11, R20, R10 ;  /* 0x000000140b0a7223 */ /* 0x000fc6000001000a */
[----:B------:R-:W-:Y:S02]  /*1090*/  FFMA.FTZ R8, R15, R8, R0 ;  /* 0x000000080f087223 */ /* 0x000fe40000010000 */
[----:B------:R-:W0:Y:S04]  /*10a0*/  SHFL.BFLY PT, R9, R10, 0x8, 0x1f ;  /* 0x0d001f000a097f89 */ /* 0x000e2800000e0000 */
[----:B------:R-:W1:Y:S01]  /*10b0*/  SHFL.BFLY PT, R11, R8, 0x8, 0x1f ;  /* 0x0d001f00080b7f89 */ /* 0x000e6200000e0000 */
[----:B0-----:R-:W-:Y:S01]  /*10c0*/  FADD.FTZ R9, R10, R9 ;  /* 0x000000090a097221 */ /* 0x001fe20000010000 */
[----:B-1----:R-:W-:-:S04]  /*10d0*/  FADD.FTZ R14, R8, R11 ;  /* 0x0000000b080e7221 */ /* 0x002fc80000010000 */
[----:B------:R-:W0:Y:S04]  /*10e0*/  SHFL.BFLY PT, R0, R9, 0x4, 0x1f ;  /* 0x0c801f0009007f89 */ /* 0x000e2800000e0000 */
[----:B------:R-:W1:Y:S01]  /*10f0*/  SHFL.BFLY PT, R11, R14, 0x4, 0x1f ;  /* 0x0c801f000e0b7f89 */ /* 0x000e6200000e0000 */
[----:B0-----:R-:W-:Y:S02]  /*1100*/  FADD.FTZ R0, R9, R0 ;  /* 0x0000000009007221 */ /* 0x001fe40000010000 */
[----:B------:R-:W0:Y:S01]  /*1110*/  LDC.64 R8, c[0x0][0x2d8] ;  /* 0x0000b600ff087b82 */ /* 0x000e220000000a00 */
[----:B-1----:R-:W-:Y:S02]  /*1120*/  FADD.FTZ R15, R14, R11 ;  /* 0x0000000b0e0f7221 */ /* 0x002fe40000010000 */
[----:B------:R-:W1:Y:S04]  /*1130*/  SHFL.BFLY PT, R11, R0, 0x2, 0x1f ;  /* 0x0c401f00000b7f89 */ /* 0x000e6800000e0000 */
[----:B------:R-:W2:Y:S01]  /*1140*/  SHFL.BFLY PT, R16, R15, 0x2, 0x1f ;  /* 0x0c401f000f107f89 */ /* 0x000ea200000e0000 */
[----:B-1----:R-:W-:Y:S01]  /*1150*/  FADD.FTZ R12, R0, R11 ;  /* 0x0000000b000c7221 */ /* 0x002fe20000010000 */
[----:B------:R-:W-:Y:S01]  /*1160*/  SHF.L.U32 R0, R7, 0xd, RZ ;  /* 0x0000000d07007819 */ /* 0x000fe200000006ff */
[----:B------:R-:W1:Y:S01]  /*1170*/  LDC.64 R10, c[0x0][0x2d0] ;  /* 0x0000b400ff0a7b82 */ /* 0x000e620000000a00 */
[----:B--2---:R-:W-:-:S02]  /*1180*/  FADD.FTZ R16, R15, R16 ;  /* 0x000000100f107221 */ /* 0x004fc40000010000 */
[----:B------:R-:W2:Y:S04]  /*1190*/  SHFL.BFLY PT, R13, R12, 0x1, 0x1f ;  /* 0x0c201f000c0d7f89 */ /* 0x000ea800000e0000 */
[----:B------:R-:W3:Y:S01]  /*11a0*/  SHFL.BFLY PT, R17, R16, 0x1, 0x1f ;  /* 0x0c201f0010117f89 */ /* 0x000ee200000e0000 */
[----:B--2---:R-:W-:Y:S01]  /*11b0*/  FADD.FTZ R18, R12, R13 ;  /* 0x0000000d0c127221 */ /* 0x004fe20000010000 */
[----:B---3--:R-:W-:Y:S01]  /*11c0*/  FADD.FTZ R22, R16, R17 ;  /* 0x0000001110167221 */ /* 0x008fe20000010000 */
[----:B0-----:R-:W-:Y:S06]  /*11d0*/  @P1 BRA `(.L_x_19) ;  /* 0x0000000000541947 */ /* 0x001fec0003800000 */
[----:B------:R-:W0:Y:S01]  /*11e0*/  LDC.64 R16, c[0x0][0x278] ;  /* 0x00009e00ff107b82 */ /* 0x000e220000000a00 */
[----:B------:R-:W-:Y:S01]  /*11f0*/  SHF.R.S32.HI R33, RZ, 0x1f, R32 ;  /* 0x0000001fff217819 */ /* 0x000fe20000011420 */
[----:B------:R-:W-:Y:S01]  /*1200*/  ULDC.64 UR12, c[0x0][0x260] ;  /* 0x00009800000c7ab9 */ /* 0x000fe20000000a00 */
[----:B------:R-:W-:-:S05]  /*1210*/  ISETP.GE.AND P2, PT, R36, R5, PT ;  /* 0x000000052400720c */ /* 0x000fca0003f46270 */
[----:B------:R-:W2:Y:S01]  /*1220*/  LDC.64 R20, c[0x0][0x280] ;  /* 0x0000a000ff147b82 */ /* 0x000ea20000000a00 */
[C---:B0-----:R-:W-:Y:S02]  /*1230*/  IMAD R14, R16.reuse, UR10, RZ ;  /* 0x0000000a100e7c24 */ /* 0x041fe4000f8e02ff */
[----:B------:R-:W-:-:S04]  /*1240*/  IMAD.WIDE.U32 R12, R16, UR8, R32 ;  /* 0x00000008100c7c25 */ /* 0x000fc8000f8e0020 */
[----:B------:R-:W-:Y:S02]  /*1250*/  IMAD R3, R17, UR8, R14 ;  /* 0x0000000811037c24 */ /* 0x000fe4000f8e020e */
[----:B--2---:R-:W-:-:S03]  /*1260*/  IMAD R14, R20, UR11, RZ ;  /* 0x0000000b140e7c24 */ /* 0x004fc6000f8e02ff */
[----:B------:R-:W-:Y:S01]  /*1270*/  IADD3 R13, R13, R3, RZ ;  /* 0x000000030d0d7210 */ /* 0x000fe20007ffe0ff */
[----:B------:R-:W-:Y:S02]  /*1280*/  IMAD R15, R21, UR9, R14 ;  /* 0x00000009150f7c24 */ /* 0x000fe4000f8e020e */
[----:B------:R-:W-:-:S03]  /*1290*/  IMAD.WIDE.U32 R12, R20, UR9, R12 ;  /* 0x00000009140c7c25 */ /* 0x000fc6000f8e000c */
[----:B------:R-:W-:-:S04]  /*12a0*/  IADD3 R3, P1, R36, R12, RZ ;  /* 0x0000000c24037210 */ /* 0x000fc80007f3e0ff */
[----:B------:R-:W-:Y:S02]  /*12b0*/  IADD3.X R14, R37, R13, R15, P1, !PT ;  /* 0x0000000d250e7210 */ /* 0x000fe40000ffe40f */
[C---:B------:R-:W-:Y:S02]  /*12c0*/  LEA R12, P3, R3.reuse, UR12, 0x2 ;  /* 0x0000000c030c7c11 */ /* 0x040fe4000f8610ff */
[----:B------:R-:W-:Y:S02]  /*12d0*/  ISETP.GE.AND P1, PT, R2, R5, PT ;  /* 0x000000050200720c */ /* 0x000fe40003f26270 */
[----:B------:R-:W-:Y:S02]  /*12e0*/  LEA.HI.X R13, R3, UR13, R14, 0x2, P3 ;  /* 0x0000000d030d7c11 */ /* 0x000fe400098f140e */
[----:B------:R-:W-:Y:S02]  /*12f0*/  FSEL R3, R18, RZ, !P2 ;  /* 0x000000ff12037208 */ /* 0x000fe40005000000 */
[----:B------:R-:W-:-:S03]  /*1300*/  FSEL R5, R22, RZ, !P1 ;  /* 0x000000ff16057208 */ /* 0x000fc60004800000 */
[----:B------:R0:W-:Y:S04]  /*1310*/  STG.E desc[UR6][R12.64], R3 ;  /* 0x000000030c007986 */ /* 0x0001e8000c101906 */
[----:B------:R0:W-:Y:S02]  /*1320*/  STG.E desc[UR6][R12.64+0x40], R5 ;  /* 0x000040050c007986 */ /* 0x0001e4000c101906 */
.L_x_19:
[----:B------:R-:W-:Y:S05]  /*1330*/  BSYNC B0 ;  /* 0x0000000000007941 */ /* 0x000fea0003800000 */
.L_x_18:
[----:B------:R-:W-:Y:S01]  /*1340*/  UIADD3 UR4, UR4, 0x1f, URZ ;  /* 0x0000001f04047890 */ /* 0x000fe2000fffe03f */
[----:B0-----:R-:W-:Y:S01]  /*1350*/  SHF.R.S32.HI R3, RZ, 0x1f, R19 ;  /* 0x0000001fff037819 */ /* 0x001fe20000011413 */
[----:B------:R-:W-:Y:S01]  /*1360*/  BSSY B0, `(.L_x_20) ;  /* 0x0000025000007945 */ /* 0x000fe20003800000 */
[----:B------:R-:W-:Y:S01]  /*1370*/  IADD3 R2, P1, R0, R19, RZ ;  /* 0x0000001300027210 */ /* 0x000fe20007f3e0ff */
[----:B------:R-:W-:-:S03]  /*1380*/  USHF.R.S32.HI UR5, URZ, 0x1f, UR4 ;  /* 0x0000001f3f057899 */ /* 0x000fc60008011404 */
[----:B------:R-:W-:Y:S01]  /*1390*/  LEA.HI.X.SX32 R3, R0, R3, 0x1, P1 ;  /* 0x0000000300037211 */ /* 0x000fe200008f0eff */
[----:B------:R-:W-:Y:S01]  /*13a0*/  ULEA.HI UR5, UR5, UR4, URZ, 0x5 ;  /* 0x0000000405057291 */ /* 0x000fe2000f8f283f */
[----:B-1----:R-:W-:-:S03]  /*13b0*/  IMAD R0, R10, UR10, RZ ;  /* 0x0000000a0a007c24 */ /* 0x002fc6000f8e02ff */
[----:B------:R-:W-:Y:S01]  /*13c0*/  ULOP3.LUT UR5, UR5, 0xffffffe0, URZ, 0xc0, !UPT ;  /* 0xffffffe005057892 */ /* 0x000fe2000f8ec03f */
[----:B------:R-:W-:Y:S02]  /*13d0*/  IMAD R5, R11, UR8, R0 ;  /* 0x000000080b057c24 */ /* 0x000fe4000f8e0200 */
[----:B------:R-:W-:-:S03]  /*13e0*/  IMAD.WIDE.U32 R10, R10, UR8, R2 ;  /* 0x000000080a0a7c25 */ /* 0x000fc6000f8e0002 */
[----:B------:R-:W-:Y:S01]  /*13f0*/  IADD3 R3, -R32, UR5, RZ ;  /* 0x0000000520037c10 */ /* 0x000fe2000fffe1ff */
[----:B------:R-:W-:Y:S01]  /*1400*/  IMAD R0, R8, UR11, RZ ;  /* 0x0000000b08007c24 */ /* 0x000fe2000f8e02ff */
[----:B------:R-:W-:Y:S02]  /*1410*/  IADD3 R11, R11, R5, RZ ;  /* 0x000000050b0b7210 */ /* 0x000fe40007ffe0ff */
[----:B------:R-:W-:Y:S01]  /*1420*/  ISETP.GE.OR P0, PT, R6, R3, P0 ;  /* 0x000000030600720c */ /* 0x000fe20000706670 */
[----:B------:R-:W-:Y:S02]  /*1430*/  IMAD R5, R9, UR9, R0 ;  /* 0x0000000909057c24 */ /* 0x000fe4000f8e0200 */
[----:B------:R-:W-:-:S05]  /*1440*/  IMAD.WIDE.U32 R10, R8, UR9, R10 ;  /* 0x00000009080a7c25 */ /* 0x000fca000f8e000a */
[----:B------:R-:W-:-:S05]  /*1450*/  IADD3 R5, R11, R5, RZ ;  /* 0x000000050b057210 */ /* 0x000fca0007ffe0ff */
[----:B------:R-:W-:Y:S05]  /*1460*/  @P0 BRA `(.L_x_21) ;  /* 0x0000000000500947 */ /* 0x000fea0003800000 */
[----:B------:R-:W0:Y:S01]  /*1470*/  LDC.64 R8, c[0x0][0x2a8] ;  /* 0x0000aa00ff087b82 */ /* 0x000e220000000a00 */
[----:B------:R-:W-:Y:S01]  /*1480*/  SHF.R.S32.HI R3, RZ, 0x1f, R6 ;  /* 0x0000001fff037819 */ /* 0x000fe20000011406 */
[----:B------:R-:W-:Y:S01]  /*1490*/  ULDC.64 UR4, c[0x0][0x2a0] ;  /* 0x0000a80000047ab9 */ /* 0x000fe20000000a00 */
[----:B------:R-:W-:-:S04]  /*14a0*/  IADD3 R2, P0, R32, R6, RZ ;  /* 0x0000000620027210 */ /* 0x000fc80007f1e0ff */
[----:B------:R-:W-:Y:S01]  /*14b0*/  LEA.HI.X.SX32 R3, R32, R3, 0x1, P0 ;  /* 0x0000000320037211 */ /* 0x000fe200000f0eff */
[----:B------:R-:W1:Y:S01]  /*14c0*/  LDC.64 R12, c[0x0][0x2b0] ;  /* 0x0000ac00ff0c7b82 */ /* 0x000e620000000a00 */
[----:B------:R-:W-:Y:S01]  /*14d0*/  FSETP.NEU.FTZ.AND P0, PT, R4, -INF , PT ;  /* 0xff8000000400780b */ /* 0x000fe20003f1d000 */
[C---:B0-----:R-:W-:Y:S02]  /*14e0*/  IMAD R0, R8.reuse, UR10, RZ ;  /* 0x0000000a08007c24 */ /* 0x041fe4000f8e02ff */
[----:B------:R-:W-:-:S04]  /*14f0*/  IMAD.WIDE.U32 R2, R8, UR8, R2 ;  /* 0x0000000808027c25 */ /* 0x000fc8000f8e0002 */
[----:B------:R-:W-:Y:S02]  /*1500*/  IMAD R9, R9, UR8, R0 ;  /* 0x0000000809097c24 */ /* 0x000fe4000f8e0200 */
[----:B-1----:R-:W-:-:S03]  /*1510*/  IMAD R0, R12, UR11, RZ ;  /* 0x0000000b0c007c24 */ /* 0x002fc6000f8e02ff */
[----:B------:R-:W-:Y:S01]  /*1520*/  IADD3 R3, R3, R9, RZ ;  /* 0x0000000903037210 */ /* 0x000fe20007ffe0ff */
[----:B------:R-:W-:Y:S02]  /*1530*/  IMAD R9, R13, UR9, R0 ;  /* 0x000000090d097c24 */ /* 0x000fe4000f8e0200 */
[----:B------:R-:W-:Y:S01]  /*1540*/  FMUL.FTZ R0, R4, 1.4426950216293334961 ;  /* 0x3fb8aa3b04007820 */ /* 0x000fe20000410000 */
[----:B------:R-:W-:-:S05]  /*1550*/  IMAD.WIDE.U32 R2, R12, UR9, R2 ;  /* 0x000000090c027c25 */ /* 0x000fca000f8e0002 */
[----:B------:R-:W-:Y:S02]  /*1560*/  IADD3 R3, R3, R9, RZ ;  /* 0x0000000903037210 */ /* 0x000fe40007ffe0ff */
[----:B------:R-:W-:-:S04]  /*1570*/  LEA R8, P1, R2, UR4, 0x2 ;  /* 0x0000000402087c11 */ /* 0x000fc8000f8210ff */
[----:B------:R-:W-:Y:S02]  /*1580*/  LEA.HI.X R9, R2, UR5, R3, 0x2, P1 ;  /* 0x0000000502097c11 */ /* 0x000fe400088f1403 */
[----:B------:R-:W-:-:S05]  /*1590*/  FSEL R3, R0, RZ, P0 ;  /* 0x000000ff00037208 */ /* 0x000fca0000000000 */
[----:B------:R0:W-:Y:S02]  /*15a0*/  STG.E desc[UR6][R8.64], R3 ;  /* 0x0000000308007986 */ /* 0x0001e4000c101906 */
.L_x_21:
[----:B------:R-:W-:Y:S05]  /*15b0*/  BSYNC B0 ;  /* 0x0000000000007941 */ /* 0x000fea0003800000 */
.L_x_20:
[----:B------:R-:W-:Y:S01]  /*15c0*/  ULDC.64 UR12, c[0x0][0x2e8] ;  /* 0x0000ba00000c7ab9 */ /* 0x000fe20000000a00 */
[----:B------:R-:W-:Y:S01]  /*15d0*/  ULDC.64 UR4, c[0x0][0x2b8] ;  /* 0x0000ae0000047ab9 */ /* 0x000fe20000000a00 */
[----:B------:R-:W-:Y:S02]  /*15e0*/  ISETP.NE.U32.AND P0, PT, RZ, UR12, PT ;  /* 0x0000000cff007c0c */ /* 0x000fe4000bf05070 */
[C---:B------:R-:W-:Y:S02]  /*15f0*/  LEA R2, P1, R10.reuse, UR4, 0x2 ;  /* 0x000000040a027c11 */ /* 0x040fe4000f8210ff */
[----:B------:R-:W-:Y:S02]  /*1600*/  ISETP.NE.AND.EX P0, PT, RZ, UR13, PT, P0 ;  /* 0x0000000dff007c0c */ /* 0x000fe4000bf05300 */
[----:B0-----:R-:W-:Y:S02]  /*1610*/  LEA.HI.X R3, R10, UR5, R5, 0x2, P1 ;  /* 0x000000050a037c11 */ /* 0x001fe400088f1405 */
[----:B------:R-:W-:-:S03]  /*1620*/  ISETP.NE.OR P0, PT, R6, RZ, !P0 ;  /* 0x000000ff0600720c */ /* 0x000fc60004705670 */
[----:B------:R0:W-:Y:S04]  /*1630*/  STG.E.128 desc[UR6][R2.64], RZ ;  /* 0x000000ff02007986 */ /* 0x0001e8000c101d06 */
[----:B------:R0:W-:Y:S04]  /*1640*/  STG.E.128 desc[UR6][R2.64+0x1000], RZ ;  /* 0x001000ff02007986 */ /* 0x0001e8000c101d06 */
[----:B------:R0:W-:Y:S04]  /*1650*/  STG.E.128 desc[UR6][R2.64+0x2000], RZ ;  /* 0x002000ff02007986 */ /* 0x0001e8000c101d06 */
[----:B------:R0:W-:Y:S04]  /*1660*/  STG.E.128 desc[UR6][R2.64+0x3000], RZ ;  /* 0x003000ff02007986 */ /* 0x0001e8000c101d06 */
[----:B------:R0:W-:Y:S04]  /*1670*/  STG.E.128 desc[UR6][R2.64+0x4000], RZ ;  /* 0x004000ff02007986 */ /* 0x0001e8000c101d06 */
[----:B------:R0:W-:Y:S04]  /*1680*/  STG.E.128 desc[UR6][R2.64+0x5000], RZ ;  /* 0x005000ff02007986 */ /* 0x0001e8000c101d06 */
[----:B------:R0:W-:Y:S04]  /*1690*/  STG.E.128 desc[UR6][R2.64+0x6000], RZ ;  /* 0x006000ff02007986 */ /* 0x0001e8000c101d06 */
[----:B------:R0:W-:Y:S01]  /*16a0*/  STG.E.128 desc[UR6][R2.64+0x7000], RZ ;  /* 0x007000ff02007986 */ /* 0x0001e2000c101d06 */
[----:B------:R-:W-:Y:S05]  /*16b0*/  @P0 EXIT ;  /* 0x000000000000094d */ /* 0x000fea0003800000 */
[----:B------:R-:W1:Y:S08]  /*16c0*/  LDC R0, c[0x0][0x2e0] ;  /* 0x0000b800ff007b82 */ /* 0x000e700000000800 */
[----:B------:R-:W2:Y:S08]  /*16d0*/  LDC R4, c[0x0][0x220] ;  /* 0x00008800ff047b82 */ /* 0x000eb00000000800 */
[----:B0-----:R-:W0:Y:S01]  /*16e0*/  LDC.64 R2, c[0x0][0x2e8] ;  /* 0x0000ba00ff027b82 */ /* 0x001e220000000a00 */
[----:B-1----:R-:W-:-:S04]  /*16f0*/  IMAD R7, R7, R0, UR9 ;  /* 0x0000000907077e24 */ /* 0x002fc8000f8e0200 */
[----:B--2---:R-:W-:-:S04]  /*1700*/  IMAD R7, R7, R4, UR8 ;  /* 0x0000000807077e24 */ /* 0x004fc8000f8e0204 */
[----:B0-----:R-:W-:-:S05]  /*1710*/  IMAD.WIDE R2, R7, 0x4, R2 ;  /* 0x0000000407027825 */ /* 0x001fca00078e0202 */
[----:B------:R-:W-:Y:S01]  /*1720*/  STG.E desc[UR6][R2.64], RZ ;  /* 0x000000ff02007986 */ /* 0x000fe2000c101906 */
[----:B------:R-:W-:Y:S05]  /*1730*/  EXIT ;  /* 0x000000000000794d */ /* 0x000fea0003800000 */
.L_x_22:
        /* <DEDUP_REMOVED lines=12> */
.L_x_136:


//--------------------- .text._ZN7cutlass13device_kernelIN5flash19enable_sm80_to_sm89INS1_16FlashAttnBwdSm80INS1_25CollectiveMainloopBwdSm80ILi1ELi1EN4cute5tupleIJNS5_1CILi32EEENS7_ILi64EEENS7_ILi256EEEEEENS_6half_tEfNS_4arch4Sm80ELb1ELb0ELb0ELb1ELb0ELb0ELb0ELb0ELi2ELi2ELi2ELi1ELb1EEENS1_21CollectiveEpilogueBwdISB_SC_SE_Li256ELb1ELb0ELi4EEENS1_25SingleTileBwdLPTSchedulerILb1ELi64ELb0EEEEEEEEEvNT_6ParamsE --------------------------
	.section	.text._ZN7cutlass13device_kernelIN5flash19enable_sm80_to_sm89INS1_16FlashAttnBwdSm80INS1_25CollectiveMainloopBwdSm80ILi1ELi1EN4cute5tupleIJNS5_1CILi32EEENS7_ILi64EEENS7_ILi256EEEEEENS_6half_tEfNS_4arch4Sm80ELb1ELb0ELb0ELb1ELb0ELb0ELb0ELb0ELi2ELi2ELi2ELi1ELb1EEENS1_21CollectiveEpilogueBwdISB_SC_SE_Li256ELb1ELb0ELi4EEENS1_25SingleTileBwdLPTSchedulerILb1ELi64ELb0EEEEEEEEEvNT_6ParamsE,"ax",@progbits
	.align	128
.text._ZN7cutlass13device_kernelIN5flash19enable_sm80_to_sm89INS1_16FlashAttnBwdSm80INS1_25CollectiveMainloopBwdSm80ILi1ELi1EN4cute5tupleIJNS5_1CILi32EEENS7_ILi64EEENS7_ILi256EEEEEENS_6half_tEfNS_4arch4Sm80ELb1ELb0ELb0ELb1ELb0ELb0ELb0ELb0ELi2ELi2ELi2ELi1ELb1EEENS1_21CollectiveEpilogueBwdISB_SC_SE_Li256ELb1ELb0ELi4EEENS1_25SingleTileBwdLPTSchedulerILb1ELi64ELb0EEEEEEEEEvNT_6ParamsE:
        .type           _ZN7cutlass13device_kernelIN5flash19enable_sm80_to_sm89INS1_16FlashAttnBwdSm80INS1_25CollectiveMainloopBwdSm80ILi1ELi1EN4cute5tupleIJNS5_1CILi32EEENS7_ILi64EEENS7_ILi256EEEEEENS_6half_tEfNS_4arch4Sm80ELb1ELb0ELb0ELb1ELb0ELb0ELb0ELb0ELi2ELi2ELi2ELi1ELb1EEENS1_21CollectiveEpilogueBwdISB_SC_SE_Li256ELb1ELb0ELi4EEENS1_25SingleTileBwdLPTSchedulerILb1ELi64ELb0EEEEEEEEEvNT_6ParamsE,@function
        .size           _ZN7cutlass13device_kernelIN5flash19enable_sm80_to_sm89INS1_16FlashAttnBwdSm80INS1_25CollectiveMainloopBwdSm80ILi1ELi1EN4cute5tupleIJNS5_1CILi32EEENS7_ILi64EEENS7_ILi256EEEEEENS_6half_tEfNS_4arch4Sm80ELb1ELb0ELb0ELb1ELb0ELb0ELb0ELb0ELi2ELi2ELi2ELi1ELb1EEENS1_21CollectiveEpilogueBwdISB_SC_SE_Li256ELb1ELb0ELi4EEENS1_25SingleTileBwdLPTSchedulerILb1ELi64ELb0EEEEEEEEEvNT_6ParamsE,(.L_x_137 - _ZN7cutlass13device_kernelIN5flash19enable_sm80_to_sm89INS1_16FlashAttnBwdSm80INS1_25CollectiveMainloopBwdSm80ILi1ELi1EN4cute5tupleIJNS5_1CILi32EEENS7_ILi64EEENS7_ILi256EEEEEENS_6half_tEfNS_4arch4Sm80ELb1ELb0ELb0ELb1ELb0ELb0ELb0ELb0ELi2ELi2ELi2ELi1ELb1EEENS1_21CollectiveEpilogueBwdISB_SC_SE_Li256ELb1ELb0ELi4EEENS1_25SingleTileBwdLPTSchedulerILb1ELi64ELb0EEEEEEEEEvNT_6ParamsE)
        .other          _ZN7cutlass13device_kernelIN5flash19enable_sm80_to_sm89INS1_16FlashAttnBwdSm80INS1_25CollectiveMainloopBwdSm80ILi1ELi1EN4cute5tupleIJNS5_1CILi32EEENS7_ILi64EEENS7_ILi256EEEEEENS_6half_tEfNS_4arch4Sm80ELb1ELb0ELb0ELb1ELb0ELb0ELb0ELb0ELi2ELi2ELi2ELi1ELb1EEENS1_21CollectiveEpilogueBwdISB_SC_SE_Li256ELb1ELb0ELi4EEENS1_25SingleTileBwdLPTSchedulerILb1ELi64ELb0EEEEEEEEEvNT_6ParamsE,@"STO_CUDA_ENTRY STV_DEFAULT"
_ZN7cutlass13device_kernelIN5flash19enable_sm80_to_sm89INS1_16FlashAttnBwdSm80INS1_25CollectiveMainloopBwdSm80ILi1ELi1EN4cute5tupleIJNS5_1CILi32EEENS7_ILi64EEENS7_ILi256EEEEEENS_6half_tEfNS_4arch4Sm80ELb1ELb0ELb0ELb1ELb0ELb0ELb0ELb0ELi2ELi2ELi2ELi1ELb1EEENS1_21CollectiveEpilogueBwdISB_SC_SE_Li256ELb1ELb0ELi4EEENS1_25SingleTileBwdLPTSchedulerILb1ELi64ELb0EEEEEEEEEvNT_6ParamsE:
[----:B------:R-:W-:Y:S01]  /*0000*/  LDC R1, c[0x0][0x28] ;  /* 0x00000a00ff017b82 */ /* 0x000fe20000000800 */
[----:B------:R-:W-:Y:S05]  /*0010*/  EXIT ;  /* 0x000000000000794d */ /* 0x000fea0003800000 */
.L_x_23:
        /* <DEDUP_REMOVED lines=14> */
.L_x_137:


//--------------------- .text._ZN7cutlass13device_kernelIN5flash32FlashAttnBwdPostprocessConvertdQIN4cute5tupleIJNS3_1CILi32EEENS5_ILi256EEEEEENS_6half_tEfNS_4arch4Sm80ELi256ENS3_8TiledMMAINS3_8MMA_AtomIJNS3_28SM80_16x8x16_F32F16F16F32_TNEEEENS3_6LayoutINS4_IJNS5_ILi1EEENS5_ILi8EEESH_EEENS4_IJNS5_ILi0EEESH_SK_EEEEENS4_IJNS5_ILi16EEENS5_ILi128EEESN_EEEEELb0EEEEEvNT_6ParamsE --------------------------
	.section	.text._ZN7cutlass13device_kernelIN5flash32FlashAttnBwdPostprocessConvertdQIN4cute5tupleIJNS3_1CILi32EEENS5_ILi256EEEEEENS_6half_tEfNS_4arch4Sm80ELi256ENS3_8TiledMMAINS3_8MMA_AtomIJNS3_28SM80_16x8x16_F32F16F16F32_TNEEEENS3_6LayoutINS4_IJNS5_ILi1EEENS5_ILi8EEESH_EEENS4_IJNS5_ILi0EEESH_SK_EEEEENS4_IJNS5_ILi16EEENS5_ILi128EEESN_EEEEELb0EEEEEvNT_6ParamsE,"ax",@progbits
	.align	128
.text._ZN7cutlass13device_kernelIN5flash32FlashAttnBwdPostprocessConvertdQIN4cute5tupleIJNS3_1CILi32EEENS5_ILi256EEEEEENS_6half_tEfNS_4arch4Sm80ELi256ENS3_8TiledMMAINS3_8MMA_AtomIJNS3_28SM80_16x8x16_F32F16F16F32_TNEEEENS3_6LayoutINS4_IJNS5_ILi1EEENS5_ILi8EEESH_EEENS4_IJNS5_ILi0EEESH_SK_EEEEENS4_IJNS5_ILi16EEENS5_ILi128EEESN_EEEEELb0EEEEEvNT_6ParamsE:
        .type           _ZN7cutlass13device_kernelIN5flash32FlashAttnBwdPostprocessConvertdQIN4cute5tupleIJNS3_1CILi32EEENS5_ILi256EEEEEENS_6half_tEfNS_4arch4Sm80ELi256ENS3_8TiledMMAINS3_8MMA_AtomIJNS3_28SM80_16x8x16_F32F16F16F32_TNEEEENS3_6LayoutINS4_IJNS5_ILi1EEENS5_ILi8EEESH_EEENS4_IJNS5_ILi0EEESH_SK_EEEEENS4_IJNS5_ILi16EEENS5_ILi128EEESN_EEEEELb0EEEEEvNT_6ParamsE,@function
        .size           _ZN7cutlass13device_kernelIN5flash32FlashAttnBwdPostprocessConvertdQIN4cute5tupleIJNS3_1CILi32EEENS5_ILi256EEEEEENS_6half_tEfNS_4arch4Sm80ELi256ENS3_8TiledMMAINS3_8MMA_AtomIJNS3_28SM80_16x8x16_F32F16F16F32_TNEEEENS3_6LayoutINS4_IJNS5_ILi1EEENS5_ILi8EEESH_EEENS4_IJNS5_ILi0EEESH_SK_EEEEENS4_IJNS5_ILi16EEENS5_ILi128EEESN_EEEEELb0EEEEEvNT_6ParamsE,(.L_x_138 - _ZN7cutlass13device_kernelIN5flash32FlashAttnBwdPostprocessConvertdQIN4cute5tupleIJNS3_1CILi32EEENS5_ILi256EEEEEENS_6half_tEfNS_4arch4Sm80ELi256ENS3_8TiledMMAINS3_8MMA_AtomIJNS3_28SM80_16x8x16_F32F16F16F32_TNEEEENS3_6LayoutINS4_IJNS5_ILi1EEENS5_ILi8EEESH_EEENS4_IJNS5_ILi0EEESH_SK_EEEEENS4_IJNS5_ILi16EEENS5_ILi128EEESN_EEEEELb0EEEEEvNT_6ParamsE)
        .other          _ZN7cutlass13device_kernelIN5flash32FlashAttnBwdPostprocessConvertdQIN4cute5tupleIJNS3_1CILi32EEENS5_ILi256EEEEEENS_6half_tEfNS_4arch4Sm80ELi256ENS3_8TiledMMAINS3_8MMA_AtomIJNS3_28SM80_16x8x16_F32F16F16F32_TNEEEENS3_6LayoutINS4_IJNS5_ILi1EEENS5_ILi8EEESH_EEENS4_IJNS5_ILi0EEESH_SK_EEEEENS4_IJNS5_ILi16EEENS5_ILi128EEESN_EEEEELb0EEEEEvNT_6ParamsE,@"STO_CUDA_ENTRY STV_DEFAULT"
_ZN7cutlass13device_kernelIN5flash32FlashAttnBwdPostprocessConvertdQIN4cute5tupleIJNS3_1CILi32EEENS5_ILi256EEEEEENS_6half_tEfNS_4arch4Sm80ELi256ENS3_8TiledMMAINS3_8MMA_AtomIJNS3_28SM80_16x8x16_F32F16F16F32_TNEEEENS3_6LayoutINS4_IJNS5_ILi1EEENS5_ILi8EEESH_EEENS4_IJNS5_ILi0EEESH_SK_EEEEENS4_IJNS5_ILi16EEENS5_ILi128EEESN_EEEEELb0EEEEEvNT_6ParamsE:
[----:B------:R-:W-:Y:S08]  /*0000*/  LDC R1, c[0x0][0x28] ;  /* 0x00000a00ff017b82 */ /* 0x000ff00000000800 */
[----:B------:R-:W0:Y:S01]  /*0010*/  LDC.64 R2, c[0x0][0x278] ;  /* 0x00009e00ff027b82 */ /* 0x000e220000000a00 */
[----:B------:R-:W1:Y:S01]  /*0020*/  S2R R37, SR_CTAID.Z ;  /* 0x0000000000257919 */ /* 0x000e620000002700 */
[----:B------:R-:W-:Y:S01]  /*0030*/  ULDC.64 UR4, c[0x0][0x270] ;  /* 0x00009c0000047ab9 */ /* 0x000fe20000000a00 */
[----:B------:R-:W-:Y:S01]  /*0040*/  ULDC.64 UR6, c[0x0][0x208] ;  /* 0x0000820000067ab9 */ /* 0x000fe20000000a00 */
[----:B------:R-:W-:-:S04]  /*0050*/  ISETP.NE.U32.AND P0, PT, RZ, UR4, PT ;  /* 0x00000004ff007c0c */ /* 0x000fc8000bf05070 */
[----:B------:R-:W1:Y:S01]  /*0060*/  LDC.64 R4, c[0x0][0x270] ;  /* 0x00009c00ff047b82 */ /* 0x000e620000000a00 */
[----:B------:R-:W-:Y:S02]  /*0070*/  ISETP.NE.AND.EX P0, PT, RZ, UR5, PT, P0 ;  /* 0x00000005ff007c0c */ /* 0x000fe4000bf05300 */
[----:B0-----:R-:W-:-:S04]  /*0080*/  ISETP.NE.U32.AND P1, PT, R2, RZ, PT ;  /* 0x000000ff0200720c */ /* 0x001fc80003f25070 */
[----:B------:R-:W-:Y:S01]  /*0090*/  ISETP.NE.AND.EX P1, PT, R3, RZ, PT, P1 ;  /* 0x000000ff0300720c */ /* 0x000fe20003f25310 */
[----:B------:R-:W-:Y:S01]  /*00a0*/  ULDC UR8, c[0x0][0x240] ;  /* 0x0000900000087ab9 */ /* 0x000fe20000000800 */
[----:B-1----:R-:W-:-:S11]  /*00b0*/  IMAD.WIDE R4, R37, 0x4, R4 ;  /* 0x0000000425047825 */ /* 0x002fd600078e0204 */
[----:B------:R-:W0:Y:S01]  /*00c0*/  @P1 LDC.64 R6, c[0x0][0x278] ;  /* 0x00009e00ff061b82 */ /* 0x000e220000000a00 */
[----:B------:R-:W-:Y:S01]  /*00d0*/  IMAD.U32 R2, RZ, RZ, UR8 ;  /* 0x00000008ff027e24 */ /* 0x000fe2000f8e00ff */
[----:B------:R1:W5:Y:S01]  /*00e0*/  @P0 LDG.E R0, desc[UR6][R4.64] ;  /* 0x0000000604000981 */ /* 0x000362000c1e1900 */
[----:B------:R-:W2:Y:S01]  /*00f0*/  S2R R36, SR_CTAID.X ;  /* 0x0000000000247919 */ /* 0x000ea20000002500 */
[----:B0-----:R-:W-:-:S05]  /*0100*/  @P1 IMAD.WIDE R6, R37, 0x4, R6 ;  /* 0x0000000425061825 */ /* 0x001fca00078e0206 */
[----:B------:R1:W5:Y:S01]  /*0110*/  @P1 LDG.E R2, desc[UR6][R6.64] ;  /* 0x0000000606021981 */ /* 0x000362000c1e1900 */
[----:B--2---:R-:W-:Y:S01]  /*0120*/  IMAD.SHL.U32 R3, R36, 0x20, RZ ;  /* 0x0000002024037824 */ /* 0x004fe200078e00ff */
[----:B------:R-:W-:Y:S06]  /*0130*/  @P1 BRA `(.L_x_24) ;  /* 0x0000000000101947 */ /* 0x000fec0003800000 */
[----:B------:R-:W-:Y:S05]  /*0140*/  @!P0 BRA `(.L_x_24) ;  /* 0x00000000000c8947 */ /* 0x000fea0003800000 */
[----:B-1----:R-:W2:Y:S04]  /*0150*/  LDG.E R7, desc[UR6][R4.64] ;  /* 0x0000000604077981 */ /* 0x002ea8000c1e1900 */
[----:B-----5:R-:W2:Y:S02]  /*0160*/  LDG.E R2, desc[UR6][R4.64+0x4] ;  /* 0x0000040604027981 */ /* 0x020ea4000c1e1900 */
[----:B--2---:R-:W-:-:S07]  /*0170*/  IMAD.IADD R2, R2, 0x1, -R7 ;  /* 0x0000000102027824 */ /* 0x004fce00078e0a07 */
.L_x_24:
[----:B------:R-:W-:Y:S02]  /*0180*/  ISETP.NE.U32.AND P1, PT, RZ, UR4, PT ;  /* 0x00000004ff007c0c */ /* 0x000fe4000bf25070 */
[----:B-----5:R-:W-:Y:S02]  /*0190*/  ISETP.LE.AND P2, PT, R2, R3, PT ;  /* 0x000000030200720c */ /* 0x020fe40003f43270 */
[----:B------:R-:W-:-:S13]  /*01a0*/  ISETP.NE.AND.EX P1, PT, RZ, UR5, PT, P1 ;  /* 0x00000005ff007c0c */ /* 0x000fda000bf25310 */
[----:B------:R-:W-:Y:S05]  /*01b0*/  @P1 EXIT P2 ;  /* 0x000000000000194d */ /* 0x000fea0001000000 */
[----:B------:R-:W0:Y:S01]  /*01c0*/  S2R R40, SR_TID.X ;  /* 0x0000000000287919 */ /* 0x000e220000002100 */
[----:B-1----:R-:W-:Y:S01]  /*01d0*/  @P0 IMAD R4, R37, 0x20, R0 ;  /* 0x0000002025040824 */ /* 0x002fe200078e0200 */
[----:B------:R-:W1:Y:S01]  /*01e0*/  S2UR UR8, SR_CTAID.Y ;  /* 0x00000000000879c3 */ /* 0x000e620000002600 */
[----:B------:R-:W-:Y:S01]  /*01f0*/  IMAD.SHL.U32 R6, R36, 0x2000, RZ ;  /* 0x0000200024067824 */ /* 0x000fe200078e00ff */
[----:B------:R-:W-:Y:S01]  /*0200*/  SHF.R.S32.HI R38, RZ, 0x1f, R37 ;  /* 0x0000001fff267819 */ /* 0x000fe20000011425 */
[----:B------:R-:W-:Y:S01]  /*0210*/  ULDC.64 UR4, c[0x0][0x230] ;  /* 0x00008c0000047ab9 */ /* 0x000fe20000000a00 */
[----:B------:R-:W-:Y:S02]  /*0220*/  @P0 SHF.R.S32.HI R5, RZ, 0x1f, R4 ;  /* 0x0000001fff050819 */ /* 0x000fe40000011404 */
[----:B------:R-:W-:Y:S02]  /*0230*/  SEL R38, R38, RZ, !P1 ;  /* 0x000000ff26267207 */ /* 0x000fe40004800000 */
[----:B------:R-:W-:Y:S01]  /*0240*/  @P0 LEA.HI R5, R5, R4, RZ, 0x5 ;  /* 0x0000000405050211 */ /* 0x000fe200078f28ff */
[----:B------:R-:W2:Y:S01]  /*0250*/  LDC.64 R10, c[0x0][0x228] ;  /* 0x00008a00ff0a7b82 */ /* 0x000ea20000000a00 */
[----:B------:R-:W-:-:S03]  /*0260*/  SEL R37, R37, RZ, !P1 ;  /* 0x000000ff25257207 */ /* 0x000fc60004800000 */
[----:B------:R-:W-:-:S05]  /*0270*/  @P0 IMAD.SHL.U32 R5, R5, 0x100, RZ ;  /* 0x0000010005050824 */ /* 0x000fca00078e00ff */
[----:B------:R-:W-:Y:S02]  /*0280*/  @P0 LOP3.LUT R7, R5, 0xffffe000, RZ, 0xc0, !PT ;  /* 0xffffe00005070812 */ /* 0x000fe400078ec0ff */
[----:B------:R-:W-:Y:S02]  /*0290*/  CS2R R4, SRZ ;  /* 0x0000000000047805 */ /* 0x000fe4000001ff00 */
[----:B------:R-:W-:Y:S02]  /*02a0*/  @P0 MOV R4, R7 ;  /* 0x0000000700040202 */ /* 0x000fe40000000f00 */
[----:B------:R-:W-:Y:S01]  /*02b0*/  @P0 SHF.R.S32.HI R5, RZ, 0x1f, R7 ;  /* 0x0000001fff050819 */ /* 0x000fe20000011407 */
[----:B-1----:R-:W-:Y:S01]  /*02c0*/  USHF.R.S32.HI UR9, URZ, 0x1f, UR8 ;  /* 0x0000001f3f097899 */ /* 0x002fe20008011408 */
[----:B------:R-:W-:Y:S01]  /*02d0*/  SHF.R.S32.HI R7, RZ, 0x1f, R6 ;  /* 0x0000001fff077819 */ /* 0x000fe20000011406 */
[----:B0-----:R-:W-:-:S04]  /*02e0*/  IMAD.SHL.U32 R39, R40, 0x4, RZ ;  /* 0x0000000428277824 */ /* 0x001fc800078e00ff */
[----:B--2---:R-:W-:Y:S01]  /*02f0*/  IMAD R8, R10, UR9, RZ ;  /* 0x000000090a087c24 */ /* 0x004fe2000f8e02ff */
[----:B------:R-:W-:Y:S02]  /*0300*/  IADD3 R4, P2, P3, R4, R39, R6 ;  /* 0x0000002704047210 */ /* 0x000fe40007b5e006 */
[----:B------:R-:W-:-:S04]  /*0310*/  SHF.R.S32.HI R6, RZ, 0x1f, R39 ;  /* 0x0000001fff067819 */ /* 0x000fc80000011427 */
[----:B------:R-:W-:Y:S01]  /*0320*/  IADD3.X R5, R5, R6, R7, P2, P3 ;  /* 0x0000000605057210 */ /* 0x000fe200017e6407 */
[----:B------:R-:W-:Y:S02]  /*0330*/  IMAD R7, R11, UR8, R8 ;  /* 0x000000080b077c24 */ /* 0x000fe4000f8e0208 */
[----:B------:R-:W-:Y:S02]  /*0340*/  IMAD R6, R38, UR4, RZ ;  /* 0x0000000426067c24 */ /* 0x000fe4000f8e02ff */
[----:B------:R-:W-:-:S04]  /*0350*/  IMAD.WIDE.U32 R4, R10, UR8, R4 ;  /* 0x000000080a047c25 */ /* 0x000fc8000f8e0004 */
[----:B------:R-:W-:Y:S02]  /*0360*/  IMAD.IADD R5, R5, 0x1, R7 ;  /* 0x0000000105057824 */ /* 0x000fe400078e0207 */
[C---:B------:R-:W-:Y:S02]  /*0370*/  IMAD R7, R37.reuse, UR5, R6 ;  /* 0x0000000525077c24 */ /* 0x040fe4000f8e0206 */
[----:B------:R-:W-:Y:S01]  /*0380*/  IMAD.WIDE.U32 R4, R37, UR4, R4 ;  /* 0x0000000425047c25 */ /* 0x000fe2000f8e0004 */
[----:B------:R-:W-:-:S03]  /*0390*/  ULDC.64 UR4, c[0x0][0x210] ;  /* 0x0000840000047ab9 */ /* 0x000fc60000000a00 */
[----:B------:R-:W-:Y:S01]  /*03a0*/  IMAD.IADD R5, R5, 0x1, R7 ;  /* 0x0000000105057824 */ /* 0x000fe200078e0207 */
[----:B------:R-:W-:-:S04]  /*03b0*/  LEA R44, P1, R4, UR4, 0x2 ;  /* 0x00000004042c7c11 */ /* 0x000fc8000f8210ff */
[----:B------:R-:W-:-:S05]  /*03c0*/  LEA.HI.X R45, R4, UR5, R5, 0x2, P1 ;  /* 0x00000005042d7c11 */ /* 0x000fca00088f1405 */
[----:B------:R-:W2:Y:S04]  /*03d0*/  LDG.E.128 R4, desc[UR6][R44.64] ;  /* 0x000000062c047981 */ /* 0x000ea8000c1e1d00 */
[----:B------:R-:W3:Y:S04]  /*03e0*/  LDG.E.128 R8, desc[UR6][R44.64+0x1000] ;  /* 0x001000062c087981 */ /* 0x000ee8000c1e1d00 */
[----:B------:R-:W4:Y:S04]  /*03f0*/  LDG.E.128 R12, desc[UR6][R44.64+0x2000] ;  /* 0x002000062c0c7981 */ /* 0x000f28000c1e1d00 */
[----:B------:R-:W5:Y:S04]  /*0400*/  LDG.E.128 R16, desc[UR6][R44.64+0x3000] ;  /* 0x003000062c107981 */ /* 0x000f68000c1e1d00 */
[----:B------:R-:W5:Y:S04]  /*0410*/  LDG.E.128 R20, desc[UR6][R44.64+0x4000] ;  /* 0x004000062c147981 */ /* 0x000f68000c1e1d00 */
[----:B------:R-:W5:Y:S04]  /*0420*/  LDG.E.128 R24, desc[UR6][R44.64+0x5000] ;  /* 0x005000062c187981 */ /* 0x000f68000c1e1d00 */
[----:B------:R-:W5:Y:S04]  /*0430*/  LDG.E.128 R28, desc[UR6][R44.64+0x6000] ;  /* 0x006000062c1c7981 */ /* 0x000f68000c1e1d00 */
[----:B------:R0:W5:Y:S01]  /*0440*/  LDG.E.128 R32, desc[UR6][R44.64+0x7000] ;  /* 0x007000062c207981 */ /* 0x000162000c1e1d00 */
[----:B------:R-:W1:Y:S01]  /*0450*/  S2UR UR5, SR_CgaCtaId ;  /* 0x00000000000579c3 */ /* 0x000e620000008800 */
[----:B------:R-:W-:Y:S01]  /*0460*/  UMOV UR4, 0x400 ;  /* 0x0000040000047882 */ /* 0x000fe20000000000 */
[----:B------:R-:W-:Y:S01]  /*0470*/  SHF.R.S32.HI R41, RZ, 0x1f, R40 ;  /* 0x0000001fff297819 */ /* 0x000fe20000011428 */
[----:B------:R-:W-:Y:S01]  /*0480*/  BSSY B0, `(.L_x_25) ;  /* 0x00000c6000007945 */ /* 0x000fe20003800000 */
[----:B------:R-:W-:-:S02]  /*0490*/  VIADDMNMX R3, R2, -R3, 0x20, PT ;  /* 0x0000002002037446 */ /* 0x000fc40003800903 */
[CC--:B------:R-:W-:Y:S02]  /*04a0*/  LEA.HI R43, R41.reuse, R40.reuse, RZ, 0x2 ;  /* 0x00000028292b7211 */ /* 0x0c0fe400078f10ff */
[----:B------:R-:W-:Y:S02]  /*04b0*/  LEA.HI R46, R41, R40, RZ, 0x6 ;  /* 0x00000028292e7211 */ /* 0x000fe400078f30ff */
[--C-:B------:R-:W-:Y:S02]  /*04c0*/  SHF.R.S32.HI R42, RZ, 0x2, R43.reuse ;  /* 0x00000002ff2a7819 */ /* 0x100fe4000001142b */
[----:B------:R-:W-:Y:S01]  /*04d0*/  SHF.R.S32.HI R47, RZ, 0x1f, R43 ;  /* 0x0000001fff2f7819 */ /* 0x000fe2000001142b */
[----:B------:R-:W-:Y:S01]  /*04e0*/  IMAD.SHL.U32 R46, R46, 0x8, RZ ;  /* 0x000000082e2e7824 */ /* 0x000fe200078e00ff */
[----:B------:R-:W-:Y:S02]  /*04f0*/  LOP3.LUT R49, R43, 0x7ffffffc, RZ, 0xc0, !PT ;  /* 0x7ffffffc2b317812 */ /* 0x000fe400078ec0ff */
[----:B------:R-:W-:-:S02]  /*0500*/  LEA.HI R47, R47, R42, RZ, 0x3 ;  /* 0x0000002a2f2f7211 */ /* 0x000fc400078f18ff */
[----:B0-----:R-:W-:Y:S01]  /*0510*/  LEA.HI R44, R41, R40, RZ, 0x5 ;  /* 0x00000028292c7211 */ /* 0x001fe200078f28ff */
[----:B------:R-:W-:Y:S01]  /*0520*/  IMAD.IADD R49, R40, 0x1, -R49 ;  /* 0x0000000128317824 */ /* 0x000fe200078e0a31 */
[----:B------:R-:W-:Y:S02]  /*0530*/  LOP3.LUT R47, R47, 0xfffffff8, RZ, 0xc0, !PT ;  /* 0xfffffff82f2f7812 */ /* 0x000fe400078ec0ff */
[----:B------:R-:W-:Y:S01]  /*0540*/  LOP3.LUT R53, R44, 0xffffffe0, RZ, 0xc0, !PT ;  /* 0xffffffe02c357812 */ /* 0x000fe200078ec0ff */
[----:B-1----:R-:W-:Y:S02]  /*0550*/  ULEA UR4, UR5, UR4, 0x18 ;  /* 0x0000000405047291 */ /* 0x002fe4000f8ec03f */
[----:B------:R-:W-:Y:S01]  /*0560*/  IMAD.IADD R42, R42, 0x1, -R47 ;  /* 0x000000012a2a7824 */ /* 0x000fe200078e0a2f */
[----:B------:R-:W-:Y:S01]  /*0570*/  LOP3.LUT R48, R46, 0x7ffffe00, RZ, 0xc0, !PT ;  /* 0x7ffffe002e307812 */ /* 0x000fe200078ec0ff */
[C---:B------:R-:W-:Y:S01]  /*0580*/  IMAD.IADD R46, R40.reuse, 0x1, -R53 ;  /* 0x00000001282e7824 */ /* 0x040fe200078e0a35 */
[----:B------:R-:W-:Y:S01]  /*0590*/  ULDC UR5, c[0x0][0x268] ;  /* 0x00009a0000057ab9 */ /* 0x000fe20000000800 */
[----:B------:R-:W-:-:S02]  /*05a0*/  LEA R45, R40, UR4, 0x4 ;  /* 0x00000004282d7c11 */ /* 0x000fc4000f8e20ff */
[----:B------:R-:W-:-:S04]  /*05b0*/  SHF.R.S32.HI R47, RZ, 0x1f, R42 ;  /* 0x0000001fff2f7819 */ /* 0x000fc8000001142a */
[----:B------:R-:W-:Y:S02]  /*05c0*/  LEA.HI R43, R47, R42, RZ, 0x2 ;  /* 0x0000002a2f2b7211 */ /* 0x000fe400078f10ff */
[----:B------:R-:W-:Y:S02]  /*05d0*/  LEA.HI R47, R41, R40, RZ, 0x7 ;  /* 0x00000028292f7211 */ /* 0x000fe400078f38ff */
[----:B------:R-:W-:Y:S02]  /*05e0*/  LEA R41, R49, R48, 0x1 ;  /* 0x0000003031297211 */ /* 0x000fe400078e08ff */
[--C-:B------:R-:W-:Y:S02]  /*05f0*/  SHF.R.S32.HI R40, RZ, 0x5, R44.reuse ;  /* 0x00000005ff287819 */ /* 0x100fe4000001142c */
[----:B------:R-:W-:Y:S02]  /*0600*/  SHF.R.S32.HI R49, RZ, 0x1f, R44 ;  /* 0x0000001fff317819 */ /* 0x000fe4000001142c */
[C---:B------:R-:W-:Y:S01]  /*0610*/  LOP3.LUT R51, R43.reuse, 0x7fffffc, RZ, 0xc0, !PT ;  /* 0x07fffffc2b337812 */ /* 0x040fe200078ec0ff */
[----:B------:R-:W-:Y:S01]  /*0620*/  IMAD.SHL.U32 R43, R43, 0x10, RZ ;  /* 0x000000102b2b7824 */ /* 0x000fe200078e00ff */
[----:B------:R-:W-:-:S02]  /*0630*/  LEA.HI R49, R49, R40, RZ, 0x2 ;  /* 0x0000002831317211 */ /* 0x000fc400078f10ff */
[----:B------:R-:W-:Y:S01]  /*0640*/  SHF.R.U32.HI R47, RZ, 0x1, R47 ;  /* 0x00000001ff2f7819 */ /* 0x000fe2000001162f */
[----:B------:R-:W-:Y:S01]  /*0650*/  IMAD.IADD R42, R42, 0x1, -R51 ;  /* 0x000000012a2a7824 */ /* 0x000fe200078e0a33 */
[----:B------:R-:W-:Y:S02]  /*0660*/  LOP3.LUT R49, R49, 0x7fffffc, RZ, 0xc0, !PT ;  /* 0x07fffffc31317812 */ /* 0x000fe400078ec0ff */
[----:B------:R-:W-:Y:S01]  /*0670*/  LOP3.LUT R43, R43, 0x40, RZ, 0xc0, !PT ;  /* 0x000000402b2b7812 */ /* 0x000fe200078ec0ff */
[----:B------:R-:W-:Y:S01]  /*0680*/  IMAD R42, R42, 0x10, R41 ;  /* 0x000000102a2a7824 */ /* 0x000fe200078e0229 */
[----:B------:R-:W-:Y:S01]  /*0690*/  LOP3.LUT R47, R47, 0x40, RZ, 0xc0, !PT ;  /* 0x000000402f2f7812 */ /* 0x000fe200078ec0ff */
[----:B--2---:R0:W-:Y:S04]  /*06a0*/  STS.128 [R45], R4 ;  /* 0x000000042d007388 */ /* 0x0041e80000000c00 */
[----:B---3--:R1:W-:Y:S04]  /*06b0*/  STS.128 [R45+0x1000], R8 ;  /* 0x001000082d007388 */ /* 0x0083e80000000c00 */
[----:B----4-:R-:W-:Y:S04]  /*06c0*/  STS.128 [R45+0x2000], R12 ;  /* 0x0020000c2d007388 */ /* 0x010fe80000000c00 */
[----:B-----5:R-:W-:Y:S04]  /*06d0*/  STS.128 [R45+0x3000], R16 ;  /* 0x003000102d007388 */ /* 0x020fe80000000c00 */
[----:B------:R-:W-:Y:S01]  /*06e0*/  STS.128 [R45+0x4000], R20 ;  /* 0x004000142d007388 */ /* 0x000fe20000000c00 */
[----:B0-----:R-:W-:Y:S01]  /*06f0*/  LEA.HI R5, R46, R46, RZ, 0x1 ;  /* 0x0000002e2e057211 */ /* 0x001fe200078f08ff */
[----:B------:R-:W-:-:S02]  /*0700*/  IMAD.SHL.U32 R6, R40, 0x8, RZ ;  /* 0x0000000828067824 */ /* 0x000fc400078e00ff */
[----:B------:R-:W-:Y:S01]  /*0710*/  STS.128 [R45+0x5000], R24 ;  /* 0x005000182d007388 */ /* 0x000fe20000000c00 */
[----:B------:R-:W-:Y:S01]  /*0720*/  IMAD.SHL.U32 R4, R46, 0x8, RZ ;  /* 0x000000082e047824 */ /* 0x000fe200078e00ff */
[----:B-1----:R-:W-:Y:S01]  /*0730*/  SHF.R.U32.HI R10, RZ, 0x3, R47 ;  /* 0x00000003ff0a7819 */ /* 0x002fe2000001162f */
[----:B------:R-:W-:Y:S01]  /*0740*/  IMAD.SHL.U32 R5, R5, 0x100, RZ ;  /* 0x0000010005057824 */ /* 0x000fe200078e00ff */
[----:B------:R-:W-:Y:S01]  /*0750*/  STS.128 [R45+0x6000], R28 ;  /* 0x0060001c2d007388 */ /* 0x000fe20000000c00 */
[----:B------:R-:W-:Y:S01]  /*0760*/  LOP3.LUT R6, R43, 0x8, R6, 0xf8, !PT ;  /* 0x000000082b067812 */ /* 0x000fe200078ef806 */
[----:B------:R-:W-:Y:S01]  /*0770*/  IMAD.IADD R8, R40, 0x1, -R49 ;  /* 0x0000000128087824 */ /* 0x000fe200078e0a31 */
[----:B------:R-:W-:Y:S01]  /*0780*/  SHF.R.U32.HI R43, RZ, 0x3, R43 ;  /* 0x00000003ff2b7819 */ /* 0x000fe2000001162b */
[----:B------:R-:W-:Y:S01]  /*0790*/  STS.128 [R45+0x7000], R32 ;  /* 0x007000202d007388 */ /* 0x000fe20000000c00 */
[----:B------:R-:W-:Y:S02]  /*07a0*/  LOP3.LUT R47, R47, 0x8, R4, 0xf8, !PT ;  /* 0x000000082f2f7812 */ /* 0x000fe400078ef804 */
[----:B------:R-:W-:Y:S01]  /*07b0*/  LOP3.LUT R5, R5, 0x7ffffe00, RZ, 0xc0, !PT ;  /* 0x7ffffe0005057812 */ /* 0x000fe200078ec0ff */
[----:B------:R-:W-:Y:S01]  /*07c0*/  BAR.SYNC.DEFER_BLOCKING 0x0 ;  /* 0x0000000000007b1d */ /* 0x000fe20000010000 */
[----:B------:R-:W-:-:S02]  /*07d0*/  LOP3.LUT R7, R6, R43, RZ, 0x3c, !PT ;  /* 0x0000002b06077212 */ /* 0x000fc400078e3cff */
[----:B------:R-:W-:Y:S02]  /*07e0*/  LOP3.LUT R10, R47, R10, RZ, 0x3c, !PT ;  /* 0x0000000a2f0a7212 */ /* 0x000fe400078e3cff */
[----:B------:R-:W-:Y:S01]  /*07f0*/  LEA R5, R8, R5, 0x4 ;  /* 0x0000000508057211 */ /* 0x000fe200078e20ff */
[----:B------:R-:W-:-:S04]  /*0800*/  IMAD.IADD R7, R7, 0x1, R42 ;  /* 0x0000000107077824 */ /* 0x000fc800078e022a */
[----:B------:R-:W-:Y:S01]  /*0810*/  IMAD.IADD R6, R5, 0x1, R10 ;  /* 0x0000000105067824 */ /* 0x000fe200078e020a */
[----:B------:R-:W0:Y:S04]  /*0820*/  LDS R24, [R39+UR4+0x400] ;  /* 0x0004000427187984 */ /* 0x000e280008000800 */
[----:B------:R-:W1:Y:S04]  /*0830*/  LDS R23, [R39+UR4+0x800] ;  /* 0x0008000427177984 */ /* 0x000e680008000800 */
[----:B------:R-:W2:Y:S04]  /*0840*/  LDS R22, [R39+UR4+0xc00] ;  /* 0x000c000427167984 */ /* 0x000ea80008000800 */
[----:B------:R-:W3:Y:S04]  /*0850*/  LDS R34, [R39+UR4+0x1800] ;  /* 0x0018000427227984 */ /* 0x000ee80008000800 */
[----:B------:R-:W4:Y:S04]  /*0860*/  LDS R33, [R39+UR4+0x1c00] ;  /* 0x001c000427217984 */ /* 0x000f280008000800 */
[----:B------:R-:W5:Y:S04]  /*0870*/  LDS R31, [R39+UR4] ;  /* 0x00000004271f7984 */ /* 0x000f680008000800 */
[----:B------:R-:W-:Y:S04]  /*0880*/  LDS R26, [R39+UR4+0x3000] ;  /* 0x00300004271a7984 */ /* 0x000fe80008000800 */
[----:B------:R-:W-:Y:S04]  /*0890*/  LDS R20, [R39+UR4+0x4400] ;  /* 0x0044000427147984 */ /* 0x000fe80008000800 */
[----:B------:R-:W5:Y:S04]  /*08a0*/  LDS R14, [R39+UR4+0x4000] ;  /* 0x00400004270e7984 */ /* 0x000f680008000800 */
[----:B------:R-:W5:Y:S04]  /*08b0*/  LDS R13, [R39+UR4+0x4800] ;  /* 0x00480004270d7984 */ /* 0x000f680008000800 */
[----:B------:R-:W-:Y:S01]  /*08c0*/  LDS R19, [R39+UR4+0x4c00] ;  /* 0x004c000427137984 */ /* 0x000fe20008000800 */
[----:B0-----:R-:W-:-:S03]  /*08d0*/  FMUL.FTZ R32, R24, UR5 ;  /* 0x0000000518207c20 */ /* 0x001fc60008410000 */
[----:B------:R-:W0:Y:S01]  /*08e0*/  LDS R35, [R39+UR4+0x1400] ;  /* 0x0014000427237984 */ /* 0x000e220008000800 */
[----:B-1----:R-:W-:-:S03]  /*08f0*/  FMUL.FTZ R42, R23, UR5 ;  /* 0x00000005172a7c20 */ /* 0x002fc60008410000 */
[----:B------:R-:W1:Y:S01]  /*0900*/  LDS R30, [R39+UR4+0x2000] ;  /* 0x00200004271e7984 */ /* 0x000e620008000800 */
[----:B--2---:R-:W-:-:S03]  /*0910*/  FMUL.FTZ R43, R22, UR5 ;  /* 0x00000005162b7c20 */ /* 0x004fc60008410000 */
[----:B------:R-:W2:Y:S01]  /*0920*/  LDS R29, [R39+UR4+0x2400] ;  /* 0x00240004271d7984 */ /* 0x000ea20008000800 */
[----:B---3--:R-:W-:-:S03]  /*0930*/  FMUL.FTZ R34, R34, UR5 ;  /* 0x0000000522227c20 */ /* 0x008fc60008410000 */
[----:B------:R-:W3:Y:S01]  /*0940*/  LDS R25, [R39+UR4+0x2800] ;  /* 0x0028000427197984 */ /* 0x000ee20008000800 */
[----:B----4-:R-:W-:-:S03]  /*0950*/  FMUL.FTZ R33, R33, UR5 ;  /* 0x0000000521217c20 */ /* 0x010fc60008410000 */
[----:B------:R-:W4:Y:S01]  /*0960*/  LDS R28, [R39+UR4+0x2c00] ;  /* 0x002c0004271c7984 */ /* 0x000f220008000800 */
[----:B-----5:R-:W-:-:S03]  /*0970*/  FMUL.FTZ R31, R31, UR5 ;  /* 0x000000051f1f7c20 */ /* 0x020fc60008410000 */
[----:B------:R-:W5:Y:S02]  /*0980*/  LDS R12, [R39+UR4+0x3800] ;  /* 0x00380004270c7984 */ /* 0x000f640008000800 */
[----:B------:R-:W-:Y:S02]  /*0990*/  F2FP.F16.F32.PACK_AB R31, R32, R31 ;  /* 0x0000001f201f723e */ /* 0x000fe400000000ff */
[----:B------:R-:W5:Y:S01]  /*09a0*/  LDS R21, [R39+UR4+0x3c00] ;  /* 0x003c000427157984 */ /* 0x000f620008000800 */
[----:B------:R-:W-:-:S03]  /*09b0*/  F2FP.F16.F32.PACK_AB R32, R43, R42 ;  /* 0x0000002a2b20723e */ /* 0x000fc600000000ff */
[----:B------:R-:W-:Y:S01]  /*09c0*/  LDS R18, [R39+UR4+0x5400] ;  /* 0x0054000427127984 */ /* 0x000fe20008000800 */
[----:B------:R-:W-:-:S03]  /*09d0*/  FMUL.FTZ R14, R14, UR5 ;  /* 0x000000050e0e7c20 */ /* 0x000fc60008410000 */
[----:B------:R-:W5:Y:S01]  /*09e0*/  LDS R41, [R39+UR4+0x1000] ;  /* 0x0010000427297984 */ /* 0x000f620008000800 */
[----:B------:R-:W-:-:S03]  /*09f0*/  FMUL.FTZ R13, R13, UR5 ;  /* 0x000000050d0d7c20 */ /* 0x000fc60008410000 */
[----:B------:R-:W5:Y:S04]  /*0a00*/  LDS R27, [R39+UR4+0x3400] ;  /* 0x00340004271b7984 */ /* 0x000f680008000800 */
[----:B------:R-:W5:Y:S01]  /*0a10*/  LDS R16, [R39+UR4+0x5000] ;  /* 0x0050000427107984 */ /* 0x000f620008000800 */
        /* <DEDUP_REMOVED lines=11> */
[----:B------:R-:W5:Y:S01]  /*0ad0*/  LDS R10, [R39+UR4+0x6c00] ;  /* 0x006c0004270a7984 */ /* 0x000f620008000800 */
[----:B------:R-:W-:-:S03]  /*0ae0*/  FMUL.FTZ R21, R21, UR5 ;  /* 0x0000000515157c20 */ /* 0x000fc60008410000 */
[----:B------:R-:W5:Y:S02]  /*0af0*/  LDS R9, [R39+UR4+0x7000] ;  /* 0x0070000427097984 */ /* 0x000f640008000800 */
[----:B------:R-:W-:Y:S02]  /*0b00*/  F2FP.F16.F32.PACK_AB R12, R21, R12 ;  /* 0x0000000c150c723e */ /* 0x000fe400000000ff */
[----:B------:R-:W5:Y:S01]  /*0b10*/  LDS R23, [R39+UR4+0x7400] ;  /* 0x0074000427177984 */ /* 0x000f620008000800 */
[----:B------:R-:W-:-:S03]  /*0b20*/  FMUL.FTZ R41, R41, UR5 ;  /* 0x0000000529297c20 */ /* 0x000fc60008410000 */
[----:B------:R-:W5:Y:S01]  /*0b30*/  LDS R22, [R39+UR4+0x7800] ;  /* 0x0078000427167984 */ /* 0x000f620008000800 */
[----:B------:R-:W-:Y:S01]  /*0b40*/  FMUL.FTZ R44, R27, UR5 ;  /* 0x000000051b2c7c20 */ /* 0x000fe20008410000 */
[----:B------:R-:W-:Y:S02]  /*0b50*/  F2FP.F16.F32.PACK_AB R27, R29, R30 ;  /* 0x0000001e1d1b723e */ /* 0x000fe400000000ff */
[----:B------:R1:W5:Y:S01]  /*0b60*/  LDS R24, [R39+UR4+0x7c00] ;  /* 0x007c000427187984 */ /* 0x0003620008000800 */
[----:B------:R-:W-:Y:S01]  /*0b70*/  FMUL.FTZ R16, R16, UR5 ;  /* 0x0000000510107c20 */ /* 0x000fe20008410000 */
[----:B------:R-:W-:Y:S01]  /*0b80*/  F2FP.F16.F32.PACK_AB R29, R28, R35 ;  /* 0x000000231c1d723e */ /* 0x000fe200000000ff */
[----:B0-----:R-:W-:Y:S01]  /*0b90*/  FMUL.FTZ R15, R15, UR5 ;  /* 0x000000050f0f7c20 */ /* 0x001fe20008410000 */
[----:B------:R-:W-:Y:S01]  /*0ba0*/  F2FP.F16.F32.PACK_AB R25, R42, R41 ;  /* 0x000000292a19723e */ /* 0x000fe200000000ff */
[----:B-1----:R-:W-:Y:S01]  /*0bb0*/  FMUL.FTZ R39, R26, UR5 ;  /* 0x000000051a277c20 */ /* 0x002fe20008410000 */
[----:B------:R-:W-:Y:S01]  /*0bc0*/  F2FP.F16.F32.PACK_AB R26, R33, R34 ;  /* 0x00000022211a723e */ /* 0x000fe200000000ff */
[----:B------:R-:W-:Y:S01]  /*0bd0*/  FMUL.FTZ R33, R20, UR5 ;  /* 0x0000000514217c20 */ /* 0x000fe20008410000 */
[----:B------:R-:W-:Y:S01]  /*0be0*/  FMUL.FTZ R20, R19, UR5 ;  /* 0x0000000513147c20 */ /* 0x000fe20008410000 */
[----:B------:R-:W-:Y:S01]  /*0bf0*/  FMUL.FTZ R19, R18, UR5 ;  /* 0x0000000512137c20 */ /* 0x000fe20008410000 */
[----:B------:R-:W-:Y:S01]  /*0c00*/  FMUL.FTZ R18, R17, UR5 ;  /* 0x0000000511127c20 */ /* 0x000fe20008410000 */
[----:B--2---:R-:W-:Y:S01]  /*0c10*/  FMUL.FTZ R8, R8, UR5 ;  /* 0x0000000508087c20 */ /* 0x004fe20008410000 */
[----:B------:R-:W-:Y:S01]  /*0c20*/  F2FP.F16.F32.PACK_AB R33, R33, R14 ;  /* 0x0000000e2121723e */ /* 0x000fe200000000ff */
[----:B---3--:R-:W-:Y:S01]  /*0c30*/  FMUL.FTZ R11, R11, UR5 ;  /* 0x000000050b0b7c20 */ /* 0x008fe20008410000 */
[----:B------:R-:W-:-:S02]  /*0c40*/  F2FP.F16.F32.PACK_AB R20, R20, R13 ;  /* 0x0000000d1414723e */ /* 0x000fc400000000ff */
[----:B------:R-:W-:Y:S01]  /*0c50*/  F2FP.F16.F32.PACK_AB R28, R44, R39 ;  /* 0x000000272c1c723e */ /* 0x000fe200000000ff */
[----:B----4-:R-:W-:Y:S01]  /*0c60*/  FMUL.FTZ R5, R5, UR5 ;  /* 0x0000000505057c20 */ /* 0x010fe20008410000 */
[----:B------:R-:W-:Y:S02]  /*0c70*/  F2FP.F16.F32.PACK_AB R19, R19, R16 ;  /* 0x000000101313723e */ /* 0x000fe400000000ff */
[----:B------:R-:W-:Y:S02]  /*0c80*/  CS2R R16, SRZ ;  /* 0x0000000000107805 */ /* 0x000fe4000001ff00 */
[----:B------:R-:W-:Y:S01]  /*0c90*/  F2FP.F16.F32.PACK_AB R18, R18, R15 ;  /* 0x0000000f1212723e */ /* 0x000fe200000000ff */
[----:B-----5:R-:W-:Y:S01]  /*0ca0*/  FMUL.FTZ R10, R10, UR5 ;  /* 0x000000050a0a7c20 */ /* 0x020fe20008410000 */
[----:B------:R-:W-:Y:S01]  /*0cb0*/  F2FP.F16.F32.PACK_AB R21, R11, R8 ;  /* 0x000000080b15723e */ /* 0x000fe200000000ff */
[--C-:B------:R-:W-:Y:S01]  /*0cc0*/  @P0 IMAD.MOV.U32 R16, RZ, RZ, R0.reuse ;  /* 0x000000ffff100224 */ /* 0x100fe200078e0000 */
[----:B------:R-:W-:Y:S01]  /*0cd0*/  @P0 SHF.R.S32.HI R17, RZ, 0x1f, R0 ;  /* 0x0000001fff110819 */ /* 0x000fe20000011400 */
[----:B------:R-:W-:Y:S01]  /*0ce0*/  FMUL.FTZ R9, R9, UR5 ;  /* 0x0000000509097c20 */ /* 0x000fe20008410000 */
[----:B------:R-:W-:Y:S01]  /*0cf0*/  F2FP.F16.F32.PACK_AB R5, R10, R5 ;  /* 0x000000050a05723e */ /* 0x000fe200000000ff */
[----:B------:R-:W-:-:S02]  /*0d00*/  VIADD R0, R40, 0x8 ;  /* 0x0000000828007836 */ /* 0x000fc40000000000 */
[----:B------:R-:W-:Y:S01]  /*0d10*/  FMUL.FTZ R14, R23, UR5 ;  /* 0x00000005170e7c20 */ /* 0x000fe20008410000 */
[----:B------:R-:W-:-:S04]  /*0d20*/  FMUL.FTZ R22, R22, UR5 ;  /* 0x0000000516167c20 */ /* 0x000fc80008410000 */
[----:B------:R-:W-:Y:S02]  /*0d30*/  F2FP.F16.F32.PACK_AB R23, R14, R9 ;  /* 0x000000090e17723e */ /* 0x000fe400000000ff */
[----:B------:R-:W0:Y:S01]  /*0d40*/  LDC.64 R14, c[0x0][0x258] ;  /* 0x00009600ff0e7b82 */ /* 0x000e220000000a00 */
[----:B------:R-:W-:Y:S01]  /*0d50*/  FMUL.FTZ R13, R24, UR5 ;  /* 0x00000005180d7c20 */ /* 0x000fe20008410000 */
[----:B------:R-:W-:Y:S01]  /*0d60*/  LEA R24, R7, UR4, 0x1 ;  /* 0x0000000407187c11 */ /* 0x000fe2000f8e08ff */
[----:B------:R-:W-:Y:S01]  /*0d70*/  ULDC UR5, c[0x0][0x244] ;  /* 0x0000910000057ab9 */ /* 0x000fe20000000800 */
[----:B------:R-:W-:Y:S01]  /*0d80*/  LEA R7, R6, UR4, 0x1 ;  /* 0x0000000406077c11 */ /* 0x000fe2000f8e08ff */
[----:B------:R-:W-:Y:S01]  /*0d90*/  UIADD3 UR4, UR4, 0x8000, URZ ;  /* 0x0000800004047890 */ /* 0x000fe2000fffe03f */
[----:B------:R-:W-:Y:S01]  /*0da0*/  F2FP.F16.F32.PACK_AB R22, R13, R22 ;  /* 0x000000160d16723e */ /* 0x000fe200000000ff */
[----:B------:R-:W-:Y:S04]  /*0db0*/  STS [R24+0x8000], R31 ;  /* 0x0080001f18007388 */ /* 0x000fe80000000800 */
[----:B------:R-:W-:Y:S04]  /*0dc0*/  STS [R24+0x8100], R32 ;  /* 0x0081002018007388 */ /* 0x000fe80000000800 */
[----:B------:R-:W-:Y:S04]  /*0dd0*/  STS [R24+0x9000], R27 ;  /* 0x0090001b18007388 */ /* 0x000fe80000000800 */
[----:B------:R-:W-:Y:S04]  /*0de0*/  STS [R24+0x9100], R29 ;  /* 0x0091001d18007388 */ /* 0x000fe80000000800 */
[----:B------:R-:W-:Y:S01]  /*0df0*/  STS [R24+0x8200], R25 ;  /* 0x0082001918007388 */ /* 0x000fe20000000800 */
[----:B0-----:R-:W-:-:S03]  /*0e00*/  IMAD R2, R14, UR9, RZ ;  /* 0x000000090e027c24 */ /* 0x001fc6000f8e02ff */
[----:B------:R-:W-:Y:S01]  /*0e10*/  STS [R24+0x8300], R26 ;  /* 0x0083001a18007388 */ /* 0x000fe20000000800 */
[----:B------:R-:W-:-:S03]  /*0e20*/  IMAD R15, R15, UR8, R2 ;  /* 0x000000080f0f7c24 */ /* 0x000fc6000f8e0202 */
[----:B------:R-:W-:Y:S04]  /*0e30*/  STS [R24+0x9200], R28 ;  /* 0x0092001c18007388 */ /* 0x000fe80000000800 */
[----:B------:R0:W-:Y:S04]  /*0e40*/  STS [R24+0x9300], R12 ;  /* 0x0093000c18007388 */ /* 0x0001e80000000800 */
[----:B------:R-:W-:Y:S04]  /*0e50*/  STS [R24+0xa000], R33 ;  /* 0x00a0002118007388 */ /* 0x000fe80000000800 */
[----:B------:R-:W-:Y:S01]  /*0e60*/  STS [R24+0xa100], R20 ;  /* 0x00a1001418007388 */ /* 0x000fe20000000800 */
[----:B0-----:R-:W-:-:S03]  /*0e70*/  IADD3 R12, P0, R40, R16, RZ ;  /* 0x00000010280c7210 */ /* 0x001fc60007f1e0ff */
[----:B------:R-:W-:Y:S01]  /*0e80*/  STS [R24+0xb000], R21 ;  /* 0x00b0001518007388 */ /* 0x000fe20000000800 */
[----:B------:R-:W-:-:S03]  /*0e90*/  LEA.HI.X.SX32 R13, R40, R17, 0x1, P0 ;  /* 0x00000011280d7211 */ /* 0x000fc600000f0eff */
[----:B------:R0:W-:Y:S01]  /*0ea0*/  STS [R24+0xb100], R5 ;  /* 0x00b1000518007388 */ /* 0x0001e20000000800 */
[----:B------:R-:W-:-:S03]  /*0eb0*/  ISETP.GE.AND P0, PT, R4, UR5, PT ;  /* 0x0000000504007c0c */ /* 0x000fc6000bf06270 */
[----:B------:R1:W-:Y:S01]  /*0ec0*/  STS [R24+0xa200], R19 ;  /* 0x00a2001318007388 */ /* 0x0003e20000000800 */
[-C--:B------:R-:W-:Y:S02]  /*0ed0*/  ISETP.GE.OR P3, PT, R40, R3.reuse, P0 ;  /* 0x000000032800720c */ /* 0x080fe40000766670 */
[-C--:B------:R-:W-:Y:S01]  /*0ee0*/  ISETP.GE.OR P2, PT, R0, R3.reuse, P0 ;  /* 0x000000030000720c */ /* 0x080fe20000746670 */
[----:B------:R1:W-:Y:S01]  /*0ef0*/  STS [R24+0xa300], R18 ;  /* 0x00a3001218007388 */ /* 0x0003e20000000800 */
[C---:B------:R-:W-:Y:S01]  /*0f00*/  IADD3 R0, R40.reuse, 0x10, RZ ;  /* 0x0000001028007810 */ /* 0x040fe20007ffe0ff */
[----:B------:R-:W-:Y:S01]  /*0f10*/  VIADD R40, R40, 0x18 ;  /* 0x0000001828287836 */ /* 0x000fe20000000000 */
[--C-:B0-----:R-:W-:Y:S01]  /*0f20*/  SHF.R.S32.HI R5, RZ, 0x1f, R4.reuse ;  /* 0x0000001fff057819 */ /* 0x101fe20000011404 */
[----:B------:R1:W-:Y:S01]  /*0f30*/  STS [R24+0xb200], R23 ;  /* 0x00b2001718007388 */ /* 0x0003e20000000800 */
[-C--:B------:R-:W-:Y:S02]  /*0f40*/  ISETP.GE.OR P1, PT, R0, R3.reuse, P0 ;  /* 0x000000030000720c */ /* 0x080fe40000726670 */
[----:B------:R-:W-:Y:S01]  /*0f50*/  ISETP.GE.OR P0, PT, R40, R3, P0 ;  /* 0x000000032800720c */ /* 0x000fe20000706670 */
[----:B------:R1:W-:Y:S01]  /*0f60*/  STS [R24+0xb300], R22 ;  /* 0x00b3001618007388 */ /* 0x0003e20000000800 */
[----:B------:R-:W-:Y:S01]  /*0f70*/  IMAD.WIDE.U32 R4, R14, UR8, R4 ;  /* 0x000000080e047c25 */ /* 0x000fe2000f8e0004 */
[----:B------:R-:W-:Y:S01]  /*0f80*/  ULDC.64 UR8, c[0x0][0x260] ;  /* 0x0000980000087ab9 */ /* 0x000fe20000000a00 */
[----:B------:R-:W-:Y:S02]  /*0f90*/  BAR.SYNC.DEFER_BLOCKING 0x0 ;  /* 0x0000000000007b1d */ /* 0x000fe40000010000 */
[----:B------:R-:W-:-:S02]  /*0fa0*/  IMAD.IADD R5, R5, 0x1, R15 ;  /* 0x0000000105057824 */ /* 0x000fc400078e020f */
[----:B------:R-:W-:Y:S02]  /*0fb0*/  IMAD R38, R38, UR8, RZ ;  /* 0x0000000826267c24 */ /* 0x000fe4000f8e02ff */
[----:B------:R-:W-:-:S04]  /*0fc0*/  IMAD.WIDE.U32 R2, R37, UR8, R4 ;  /* 0x0000000825027c25 */ /* 0x000fc8000f8e0004 */
[----:B------:R-:W-:Y:S02]  /*0fd0*/  IMAD R15, R37, UR9, R38 ;  /* 0x00000009250f7c24 */ /* 0x000fe4000f8e0226 */
[----:B------:R-:W-:Y:S01]  /*0fe0*/  IMAD.WIDE R36, R36, 0x20, R12 ;  /* 0x0000002024247825 */ /* 0x000fe200078e020c */
[----:B------:R-:W-:-:S03]  /*0ff0*/  LEA R12, R6, UR4, 0x1 ;  /* 0x00000004060c7c11 */ /* 0x000fc6000f8e08ff */
[----:B------:R-:W-:Y:S01]  /*1000*/  IMAD.IADD R5, R3, 0x1, R15 ;  /* 0x0000000103057824 */ /* 0x000fe200078e020f */
[----:B------:R1:W0:Y:S01]  /*1010*/  LDS.128 R8, [R7+0x8300] ;  /* 0x0083000007087984 */ /* 0x0002220000000c00 */
[----:B------:R-:W-:Y:S05]  /*1020*/  @P3 BRA `(.L_x_26) ;  /* 0x00000000002c3947 */ /* 0x000fea0003800000 */
[----:B------:R-:W2:Y:S01]  /*1030*/  LDS.128 R12, [R12] ;  /* 0x000000000c0c7984 */ /* 0x000ea20000000c00 */
[----:B------:R-:W-:Y:S01]  /*1040*/  ULDC.64 UR4, c[0x0][0x250] ;  /* 0x0000940000047ab9 */ /* 0x000fe20000000a00 */
[----:B------:R-:W-:Y:S02]  /*1050*/  IMAD.MOV.U32 R4, RZ, RZ, R2 ;  /* 0x000000ffff047224 */ /* 0x000fe400078e0002 */
[----:B-1----:R-:W-:Y:S02]  /*1060*/  IMAD R19, R37, UR4, RZ ;  /* 0x0000000425137c24 */ /* 0x002fe4000f8e02ff */
[----:B------:R-:W-:-:S04]  /*1070*/  IMAD.WIDE.U32 R16, R36, UR4, R4 ;  /* 0x0000000424107c25 */ /* 0x000fc8000f8e0004 */
[----:B------:R-:W-:Y:S01]  /*1080*/  IMAD R19, R36, UR5, R19 ;  /* 0x0000000524137c24 */ /* 0x000fe2000f8e0213 */
[----:B------:R-:W-:Y:S02]  /*1090*/  ULDC.64 UR4, c[0x0][0x238] ;  /* 0x00008e0000047ab9 */ /* 0x000fe40000000a00 */
[----:B------:R-:W-:Y:S01]  /*10a0*/  LEA R18, P3, R16, UR4, 0x1 ;  /* 0x0000000410127c11 */ /* 0x000fe2000f8608ff */
[----:B------:R-:W-:-:S05]  /*10b0*/  IMAD.IADD R17, R17, 0x1, R19 ;  /* 0x0000000111117824 */ /* 0x000fca00078e0213 */
[----:B------:R-:W-:-:S05]  /*10c0*/  LEA.HI.X R19, R16, UR5, R17, 0x1, P3 ;  /* 0x0000000510137c11 */ /* 0x000fca00098f0c11 */
[----:B--2---:R2:W-:Y:S02]  /*10d0*/  STG.E.128 desc[UR6][R18.64], R12 ;  /* 0x0000000c12007986 */ /* 0x0045e4000c101d06 */
.L_x_26:
[----:B------:R-:W-:Y:S05]  /*10e0*/  BSYNC B0 ;  /* 0x0000000000007941 */ /* 0x000fea0003800000 */
.L_x_25:
[----:B--2---:R2:W3:Y:S01]  /*10f0*/  LDS.128 R12, [R7+0x8100] ;  /* 0x00810000070c7984 */ /* 0x0044e20000000c00 */
[----:B------:R-:W-:Y:S04]  /*1100*/  BSSY B0, `(.L_x_27) ;  /* 0x000000f000007945 */ /* 0x000fe80003800000 */
[----:B------:R-:W-:Y:S05]  /*1110*/  @P2 BRA `(.L_x_28) ;  /* 0x0000000000342947 */ /* 0x000fea0003800000 */
[----:B-1----:R-:W-:Y:S01]  /*1120*/  IADD3 R19, P2, R36, 0x8, RZ ;  /* 0x0000000824137810 */ /* 0x002fe20007f5e0ff */
[----:B------:R-:W-:Y:S01]  /*1130*/  ULDC.64 UR4, c[0x0][0x250] ;  /* 0x0000940000047ab9 */ /* 0x000fe20000000a00 */
[----:B------:R-:W-:Y:S02]  /*1140*/  IMAD.MOV.U32 R16, RZ, RZ, R2 ;  /* 0x000000ffff107224 */ /* 0x000fe400078e0002 */
[----:B------:R-:W-:Y:S01]  /*1150*/  IADD3.X R0, RZ, R37, RZ, P2, !PT ;  /* 0x00000025ff007210 */ /* 0x000fe200017fe4ff */
[----:B------:R-:W-:-:S04]  /*1160*/  IMAD.MOV.U32 R17, RZ, RZ, R5 ;  /* 0x000000ffff117224 */ /* 0x000fc800078e0005 */
[----:B------:R-:W-:Y:S02]  /*1170*/  IMAD R0, R0, UR4, RZ ;  /* 0x0000000400007c24 */ /* 0x000fe4000f8e02ff */
[----:B------:R-:W-:-:S04]  /*1180*/  IMAD.WIDE.U32 R16, R19, UR4, R16 ;  /* 0x0000000413107c25 */ /* 0x000fc8000f8e0010 */
[----:B------:R-:W-:Y:S01]  /*1190*/  IMAD R19, R19, UR5, R0 ;  /* 0x0000000513137c24 */ /* 0x000fe2000f8e0200 */
[----:B------:R-:W-:Y:S02]  /*11a0*/  ULDC.64 UR4, c[0x0][0x238] ;  /* 0x00008e0000047ab9 */ /* 0x000fe40000000a00 */
[----:B------:R-:W-:Y:S01]  /*11b0*/  LEA R18, P2, R16, UR4, 0x1 ;  /* 0x0000000410127c11 */ /* 0x000fe2000f8408ff */
[----:B------:R-:W-:-:S05]  /*11c0*/  IMAD.IADD R17, R17, 0x1, R19 ;  /* 0x0000000111117824 */ /* 0x000fca00078e0213 */
[----:B------:R-:W-:-:S05]  /*11d0*/  LEA.HI.X R19, R16, UR5, R17, 0x1, P2 ;  /* 0x0000000510137c11 */ /* 0x000fca00090f0c11 */
[----:B---3--:R4:W-:Y:S02]  /*11e0*/  STG.E.128 desc[UR6][R18.64], R12 ;  /* 0x0000000c12007986 */ /* 0x0089e4000c101d06 */
.L_x_28:
[----:B------:R-:W-:Y:S05]  /*11f0*/  BSYNC B0 ;  /* 0x0000000000007941 */ /* 0x000fea0003800000 */
.L_x_27:
[----:B---34-:R3:W4:Y:S01]  /*1200*/  LDS.128 R12, [R7+0x8200] ;  /* 0x00820000070c7984 */ /* 0x0187220000000c00 */
[----:B------:R-:W-:Y:S04]  /*1210*/  BSSY B0, `(.L_x_29) ;  /* 0x000000f000007945 */ /* 0x000fe80003800000 */
[----:B------:R-:W-:Y:S05]  /*1220*/  @P1 BRA `(.L_x_30) ;  /* 0x0000000000341947 */ /* 0x000fea0003800000 */
[----:B------:R-:W-:Y:S01]  /*1230*/  IADD3 R17, P1, R36, 0x10, RZ ;  /* 0x0000001024117810 */ /* 0x000fe20007f3e0ff */
[----:B------:R-:W-:Y:S01]  /*1240*/  ULDC.64 UR4, c[0x0][0x250] ;  /* 0x0000940000047ab9 */ /* 0x000fe20000000a00 */
[----:B-123--:R-:W-:Y:S01]  /*1250*/  MOV R7, R5 ;  /* 0x0000000500077202 */ /* 0x00efe20000000f00 */
[----:B------:R-:W-:Y:S02]  /*1260*/  IMAD.MOV.U32 R6, RZ, RZ, R2 ;  /* 0x000000ffff067224 */ /* 0x000fe400078e0002 */
[----:B------:R-:W-:Y:S02]  /*1270*/  IMAD.X R0, RZ, RZ, R37, P1 ;  /* 0x000000ffff007224 */ /* 0x000fe400008e0625 */
[----:B------:R-:W-:-:S04]  /*1280*/  IMAD.WIDE.U32 R6, R17, UR4, R6 ;  /* 0x0000000411067c25 */ /* 0x000fc8000f8e0006 */
[----:B------:R-:W-:-:S04]  /*1290*/  IMAD R0, R0, UR4, RZ ;  /* 0x0000000400007c24 */ /* 0x000fc8000f8e02ff */
[----:B------:R-:W-:Y:S01]  /*12a0*/  IMAD R17, R17, UR5, R0 ;  /* 0x0000000511117c24 */ /* 0x000fe2000f8e0200 */
[----:B------:R-:W-:Y:S02]  /*12b0*/  ULDC.64 UR4, c[0x0][0x238] ;  /* 0x00008e0000047ab9 */ /* 0x000fe40000000a00 */
[----:B------:R-:W-:Y:S01]  /*12c0*/  LEA R16, P1, R6, UR4, 0x1 ;  /* 0x0000000406107c11 */ /* 0x000fe2000f8208ff */
[----:B------:R-:W-:-:S05]  /*12d0*/  IMAD.IADD R7, R7, 0x1, R17 ;  /* 0x0000000107077824 */ /* 0x000fca00078e0211 */
[----:B------:R-:W-:-:S05]  /*12e0*/  LEA.HI.X R17, R6, UR5, R7, 0x1, P1 ;  /* 0x0000000506117c11 */ /* 0x000fca00088f0c07 */
[----:B----4-:R1:W-:Y:S02]  /*12f0*/  STG.E.128 desc[UR6][R16.64], R12 ;  /* 0x0000000c10007986 */ /* 0x0103e4000c101d06 */
.L_x_30:
[----:B------:R-:W-:Y:S05]  /*1300*/  BSYNC B0 ;  /* 0x0000000000007941 */ /* 0x000fea0003800000 */
.L_x_29:
[----:B------:R-:W-:Y:S05]  /*1310*/  @P0 EXIT ;  /* 0x000000000000094d */ /* 0x000fea0003800000 */
[----:B-123--:R-:W-:Y:S01]  /*1320*/  IADD3 R7, P0, R36, 0x18, RZ ;  /* 0x0000001824077810 */ /* 0x00efe20007f1e0ff */
[----:B------:R-:W-:Y:S01]  /*1330*/  ULDC.64 UR4, c[0x0][0x250] ;  /* 0x0000940000047ab9 */ /* 0x000fe20000000a00 */
[----:B------:R-:W-:-:S03]  /*1340*/  IMAD.MOV.U32 R3, RZ, RZ, R5 ;  /* 0x000000ffff037224 */ /* 0x000fc600078e0005 */
        /* <DEDUP_REMOVED lines=8> */
[----:B0-----:R-:W-:Y:S01]  /*13d0*/  STG.E.128 desc[UR6][R4.64], R8 ;  /* 0x0000000804007986 */ /* 0x001fe2000c101d06 */
[----:B------:R-:W-:Y:S05]  /*13e0*/  EXIT ;  /* 0x000000000000794d */ /* 0x000fea0003800000 */
.L_x_31:
        /* <DEDUP_REMOVED lines=9> */
.L_x_138:


//--------------------- .text._ZN7cutlass13device_kernelIN5flash19enable_sm80_to_sm89INS1_16FlashAttnBwdSm80INS1_25CollectiveMainloopBwdSm80ILi1ELi1EN4cute5tupleIJNS5_1CILi32EEENS7_ILi64EEENS7_ILi256EEEEEENS_6half_tEfNS_4arch4Sm80ELb1ELb0ELb0ELb1ELb0ELb0ELb0ELb0ELi2ELi2ELi2ELi1ELb1EEENS1_24CollectiveEpilogueBwdGQAISB_fSE_Li256ELb1ELb0EEENS1_25SingleTileBwdLPTSchedulerILb1ELi64ELb0EEEEEEEEEvNT_6ParamsE --------------------------
	.section	.text._ZN7cutlass13device_kernelIN5flash19enable_sm80_to_sm89INS1_16FlashAttnBwdSm80INS1_25CollectiveMainloopBwdSm80ILi1ELi1EN4cute5tupleIJNS5_1CILi32EEENS7_ILi64EEENS7_ILi256EEEEEENS_6half_tEfNS_4arch4Sm80ELb1ELb0ELb0ELb1ELb0ELb0ELb0ELb0ELi2ELi2ELi2ELi1ELb1EEENS1_24CollectiveEpilogueBwdGQAISB_fSE_Li256ELb1ELb0EEENS1_25SingleTileBwdLPTSchedulerILb1ELi64ELb0EEEEEEEEEvNT_6ParamsE,"ax",@progbits
	.align	128
.text._ZN7cutlass13device_kernelIN5flash19enable_sm80_to_sm89INS1_16FlashAttnBwdSm80INS1_25CollectiveMainloopBwdSm80ILi1ELi1EN4cute5tupleIJNS5_1CILi32EEENS7_ILi64EEENS7_ILi256EEEEEENS_6half_tEfNS_4arch4Sm80ELb1ELb0ELb0ELb1ELb0ELb0ELb0ELb0ELi2ELi2ELi2ELi1ELb1EEENS1_24CollectiveEpilogueBwdGQAISB_fSE_Li256ELb1ELb0EEENS1_25SingleTileBwdLPTSchedulerILb1ELi64ELb0EEEEEEEEEvNT_6ParamsE:
        .type           _ZN7cutlass13device_kernelIN5flash19enable_sm80_to_sm89INS1_16FlashAttnBwdSm80INS1_25CollectiveMainloopBwdSm80ILi1ELi1EN4cute5tupleIJNS5_1CILi32EEENS7_ILi64EEENS7_ILi256EEEEEENS_6half_tEfNS_4arch4Sm80ELb1ELb0ELb0ELb1ELb0ELb0ELb0ELb0ELi2ELi2ELi2ELi1ELb1EEENS1_24CollectiveEpilogueBwdGQAISB_fSE_Li256ELb1ELb0EEENS1_25SingleTileBwdLPTSchedulerILb1ELi64ELb0EEEEEEEEEvNT_6ParamsE,@function
        .size           _ZN7cutlass13device_kernelIN5flash19enable_sm80_to_sm89INS1_16FlashAttnBwdSm80INS1_25CollectiveMainloopBwdSm80ILi1ELi1EN4cute5tupleIJNS5_1CILi32EEENS7_ILi64EEENS7_ILi256EEEEEENS_6half_tEfNS_4arch4Sm80ELb1ELb0ELb0ELb1ELb0ELb0ELb0ELb0ELi2ELi2ELi2ELi1ELb1EEENS1_24CollectiveEpilogueBwdGQAISB_fSE_Li256ELb1ELb0EEENS1_25SingleTileBwdLPTSchedulerILb1ELi64ELb0EEEEEEEEEvNT_6ParamsE,(.L_x_139 - _ZN7cutlass13device_kernelIN5flash19enable_sm80_to_sm89INS1_16FlashAttnBwdSm80INS1_25CollectiveMainloopBwdSm80ILi1ELi1EN4cute5tupleIJNS5_1CILi32EEENS7_ILi64EEENS7_ILi256EEEEEENS_6half_tEfNS_4arch4Sm80ELb1ELb0ELb0ELb1ELb0ELb0ELb0ELb0ELi2ELi2ELi2ELi1ELb1EEENS1_24CollectiveEpilogueBwdGQAISB_fSE_Li256ELb1ELb0EEENS1_25SingleTileBwdLPTSchedulerILb1ELi64ELb0EEEEEEEEEvNT_6ParamsE)
        .other          _ZN7cutlass13device_kernelIN5flash19enable_sm80_to_sm89INS1_16FlashAttnBwdSm80INS1_25CollectiveMainloopBwdSm80ILi1ELi1EN4cute5tupleIJNS5_1CILi32EEENS7_ILi64EEENS7_ILi256EEEEEENS_6half_tEfNS_4arch4Sm80ELb1ELb0ELb0ELb1ELb0ELb0ELb0ELb0ELi2ELi2ELi2ELi1ELb1EEENS1_24CollectiveEpilogueBwdGQAISB_fSE_Li256ELb1ELb0EEENS1_25SingleTileBwdLPTSchedulerILb1ELi64ELb0EEEEEEEEEvNT_6ParamsE,@"STO_CUDA_ENTRY STV_DEFAULT"
_ZN7cutlass13device_kernelIN5flash19enable_sm80_to_sm89INS1_16FlashAttnBwdSm80INS1_25CollectiveMainloopBwdSm80ILi1ELi1EN4cute5tupleIJNS5_1CILi32EEENS7_ILi64EEENS7_ILi256EEEEEENS_6half_tEfNS_4arch4Sm80ELb1ELb0ELb0ELb1ELb0ELb0ELb0ELb0ELi2ELi2ELi2ELi1ELb1EEENS1_24CollectiveEpilogueBwdGQAISB_fSE_Li256ELb1ELb0EEENS1_25SingleTileBwdLPTSchedulerILb1ELi64ELb0EEEEEEEEEvNT_6ParamsE:
[----:B------:R-:W-:Y:S01]  /*0000*/  LDC R1, c[0x0][0x28] ;  /* 0x00000a00ff017b82 */ /* 0x000fe20000000800 */
[----:B------:R-:W-:Y:S05]  /*0010*/  EXIT ;  /* 0x000000000000794d */ /* 0x000fea0003800000 */
.L_x_32:
        /* <DEDUP_REMOVED lines=14> */
.L_x_139:


//--------------------- .text._ZN7cutlass13device_kernelIN5flash22FlashAttnBwdPreprocessIN4cute5tupleIJNS3_1CILi32EEENS5_ILi256EEEEEENS_6half_tEfNS_4arch4Sm80ELb1ELb1EEEEEvNT_6ParamsE --------------------------
	.section	.text._ZN7cutlass13device_kernelIN5flash22FlashAttnBwdPreprocessIN4cute5tupleIJNS3_1CILi32EEENS5_ILi256EEEEEENS_6half_tEfNS_4arch4Sm80ELb1ELb1EEEEEvNT_6ParamsE,"ax",@progbits
	.align	128
.text._ZN7cutlass13device_kernelIN5flash22FlashAttnBwdPreprocessIN4cute5tupleIJNS3_1CILi32EEENS5_ILi256EEEEEENS_6half_tEfNS_4arch4Sm80ELb1ELb1EEEEEvNT_6ParamsE:
        .type           _ZN7cutlass13device_kernelIN5flash22FlashAttnBwdPreprocessIN4cute5tupleIJNS3_1CILi32EEENS5_ILi256EEEEEENS_6half_tEfNS_4arch4Sm80ELb1ELb1EEEEEvNT_6ParamsE,@function
        .size           _ZN7cutlass13device_kernelIN5flash22FlashAttnBwdPreprocessIN4cute5tupleIJNS3_1CILi32EEENS5_ILi256EEEEEENS_6half_tEfNS_4arch4Sm80ELb1ELb1EEEEEvNT_6ParamsE,(.L_x_140 - _ZN7cutlass13device_kernelIN5flash22FlashAttnBwdPreprocessIN4cute5tupleIJNS3_1CILi32EEENS5_ILi256EEEEEENS_6half_tEfNS_4arch4Sm80ELb1ELb1EEEEEvNT_6ParamsE)
        .other          _ZN7cutlass13device_kernelIN5flash22FlashAttnBwdPreprocessIN4cute5tupleIJNS3_1CILi32EEENS5_ILi256EEEEEENS_6half_tEfNS_4arch4Sm80ELb1ELb1EEEEEvNT_6ParamsE,@"STO_CUDA_ENTRY STV_DEFAULT"
_ZN7cutlass13device_kernelIN5flash22FlashAttnBwdPreprocessIN4cute5tupleIJNS3_1CILi32EEENS5_ILi256EEEEEENS_6half_tEfNS_4arch4Sm80ELb1ELb1EEEEEvNT_6ParamsE:
[----:B------:R-:W-:Y:S08]  /*0000*/  LDC R1, c[0x0][0x28] ;  /* 0x00000a00ff017b82 */ /* 0x000ff00000000800 */
[----:B------:R-:W0:Y:S01]  /*0010*/  LDC.64 R4, c[0x0][0x2f8] ;  /* 0x0000be00ff047b82 */ /* 0x000e220000000a00 */
[----:B------:R-:W1:Y:S01]  /*0020*/  S2R R43, SR_CTAID.Z ;  /* 0x00000000002b7919 */ /* 0x000e620000002700 */
[----:B------:R-:W-:-:S06]  /*0030*/  ULDC.64 UR4, c[0x0][0x208] ;  /* 0x0000820000047ab9 */ /* 0x000fcc0000000a00 */
[----:B------:R-:W2:Y:S08]  /*0040*/  LDC.64 R6, c[0x0][0x2f0] ;  /* 0x0000bc00ff067b82 */ /* 0x000eb00000000a00 */
[----:B------:R-:W1:Y:S01]  /*0050*/  LDC.64 R2, c[0x0][0x2f0] ;  /* 0x0000bc00ff027b82 */ /* 0x000e620000000a00 */
[----:B0-----:R-:W-:-:S04]  /*0060*/  ISETP.NE.U32.AND P1, PT, R4, RZ, PT ;  /* 0x000000ff0400720c */ /* 0x001fc80003f25070 */
[----:B------:R-:W-:Y:S02]  /*0070*/  ISETP.NE.AND.EX P1, PT, R5, RZ, PT, P1 ;  /* 0x000000ff0500720c */ /* 0x000fe40003f25310 */
[----:B--2---:R-:W-:-:S04]  /*0080*/  ISETP.NE.U32.AND P0, PT, R6, RZ, PT ;  /* 0x000000ff0600720c */ /* 0x004fc80003f05070 */
[----:B------:R-:W-:Y:S01]  /*0090*/  ISETP.NE.AND.EX P0, PT, R7, RZ, PT, P0 ;  /* 0x000000ff0700720c */ /* 0x000fe20003f05300 */
[----:B------:R-:W-:Y:S01]  /*00a0*/  ULDC UR6, c[0x0][0x218] ;  /* 0x0000860000067ab9 */ /* 0x000fe20000000800 */
[----:B-1----:R-:W-:-:S05]  /*00b0*/  IMAD.WIDE R2, R43, 0x4, R2 ;  /* 0x000000042b027825 */ /* 0x002fca00078e0202 */
[----:B------:R-:W0:Y:S01]  /*00c0*/  @P1 LDC.64 R4, c[0x0][0x2f8] ;  /* 0x0000be00ff041b82 */ /* 0x000e220000000a00 */
[----:B------:R-:W-:-:S05]  /*00d0*/  MOV R11, UR6 ;  /* 0x00000006000b7c02 */ /* 0x000fca0008000f00 */
[----:B------:R1:W5:Y:S01]  /*00e0*/  @P0 LDG.E R42, desc[UR4][R2.64] ;  /* 0x00000004022a0981 */ /* 0x000362000c1e1900 */
[----:B------:R-:W-:Y:S01]  /*00f0*/  ISETP.NE.U32.AND P2, PT, R6, RZ, PT ;  /* 0x000000ff0600720c */ /* 0x000fe20003f45070 */
[----:B------:R-:W2:Y:S03]  /*0100*/  S2R R36, SR_CTAID.X ;  /* 0x0000000000247919 */ /* 0x000ea60000002500 */
[----:B------:R-:W-:Y:S01]  /*0110*/  ISETP.NE.AND.EX P2, PT, R7, RZ, PT, P2 ;  /* 0x000000ff0700720c */ /* 0x000fe20003f45320 */
[----:B------:R-:W3:Y:S01]  /*0120*/  S2R R37, SR_TID.X ;  /* 0x0000000000257919 */ /* 0x000ee20000002100 */
[----:B0-----:R-:W-:-:S05]  /*0130*/  @P1 IMAD.WIDE R4, R43, 0x4, R4 ;  /* 0x000000042b041825 */ /* 0x001fca00078e0204 */
[----:B------:R1:W5:Y:S01]  /*0140*/  @P1 LDG.E R11, desc[UR4][R4.64] ;  /* 0x00000004040b1981 */ /* 0x000362000c1e1900 */
[----:B--2---:R-:W-:Y:S01]  /*0150*/  SHF.L.U32 R10, R36, 0x5, RZ ;  /* 0x00000005240a7819 */ /* 0x004fe200000006ff */
[----:B---3--:R-:W-:Y:S06]  /*0160*/  @P1 BRA `(.L_x_33) ;  /* 0x0000000000101947 */ /* 0x008fec0003800000 */
[----:B------:R-:W-:Y:S05]  /*0170*/  @!P0 BRA `(.L_x_33) ;  /* 0x00000000000c8947 */ /* 0x000fea0003800000 */
[----:B------:R-:W2:Y:S04]  /*0180*/  LDG.E R0, desc[UR4][R2.64] ;  /* 0x0000000402007981 */ /* 0x000ea8000c1e1900 */
[----:B-----5:R-:W2:Y:S02]  /*0190*/  LDG.E R11, desc[UR4][R2.64+0x4] ;  /* 0x00000404020b7981 */ /* 0x020ea4000c1e1900 */
[----:B--2---:R-:W-:-:S07]  /*01a0*/  IADD3 R11, -R0, R11, RZ ;  /* 0x0000000b000b7210 */ /* 0x004fce0007ffe1ff */
.L_x_33:
[----:B-----5:R-:W-:-:S13]  /*01b0*/  ISETP.LE.AND P1, PT, R11, R10, PT ;  /* 0x0000000a0b00720c */ /* 0x020fda0003f23270 */
[----:B------:R-:W-:Y:S05]  /*01c0*/  @P2 EXIT P1 ;  /* 0x000000000000294d */ /* 0x000fea0000800000 */
[----:B------:R-:W0:Y:S01]  /*01d0*/  S2UR UR6, SR_CTAID.Y ;  /* 0x00000000000679c3 */ /* 0x000e220000002600 */
[----:B------:R-:W-:Y:S02]  /*01e0*/  SHF.R.S32.HI R0, RZ, 0x1f, R37 ;  /* 0x0000001fff007819 */ /* 0x000fe40000011425 */
[----:B------:R-:W-:Y:S02]  /*01f0*/  CS2R R12, SRZ ;  /* 0x00000000000c7805 */ /* 0x000fe4000001ff00 */
[----:B------:R-:W-:Y:S01]  /*0200*/  ISETP.GT.AND P1, PT, R37, 0x1f, PT ;  /* 0x0000001f2500780c */ /* 0x000fe20003f24270 */
[----:B------:R-:W-:Y:S01]  /*0210*/  BSSY B0, `(.L_x_34) ;  /* 0x0000029000007945 */ /* 0x000fe20003800000 */
[----:B------:R-:W-:Y:S02]  /*0220*/  LEA.HI R0, R0, R37, RZ, 0x4 ;  /* 0x0000002500007211 */ /* 0x000fe400078f20ff */
[----:B------:R-:W-:Y:S01]  /*0230*/  IADD3 R8, -R10, R11, RZ ;  /* 0x0000000b0a087210 */ /* 0x000fe20007ffe1ff */
[----:B------:R-:W2:Y:S01]  /*0240*/  LDC.64 R20, c[0x0][0x230] ;  /* 0x00008c00ff147b82 */ /* 0x000ea20000000a00 */
[----:B-1----:R-:W-:-:S02]  /*0250*/  LOP3.LUT R2, R0, 0xfffffff0, RZ, 0xc0, !PT ;  /* 0xfffffff000027812 */ /* 0x002fc400078ec0ff */
[----:B------:R-:W-:Y:S02]  /*0260*/  ISETP.GE.OR P4, PT, R37, R8, P1 ;  /* 0x000000082500720c */ /* 0x000fe40000f86670 */
[----:B------:R-:W-:Y:S02]  /*0270*/  IADD3 R9, -R2, R37, RZ ;  /* 0x0000002502097210 */ /* 0x000fe40007ffe1ff */
[----:B------:R-:W-:Y:S02]  /*0280*/  SHF.R.S32.HI R7, RZ, 0x4, R0 ;  /* 0x00000004ff077819 */ /* 0x000fe40000011400 */
[----:B------:R-:W-:Y:S02]  /*0290*/  SHF.L.U32 R38, R9, 0x3, RZ ;  /* 0x0000000309267819 */ /* 0x000fe400000006ff */
[----:B------:R-:W-:Y:S02]  /*02a0*/  @P0 MOV R12, R42 ;  /* 0x0000002a000c0202 */ /* 0x000fe40000000f00 */
[----:B------:R-:W-:-:S02]  /*02b0*/  SHF.R.S32.HI R39, RZ, 0x1f, R38 ;  /* 0x0000001fff277819 */ /* 0x000fc40000011426 */
[----:B------:R-:W-:Y:S01]  /*02c0*/  SHF.R.S32.HI R3, RZ, 0x1f, R43 ;  /* 0x0000001fff037819 */ /* 0x000fe2000001142b */
[----:B0-----:R-:W-:Y:S01]  /*02d0*/  USHF.R.S32.HI UR7, URZ, 0x1f, UR6 ;  /* 0x0000001f3f077899 */ /* 0x001fe20008011406 */
[----:B------:R-:W-:Y:S02]  /*02e0*/  @P0 SHF.R.S32.HI R13, RZ, 0x1f, R42 ;  /* 0x0000001fff0d0819 */ /* 0x000fe4000001142a */
[----:B------:R-:W-:Y:S02]  /*02f0*/  IADD3 R40, P3, R7, R12, RZ ;  /* 0x0000000c07287210 */ /* 0x000fe40007f7e0ff */
[----:B------:R-:W-:Y:S02]  /*0300*/  SEL R6, R43, RZ, !P2 ;  /* 0x000000ff2b067207 */ /* 0x000fe40005000000 */
[----:B------:R-:W-:Y:S01]  /*0310*/  MOV R5, 0x7f800000 ;  /* 0x7f80000000057802 */ /* 0x000fe20000000f00 */
[C---:B--2---:R-:W-:Y:S01]  /*0320*/  IMAD R2, R20.reuse, UR7, RZ ;  /* 0x0000000714027c24 */ /* 0x044fe2000f8e02ff */
[----:B------:R-:W-:Y:S01]  /*0330*/  SHF.R.S32.HI R4, RZ, 0x1f, R7 ;  /* 0x0000001fff047819 */ /* 0x000fe20000011407 */
[----:B------:R-:W-:Y:S01]  /*0340*/  IMAD.WIDE.U32 R14, R20, UR6, R38 ;  /* 0x00000006140e7c25 */ /* 0x000fe2000f8e0026 */
[----:B------:R-:W-:-:S03]  /*0350*/  SEL R3, R3, RZ, !P2 ;  /* 0x000000ff03037207 */ /* 0x000fc60005000000 */
[----:B------:R-:W-:Y:S01]  /*0360*/  IMAD R21, R21, UR6, R2 ;  /* 0x0000000615157c24 */ /* 0x000fe2000f8e0202 */
[----:B------:R-:W-:Y:S06]  /*0370*/  @P4 BRA `(.L_x_35) ;  /* 0x0000000000484947 */ /* 0x000fec0003800000 */
[----:B------:R-:W0:Y:S01]  /*0380*/  LDC.64 R18, c[0x0][0x290] ;  /* 0x0000a400ff127b82 */ /* 0x000e220000000a00 */
[----:B------:R-:W-:Y:S01]  /*0390*/  SHF.R.S32.HI R5, RZ, 0x1f, R10 ;  /* 0x0000001fff057819 */ /* 0x000fe2000001140a */
[----:B------:R-:W-:Y:S01]  /*03a0*/  ULDC.64 UR8, c[0x0][0x298] ;  /* 0x0000a60000087ab9 */ /* 0x000fe20000000a00 */
[--C-:B------:R-:W-:Y:S02]  /*03b0*/  SHF.R.S32.HI R0, RZ, 0x1f, R37.reuse ;  /* 0x0000001fff007819 */ /* 0x100fe40000011425 */
[----:B------:R-:W-:-:S04]  /*03c0*/  IADD3 R16, P2, P4, R12, R10, R37 ;  /* 0x0000000a0c107210 */ /* 0x000fc80007c5e025 */
[----:B------:R-:W-:Y:S01]  /*03d0*/  IADD3.X R17, R13, R5, R0, P2, P4 ;  /* 0x000000050d117210 */ /* 0x000fe200017e8400 */
[C---:B0-----:R-:W-:Y:S02]  /*03e0*/  IMAD R0, R18.reuse, UR7, RZ ;  /* 0x0000000712007c24 */ /* 0x041fe4000f8e02ff */
[----:B------:R-:W-:-:S04]  /*03f0*/  IMAD.WIDE.U32 R16, R18, UR6, R16 ;  /* 0x0000000612107c25 */ /* 0x000fc8000f8e0010 */
[----:B------:R-:W-:Y:S02]  /*0400*/  IMAD R5, R19, UR6, R0 ;  /* 0x0000000613057c24 */ /* 0x000fe4000f8e0200 */
[----:B------:R-:W-:-:S03]  /*0410*/  IMAD R19, R3, UR8, RZ ;  /* 0x0000000803137c24 */ /* 0x000fc6000f8e02ff */
[----:B------:R-:W-:Y:S01]  /*0420*/  IADD3 R17, R17, R5, RZ ;  /* 0x0000000511117210 */ /* 0x000fe20007ffe0ff */
[C---:B------:R-:W-:Y:S02]  /*0430*/  IMAD R5, R6.reuse, UR9, R19 ;  /* 0x0000000906057c24 */ /* 0x040fe4000f8e0213 */
[----:B------:R-:W-:Y:S01]  /*0440*/  IMAD.WIDE.U32 R16, R6, UR8, R16 ;  /* 0x0000000806107c25 */ /* 0x000fe2000f8e0010 */
[----:B------:R-:W-:-:S04]  /*0450*/  ULDC.64 UR8, c[0x0][0x288] ;  /* 0x0000a20000087ab9 */ /* 0x000fc80000000a00 */
[----:B------:R-:W-:Y:S02]  /*0460*/  IADD3 R5, R17, R5, RZ ;  /* 0x0000000511057210 */ /* 0x000fe40007ffe0ff */
[----:B------:R-:W-:-:S04]  /*0470*/  LEA R18, P2, R16, UR8, 0x2 ;  /* 0x0000000810127c11 */ /* 0x000fc8000f8410ff */
[----:B------:R-:W-:-:S05]  /*0480*/  LEA.HI.X R19, R16, UR9, R5, 0x2, P2 ;  /* 0x0000000910137c11 */ /* 0x000fca00090f1405 */
[----:B------:R0:W5:Y:S04]  /*0490*/  LDG.E R5, desc[UR4][R18.64] ;  /* 0x0000000412057981 */ /* 0x000168000c1e1900 */
.L_x_35:
[----:B------:R-:W-:Y:S05]  /*04a0*/  BSYNC B0 ;  /* 0x0000000000007941 */ /* 0x000fea0003800000 */
.L_x_34:
[----:B------:R-:W1:Y:S01]  /*04b0*/  LDC.64 R44, c[0x0][0x250] ;  /* 0x00009400ff2c7b82 */ /* 0x000e620000000a00 */
[----:B------:R-:W-:Y:S01]  /*04c0*/  ISETP.GE.AND P2, PT, R7, R8, PT ;  /* 0x000000080700720c */ /* 0x000fe20003f46270 */
[----:B------:R-:W-:Y:S01]  /*04d0*/  ULDC.64 UR8, c[0x0][0x238] ;  /* 0x00008e0000087ab9 */ /* 0x000fe20000000a00 */
[----:B------:R-:W-:Y:S01]  /*04e0*/  IADD3 R15, R15, R21, RZ ;  /* 0x000000150f0f7210 */ /* 0x000fe20007ffe0ff */
[----:B------:R-:W-:Y:S01]  /*04f0*/  IMAD R17, R3, UR8, RZ ;  /* 0x0000000803117c24 */ /* 0x000fe2000f8e02ff */
[----:B------:R-:W-:Y:S01]  /*0500*/  IADD3.X R41, R4, R13, RZ, P3, !PT ;  /* 0x0000000d04297210 */ /* 0x000fe20001ffe4ff */
[----:B------:R-:W-:Y:S01]  /*0510*/  BSSY B0, `(.L_x_36) ;  /* 0x000001b000007945 */ /* 0x000fe20003800000 */
[----:B------:R-:W-:Y:S01]  /*0520*/  HFMA2.MMA R16, -RZ, RZ, 0, 0 ;  /* 0x00000000ff107435 */ /* 0x000fe200000001ff */
[C---:B------:R-:W-:Y:S01]  /*0530*/  IMAD R17, R6.reuse, UR9, R17 ;  /* 0x0000000906117c24 */ /* 0x040fe2000f8e0211 */
[----:B------:R-:W-:Y:S01]  /*0540*/  CS2R R20, SRZ ;  /* 0x0000000000147805 */ /* 0x000fe2000001ff00 */
[----:B------:R-:W-:Y:S01]  /*0550*/  IMAD.WIDE.U32 R26, R6, UR8, R14 ;  /* 0x00000008061a7c25 */ /* 0x000fe2000f8e000e */
[----:B------:R-:W-:-:S02]  /*0560*/  CS2R R22, SRZ ;  /* 0x0000000000167805 */ /* 0x000fc4000001ff00 */
[----:B------:R-:W-:Y:S02]  /*0570*/  CS2R R12, SRZ ;  /* 0x00000000000c7805 */ /* 0x000fe4000001ff00 */
[----:B------:R-:W-:Y:S02]  /*0580*/  CS2R R14, SRZ ;  /* 0x00000000000e7805 */ /* 0x000fe4000001ff00 */
[----:B------:R-:W-:Y:S01]  /*0590*/  IADD3 R2, R7, 0x10, RZ ;  /* 0x0000001007027810 */ /* 0x000fe20007ffe0ff */
[----:B------:R-:W-:Y:S01]  /*05a0*/  IMAD.WIDE R40, R36, 0x20, R40 ;  /* 0x0000002024287825 */ /* 0x000fe200078e0228 */
[----:B------:R-:W-:Y:S01]  /*05b0*/  IADD3 R25, R27, R17, RZ ;  /* 0x000000111b197210 */ /* 0x000fe20007ffe0ff */
[----:B------:R-:W-:Y:S06]  /*05c0*/  @P2 BRA `(.L_x_37) ;  /* 0x00000000003c2947 */ /* 0x000fec0003800000 */
[----:B------:R-:W-:Y:S01]  /*05d0*/  MOV R24, R26 ;  /* 0x0000001a00187202 */ /* 0x000fe20000000f00 */
[----:B------:R-:W-:Y:S01]  /*05e0*/  ULDC.64 UR8, c[0x0][0x228] ;  /* 0x00008a0000087ab9 */ /* 0x000fe20000000a00 */
[----:B------:R-:W-:Y:S01]  /*05f0*/  IADD3 R0, R38, 0x80, RZ ;  /* 0x0000008026007810 */ /* 0x000fe20007ffe0ff */
[----:B------:R-:W-:Y:S01]  /*0600*/  IMAD R17, R41, UR8, RZ ;  /* 0x0000000829117c24 */ /* 0x000fe2000f8e02ff */
[----:B------:R-:W-:Y:S01]  /*0610*/  ULDC.64 UR10, c[0x0][0x210] ;  /* 0x00008400000a7ab9 */ /* 0x000fe20000000a00 */
[----:B0-----:R-:W-:Y:S01]  /*0620*/  IMAD.WIDE.U32 R18, R40, UR8, R24 ;  /* 0x0000000828127c25 */ /* 0x001fe2000f8e0018 */
[----:B------:R-:W-:Y:S02]  /*0630*/  ULDC UR8, c[0x0][0x21c] ;  /* 0x0000870000087ab9 */ /* 0x000fe40000000800 */
[----:B------:R-:W-:Y:S01]  /*0640*/  ISETP.GE.AND P3, PT, R38, UR8, PT ;  /* 0x0000000826007c0c */ /* 0x000fe2000bf66270 */
[----:B------:R-:W-:Y:S01]  /*0650*/  IMAD R17, R40, UR9, R17 ;  /* 0x0000000928117c24 */ /* 0x000fe2000f8e0211 */
[----:B------:R-:W-:-:S02]  /*0660*/  ISETP.GE.AND P4, PT, R0, UR8, PT ;  /* 0x0000000800007c0c */ /* 0x000fc4000bf86270 */
[----:B------:R-:W-:Y:S02]  /*0670*/  LEA R28, P5, R18, UR10, 0x1 ;  /* 0x0000000a121c7c11 */ /* 0x000fe4000f8a08ff */
[----:B------:R-:W-:-:S04]  /*0680*/  IADD3 R17, R19, R17, RZ ;  /* 0x0000001113117210 */ /* 0x000fc80007ffe0ff */
[----:B------:R-:W-:-:S05]  /*0690*/  LEA.HI.X R29, R18, UR11, R17, 0x1, P5 ;  /* 0x0000000b121d7c11 */ /* 0x000fca000a8f0c11 */
[----:B------:R2:W5:Y:S04]  /*06a0*/  @!P3 LDG.E.128 R20, desc[UR4][R28.64] ;  /* 0x000000041c14b981 */ /* 0x000568000c1e1d00 */
[----:B------:R2:W5:Y:S02]  /*06b0*/  @!P4 LDG.E.128 R12, desc[UR4][R28.64+0x100] ;  /* 0x000100041c0cc981 */ /* 0x000564000c1e1d00 */
.L_x_37:
[----:B------:R-:W-:Y:S05]  /*06c0*/  BSYNC B0 ;  /* 0x0000000000007941 */ /* 0x000fea0003800000 */
.L_x_36:
[----:B------:R-:W-:Y:S01]  /*06d0*/  ISETP.GE.AND P3, PT, R2, R8, PT ;  /* 0x000000080200720c */ /* 0x000fe20003f66270 */
[C---:B01----:R-:W-:Y:S01]  /*06e0*/  IMAD R18, R44.reuse, UR7, RZ ;  /* 0x000000072c127c24 */ /* 0x043fe2000f8e02ff */
[----:B------:R-:W-:Y:S01]  /*06f0*/  BSSY B0, `(.L_x_38) ;  /* 0x000001d000007945 */ /* 0x000fe20003800000 */
[----:B------:R-:W-:Y:S01]  /*0700*/  HFMA2.MMA R17, -RZ, RZ, 0, 0 ;  /* 0x00000000ff117435 */ /* 0x000fe200000001ff */
[----:B-----5:R-:W-:Y:S01]  /*0710*/  MOV R0, R20 ;  /* 0x0000001400007202 */ /* 0x020fe20000000f00 */
[----:B--2---:R-:W-:Y:S01]  /*0720*/  IMAD R29, R45, UR6, R18 ;  /* 0x000000062d1d7c24 */ /* 0x004fe2000f8e0212 */
[----:B------:R-:W-:Y:S01]  /*0730*/  MOV R49, R21 ;  /* 0x0000001500317202 */ /* 0x000fe20000000f00 */
[----:B------:R-:W-:Y:S01]  /*0740*/  IMAD.WIDE.U32 R44, R44, UR6, R38 ;  /* 0x000000062c2c7c25 */ /* 0x000fe2000f8e0026 */
[----:B------:R-:W-:Y:S02]  /*0750*/  MOV R48, R22 ;  /* 0x0000001600307202 */ /* 0x000fe40000000f00 */
[----:B------:R-:W-:-:S02]  /*0760*/  CS2R R20, SRZ ;  /* 0x0000000000147805 */ /* 0x000fc4000001ff00 */
[----:B------:R-:W-:Y:S02]  /*0770*/  MOV R51, R23 ;  /* 0x0000001700337202 */ /* 0x000fe40000000f00 */
[----:B------:R-:W-:Y:S02]  /*0780*/  CS2R R22, SRZ ;  /* 0x0000000000167805 */ /* 0x000fe4000001ff00 */
[----:B------:R-:W-:Y:S01]  /*0790*/  CS2R R18, SRZ ;  /* 0x0000000000127805 */ /* 0x000fe2000001ff00 */
[----:B------:R-:W-:Y:S06]  /*07a0*/  @P3 BRA `(.L_x_39) ;  /* 0x0000000000443947 */ /* 0x000fec0003800000 */
[----:B------:R-:W-:Y:S01]  /*07b0*/  IADD3 R27, P4, R40, 0x10, RZ ;  /* 0x00000010281b7810 */ /* 0x000fe20007f9e0ff */
[----:B------:R-:W-:Y:S01]  /*07c0*/  ULDC.64 UR8, c[0x0][0x228] ;  /* 0x00008a0000087ab9 */ /* 0x000fe20000000a00 */
[----:B------:R-:W-:Y:S02]  /*07d0*/  ULDC.64 UR10, c[0x0][0x210] ;  /* 0x00008400000a7ab9 */ /* 0x000fe40000000a00 */
[----:B------:R-:W-:-:S05]  /*07e0*/  IADD3.X R24, RZ, R41, RZ, P4, !PT ;  /* 0x00000029ff187210 */ /* 0x000fca00027fe4ff */
[----:B------:R-:W-:Y:S01]  /*07f0*/  IMAD R28, R24, UR8, RZ ;  /* 0x00000008181c7c24 */ /* 0x000fe2000f8e02ff */
[----:B------:R-:W-:Y:S02]  /*0800*/  MOV R24, R26 ;  /* 0x0000001a00187202 */ /* 0x000fe40000000f00 */
[----:B------:R-:W-:-:S03]  /*0810*/  IADD3 R26, R38, 0x80, RZ ;  /* 0x00000080261a7810 */ /* 0x000fc60007ffe0ff */
[C---:B------:R-:W-:Y:S01]  /*0820*/  IMAD.WIDE.U32 R24, R27.reuse, UR8, R24 ;  /* 0x000000081b187c25 */ /* 0x040fe2000f8e0018 */
[----:B------:R-:W-:Y:S02]  /*0830*/  ULDC UR8, c[0x0][0x21c] ;  /* 0x0000870000087ab9 */ /* 0x000fe40000000800 */
[----:B------:R-:W-:Y:S01]  /*0840*/  ISETP.GE.AND P5, PT, R38, UR8, PT ;  /* 0x0000000826007c0c */ /* 0x000fe2000bfa6270 */
[----:B------:R-:W-:Y:S01]  /*0850*/  IMAD R27, R27, UR9, R28 ;  /* 0x000000091b1b7c24 */ /* 0x000fe2000f8e021c */
[----:B------:R-:W-:Y:S02]  /*0860*/  ISETP.GE.AND P6, PT, R26, UR8, PT ;  /* 0x000000081a007c0c */ /* 0x000fe4000bfc6270 */
[----:B------:R-:W-:Y:S02]  /*0870*/  LEA R26, P4, R24, UR10, 0x1 ;  /* 0x0000000a181a7c11 */ /* 0x000fe4000f8808ff */
[----:B------:R-:W-:-:S04]  /*0880*/  IADD3 R25, R25, R27, RZ ;  /* 0x0000001b19197210 */ /* 0x000fc80007ffe0ff */
[----:B------:R-:W-:-:S05]  /*0890*/  LEA.HI.X R27, R24, UR11, R25, 0x1, P4 ;  /* 0x0000000b181b7c11 */ /* 0x000fca000a0f0c19 */
[----:B------:R0:W5:Y:S04]  /*08a0*/  @!P5 LDG.E.128 R20, desc[UR4][R26.64] ;  /* 0x000000041a14d981 */ /* 0x000168000c1e1d00 */
[----:B------:R0:W5:Y:S02]  /*08b0*/  @!P6 LDG.E.128 R16, desc[UR4][R26.64+0x100] ;  /* 0x000100041a10e981 */ /* 0x000164000c1e1d00 */
.L_x_39:
[----:B------:R-:W-:Y:S05]  /*08c0*/  BSYNC B0 ;  /* 0x0000000000007941 */ /* 0x000fea0003800000 */
.L_x_38:
[----:B------:R-:W-:Y:S01]  /*08d0*/  ULDC.64 UR8, c[0x0][0x258] ;  /* 0x0000960000087ab9 */ /* 0x000fe20000000a00 */
[----:B------:R-:W-:Y:S01]  /*08e0*/  IADD3 R45, R45, R29, RZ ;  /* 0x0000001d2d2d7210 */ /* 0x000fe20007ffe0ff */
[----:B------:R-:W-:Y:S01]  /*08f0*/  BSSY B0, `(.L_x_40) ;  /* 0x000001f000007945 */ /* 0x000fe20003800000 */
[----:B-----5:R-:W-:Y:S01]  /*0900*/  MOV R52, R21 ;  /* 0x0000001500347202 */ /* 0x020fe20000000f00 */
[----:B------:R-:W-:Y:S01]  /*0910*/  IMAD R21, R3, UR8, RZ ;  /* 0x0000000803157c24 */ /* 0x000fe2000f8e02ff */
[----:B------:R-:W-:Y:S01]  /*0920*/  HFMA2.MMA R32, -RZ, RZ, 0, 0 ;  /* 0x00000000ff207435 */ /* 0x000fe200000001ff */
[C---:B------:R-:W-:Y:S01]  /*0930*/  IMAD.WIDE.U32 R44, R6.reuse, UR8, R44 ;  /* 0x00000008062c7c25 */ /* 0x040fe2000f8e002c */
[----:B------:R-:W-:Y:S02]  /*0940*/  MOV R50, R20 ;  /* 0x0000001400327202 */ /* 0x000fe40000000f00 */
[----:B------:R-:W-:Y:S02]  /*0950*/  CS2R R28, SRZ ;  /* 0x00000000001c7805 */ /* 0x000fe4000001ff00 */
[----:B------:R-:W-:Y:S01]  /*0960*/  MOV R53, R22 ;  /* 0x0000001600357202 */ /* 0x000fe20000000f00 */
[----:B------:R-:W-:Y:S01]  /*0970*/  IMAD R47, R6, UR9, R21 ;  /* 0x00000009062f7c24 */ /* 0x000fe2000f8e0215 */
[----:B------:R-:W-:-:S02]  /*0980*/  MOV R54, R23 ;  /* 0x0000001700367202 */ /* 0x000fc40000000f00 */
[----:B------:R-:W-:Y:S02]  /*0990*/  CS2R R20, SRZ ;  /* 0x0000000000147805 */ /* 0x000fe4000001ff00 */
[----:B------:R-:W-:Y:S02]  /*09a0*/  CS2R R22, SRZ ;  /* 0x0000000000167805 */ /* 0x000fe4000001ff00 */
[----:B------:R-:W-:Y:S02]  /*09b0*/  CS2R R24, SRZ ;  /* 0x0000000000187805 */ /* 0x000fe4000001ff00 */
[----:B0-----:R-:W-:Y:S02]  /*09c0*/  CS2R R26, SRZ ;  /* 0x00000000001a7805 */ /* 0x001fe4000001ff00 */
[----:B------:R-:W-:Y:S01]  /*09d0*/  IADD3 R47, R45, R47, RZ ;  /* 0x0000002f2d2f7210 */ /* 0x000fe20007ffe0ff */
[----:B------:R-:W-:Y:S06]  /*09e0*/  @P2 BRA `(.L_x_41) ;  /* 0x00000000003c2947 */ /* 0x000fec0003800000 */
        /* <DEDUP_REMOVED lines=15> */
.L_x_41:
[----:B------:R-:W-:Y:S05]  /*0ae0*/  BSYNC B0 ;  /* 0x0000000000007941 */ /* 0x000fea0003800000 */
.L_x_40:
[----:B-----5:R-:W-:Y:S01]  /*0af0*/  MOV R55, R20 ;  /* 0x0000001400377202 */ /* 0x020fe20000000f00 */
[----:B------:R-:W-:Y:S01]  /*0b00*/  BSSY B0, `(.L_x_42) ;  /* 0x0000018000007945 */ /* 0x000fe20003800000 */
[----:B------:R-:W-:Y:S01]  /*0b10*/  HFMA2.MMA R33, -RZ, RZ, 0, 0 ;  /* 0x00000000ff217435 */ /* 0x000fe200000001ff */
[----:B0-----:R-:W-:Y:S02]  /*0b20*/  CS2R R30, SRZ ;  /* 0x00000000001e7805 */ /* 0x001fe4000001ff00 */
[----:B------:R-:W-:Y:S01]  /*0b30*/  CS2R R34, SRZ ;  /* 0x0000000000227805 */ /* 0x000fe2000001ff00 */
        /* <DEDUP_REMOVED lines=8> */
[C---:B------:R-:W-:Y:S01]  /*0bc0*/  IADD3 R41, R38.reuse, 0x80, RZ ;  /* 0x0000008026297810 */ /* 0x040fe20007ffe0ff */
[----:B------:R-:W-:Y:S01]  /*0bd0*/  IMAD.WIDE.U32 R44, R39, UR10, R44 ;  /* 0x0000000a272c7c25 */ /* 0x000fe2000f8e002c */
[----:B------:R-:W-:Y:S02]  /*0be0*/  ISETP.GE.AND P3, PT, R38, UR8, PT ;  /* 0x0000000826007c0c */ /* 0x000fe4000bf66270 */
[----:B------:R-:W-:Y:S01]  /*0bf0*/  ISETP.GE.AND P4, PT, R41, UR8, PT ;  /* 0x0000000829007c0c */ /* 0x000fe2000bf86270 */
[----:B------:R-:W-:-:S04]  /*0c00*/  IMAD R40, R40, UR10, RZ ;  /* 0x0000000a28287c24 */ /* 0x000fc8000f8e02ff */
[----:B------:R-:W-:Y:S01]  /*0c10*/  IMAD R39, R39, UR11, R40 ;  /* 0x0000000b27277c24 */ /* 0x000fe2000f8e0228 */
[----:B------:R-:W-:Y:S02]  /*0c20*/  ULDC.64 UR10, c[0x0][0x240] ;  /* 0x00009000000a7ab9 */ /* 0x000fe40000000a00 */
[----:B------:R-:W-:Y:S02]  /*0c30*/  LEA R38, P2, R44, UR10, 0x1 ;  /* 0x0000000a2c267c11 */ /* 0x000fe4000f8408ff */
[----:B------:R-:W-:-:S04]  /*0c40*/  IADD3 R39, R45, R39, RZ ;  /* 0x000000272d277210 */ /* 0x000fc80007ffe0ff */
[----:B------:R-:W-:-:S05]  /*0c50*/  LEA.HI.X R39, R44, UR11, R39, 0x1, P2 ;  /* 0x0000000b2c277c11 */ /* 0x000fca00090f0c27 */
[----:B------:R0:W5:Y:S04]  /*0c60*/  @!P3 LDG.E.128 R28, desc[UR4][R38.64] ;  /* 0x00000004261cb981 */ /* 0x000168000c1e1d00 */
[----:B------:R0:W5:Y:S02]  /*0c70*/  @!P4 LDG.E.128 R32, desc[UR4][R38.64+0x100] ;  /* 0x000100042620c981 */ /* 0x000164000c1e1d00 */
.L_x_43:
[----:B------:R-:W-:Y:S05]  /*0c80*/  BSYNC B0 ;  /* 0x0000000000007941 */ /* 0x000fea0003800000 */
.L_x_42:
[----:B------:R-:W-:Y:S02]  /*0c90*/  HADD2.F32 R0, -RZ, R0.H0_H0 ;  /* 0x20000000ff007230 */ /* 0x000fe40000004100 */
[----:B------:R-:W-:Y:S01]  /*0ca0*/  FMUL.FTZ R57, R56, R57 ;  /* 0x0000003938397220 */ /* 0x000fe20000410000 */
[----:B0-----:R-:W-:Y:S01]  /*0cb0*/  HADD2.F32 R39, -RZ, R55.H0_H0 ;  /* 0x20000037ff277230 */ /* 0x001fe20000004100 */
[----:B------:R-:W-:Y:S01]  /*0cc0*/  ISETP.NE.AND P2, PT, R9, RZ, PT ;  /* 0x000000ff0900720c */ /* 0x000fe20003f45270 */
[----:B-----5:R-:W-:Y:S01]  /*0cd0*/  HADD2.F32 R41, -RZ, R28.H1_H1 ;  /* 0x3000001cff297230 */ /* 0x020fe20000004100 */
[----:B------:R-:W-:Y:S01]  /*0ce0*/  @P0 LEA R42, R43, R42, 0x5 ;  /* 0x0000002a2b2a0211 */ /* 0x000fe200078e28ff */
[----:B------:R-:W-:Y:S02]  /*0cf0*/  HADD2.F32 R20, -RZ, R49.H0_H0 ;  /* 0x20000031ff147230 */ /* 0x000fe40000004100 */
[----:B------:R-:W-:Y:S01]  /*0d00*/  FFMA.FTZ R57, R0, R39, R57 ;  /* 0x0000002700397223 */ /* 0x000fe20000010039 */
[--C-:B------:R-:W-:Y:S01]  /*0d10*/  HADD2.F32 R0, -RZ, R50.reuse.H1_H1 ;  /* 0x30000032ff007230 */ /* 0x100fe20000004100 */
[----:B------:R-:W-:Y:S01]  /*0d20*/  BSSY B0, `(.L_x_44) ;  /* 0x0000085000007945 */ /* 0x000fe20003800000 */
[----:B------:R-:W-:Y:S01]  /*0d30*/  HADD2.F32 R50, -RZ, R50.H0_H0 ;  /* 0x20000032ff327230 */ /* 0x000fe20000004100 */
[----:B------:R-:W-:Y:S01]  /*0d40*/  MOV R9, RZ ;  /* 0x000000ff00097202 */ /* 0x000fe20000000f00 */
[----:B------:R-:W-:-:S02]  /*0d50*/  HADD2.F32 R39, -RZ, R28.H0_H0 ;  /* 0x2000001cff277230 */ /* 0x000fc40000004100 */
[----:B------:R-:W-:Y:S01]  /*0d60*/  FMUL.FTZ R41, R0, R41 ;  /* 0x0000002900297220 */ /* 0x000fe20000410000 */
[----:B------:R-:W-:Y:S02]  /*0d70*/  HADD2.F32 R45, -RZ, R21.H0_H0 ;  /* 0x20000015ff2d7230 */ /* 0x000fe40000004100 */
[--C-:B------:R-:W-:Y:S02]  /*0d80*/  HADD2.F32 R0, -RZ, R52.reuse.H0_H0 ;  /* 0x20000034ff007230 */ /* 0x100fe40000004100 */
[----:B------:R-:W-:Y:S01]  /*0d90*/  FFMA.FTZ R41, R50, R39, R41 ;  /* 0x0000002732297223 */ /* 0x000fe20000010029 */
[--C-:B------:R-:W-:Y:S02]  /*0da0*/  HADD2.F32 R39, -RZ, R29.reuse.H0_H0 ;  /* 0x2000001dff277230 */ /* 0x100fe40000004100 */
[----:B------:R-:W-:Y:S01]  /*0db0*/  FFMA.FTZ R28, R20, R45, R57 ;  /* 0x0000002d141c7223 */ /* 0x000fe20000010039 */
[----:B------:R-:W-:Y:S02]  /*0dc0*/  HADD2.F32 R52, -RZ, R52.H1_H1 ;  /* 0x30000034ff347230 */ /* 0x000fe40000004100 */
[----:B------:R-:W-:-:S02]  /*0dd0*/  HADD2.F32 R29, -RZ, R29.H1_H1 ;  /* 0x3000001dff1d7230 */ /* 0x000fc40000004100 */
[----:B------:R-:W-:Y:S01]  /*0de0*/  FFMA.FTZ R39, R0, R39, R41 ;  /* 0x0000002700277223 */ /* 0x000fe20000010029 */
[----:B------:R-:W-:Y:S02]  /*0df0*/  HADD2.F32 R49, -RZ, R49.H1_H1 ;  /* 0x30000031ff317230 */ /* 0x000fe40000004100 */
[----:B------:R-:W-:Y:S02]  /*0e00*/  HADD2.F32 R20, -RZ, R21.H1_H1 ;  /* 0x30000015ff147230 */ /* 0x000fe40000004100 */
[----:B------:R-:W-:Y:S01]  /*0e10*/  FFMA.FTZ R41, R52, R29, R39 ;  /* 0x0000001d34297223 */ /* 0x000fe20000010027 */
[----:B------:R-:W-:Y:S02]  /*0e20*/  HADD2.F32 R29, -RZ, R48.H0_H0 ;  /* 0x20000030ff1d7230 */ /* 0x000fe40000004100 */
[----:B------:R-:W-:Y:S02]  /*0e30*/  HADD2.F32 R40, -RZ, R22.H0_H0 ;  /* 0x20000016ff287230 */ /* 0x000fe40000004100 */
[----:B------:R-:W-:Y:S01]  /*0e40*/  FFMA.FTZ R44, R49, R20, R28 ;  /* 0x00000014312c7223 */ /* 0x000fe2000001001c */
[----:B------:R-:W-:-:S02]  /*0e50*/  HADD2.F32 R38, -RZ, R53.H0_H0 ;  /* 0x20000035ff267230 */ /* 0x000fc40000004100 */
[----:B------:R-:W-:Y:S02]  /*0e60*/  HADD2.F32 R39, -RZ, R30.H0_H0 ;  /* 0x2000001eff277230 */ /* 0x000fe40000004100 */
[----:B------:R-:W-:Y:S01]  /*0e70*/  FFMA.FTZ R49, R29, R40, R44 ;  /* 0x000000281d317223 */ /* 0x000fe2000001002c */
[----:B------:R-:W-:Y:S02]  /*0e80*/  HADD2.F32 R48, -RZ, R48.H1_H1 ;  /* 0x30000030ff307230 */ /* 0x000fe40000004100 */
[----:B------:R-:W-:Y:S02]  /*0e90*/  HADD2.F32 R47, -RZ, R22.H1_H1 ;  /* 0x30000016ff2f7230 */ /* 0x000fe40000004100 */
[----:B------:R-:W-:Y:S01]  /*0ea0*/  FFMA.FTZ R40, R38, R39, R41 ;  /* 0x0000002726287223 */ /* 0x000fe20000010029 */
[----:B------:R-:W-:Y:S02]  /*0eb0*/  HADD2.F32 R53, -RZ, R53.H1_H1 ;  /* 0x30000035ff357230 */ /* 0x000fe40000004100 */
[----:B------:R-:W-:-:S02]  /*0ec0*/  HADD2.F32 R30, -RZ, R30.H1_H1 ;  /* 0x3000001eff1e7230 */ /* 0x000fc40000004100 */
[----:B------:R-:W-:Y:S01]  /*0ed0*/  FFMA.FTZ R49, R48, R47, R49 ;  /* 0x0000002f30317223 */ /* 0x000fe20000010031 */
[--C-:B------:R-:W-:Y:S02]  /*0ee0*/  HADD2.F32 R45, -RZ, R24.reuse.H0_H0 ;  /* 0x20000018ff2d7230 */ /* 0x100fe40000004100 */
[----:B------:R-:W-:Y:S02]  /*0ef0*/  HADD2.F32 R41, -RZ, R24.H1_H1 ;  /* 0x30000018ff297230 */ /* 0x000fe40000004100 */
[----:B------:R-:W-:Y:S01]  /*0f00*/  FFMA.FTZ R44, R53, R30, R40 ;  /* 0x0000001e352c7223 */ /* 0x000fe20000010028 */
[--C-:B------:R-:W-:Y:S02]  /*0f10*/  HADD2.F32 R24, -RZ, R26.reuse.H0_H0 ;  /* 0x2000001aff187230 */ /* 0x100fe40000004100 */
[----:B------:R-:W-:Y:S02]  /*0f20*/  HADD2.F32 R29, -RZ, R26.H1_H1 ;  /* 0x3000001aff1d7230 */ /* 0x000fe40000004100 */
[----:B------:R-:W-:-:S02]  /*0f30*/  HADD2.F32 R39, -RZ, R25.H0_H0 ;  /* 0x20000019ff277230 */ /* 0x000fc40000004100 */
[----:B------:R-:W-:Y:S02]  /*0f40*/  HADD2.F32 R38, -RZ, R25.H1_H1 ;  /* 0x30000019ff267230 */ /* 0x000fe40000004100 */
[----:B------:R-:W-:Y:S02]  /*0f50*/  HADD2.F32 R26, -RZ, R51.H0_H0 ;  /* 0x20000033ff1a7230 */ /* 0x000fe40000004100 */
[----:B------:R-:W-:Y:S02]  /*0f60*/  HADD2.F32 R47, -RZ, R23.H0_H0 ;  /* 0x20000017ff2f7230 */ /* 0x000fe40000004100 */
[--C-:B------:R-:W-:Y:S02]  /*0f70*/  HADD2.F32 R25, -RZ, R27.reuse.H0_H0 ;  /* 0x2000001bff197230 */ /* 0x100fe40000004100 */
[----:B------:R-:W-:Y:S02]  /*0f80*/  HADD2.F32 R22, -RZ, R27.H1_H1 ;  /* 0x3000001bff167230 */ /* 0x000fe40000004100 */
[----:B------:R-:W-:Y:S01]  /*0f90*/  FFMA.FTZ R26, R26, R47, R49 ;  /* 0x0000002f1a1a7223 */ /* 0x000fe20000010031 */
[----:B------:R-:W-:-:S02]  /*0fa0*/  HADD2.F32 R27, -RZ, R54.H0_H0 ;  /* 0x20000036ff1b7230 */ /* 0x000fc40000004100 */
[----:B------:R-:W-:Y:S02]  /*0fb0*/  HADD2.F32 R40, -RZ, R31.H0_H0 ;  /* 0x2000001fff287230 */ /* 0x000fe40000004100 */
        /* <DEDUP_REMOVED lines=10> */
[----:B------:R-:W-:Y:S01]  /*1060*/  FFMA.FTZ R45, R0, R45, R51 ;  /* 0x0000002d002d7223 */ /* 0x000fe20000010033 */
[----:B------:R-:W-:Y:S02]  /*1070*/  HADD2.F32 R20, -RZ, R12.H1_H1 ;  /* 0x3000000cff147230 */ /* 0x000fe40000004100 */
[----:B------:R-:W-:Y:S02]  /*1080*/  HADD2.F32 R16, -RZ, R16.H1_H1 ;  /* 0x30000010ff107230 */ /* 0x000fe40000004100 */
[----:B------:R-:W-:Y:S01]  /*1090*/  FFMA.FTZ R31, R23, R26, R54 ;  /* 0x0000001a171f7223 */ /* 0x000fe20000010036 */
[----:B------:R-:W-:-:S02]  /*10a0*/  HADD2.F32 R27, -RZ, R32.H1_H1 ;  /* 0x30000020ff1b7230 */ /* 0x000fc40000004100 */
[----:B------:R-:W-:Y:S01]  /*10b0*/  FFMA.FTZ R41, R20, R41, R45 ;  /* 0x0000002914297223 */ /* 0x000fe2000001002d */
[----:B------:R-:W-:Y:S02]  /*10c0*/  HADD2.F32 R12, -RZ, R13.H0_H0 ;  /* 0x2000000dff0c7230 */ /* 0x000fe40000004100 */
[----:B------:R-:W-:Y:S02]  /*10d0*/  HADD2.F32 R0, -RZ, R17.H0_H0 ;  /* 0x20000011ff007230 */ /* 0x000fe40000004100 */
[----:B------:R-:W-:Y:S01]  /*10e0*/  FFMA.FTZ R27, R16, R27, R31 ;  /* 0x0000001b101b7223 */ /* 0x000fe2000001001f */
[----:B------:R-:W-:Y:S02]  /*10f0*/  HADD2.F32 R23, -RZ, R33.H0_H0 ;  /* 0x20000021ff177230 */ /* 0x000fe40000004100 */
[----:B------:R-:W-:Y:S01]  /*1100*/  FFMA.FTZ R16, R12, R39, R41 ;  /* 0x000000270c107223 */ /* 0x000fe20000010029 */
[----:B------:R-:W-:Y:S02]  /*1110*/  HADD2.F32 R21, -RZ, R13.H1_H1 ;  /* 0x3000000dff157230 */ /* 0x000fe40000004100 */
[----:B------:R-:W-:-:S02]  /*1120*/  HADD2.F32 R17, -RZ, R17.H1_H1 ;  /* 0x30000011ff117230 */ /* 0x000fc40000004100 */
[----:B------:R-:W-:Y:S01]  /*1130*/  FFMA.FTZ R20, R0, R23, R27 ;  /* 0x0000001700147223 */ /* 0x000fe2000001001b */
        /* <DEDUP_REMOVED lines=29> */
[----:B0-----:R-:W-:Y:S01]  /*1310*/  FADD.FTZ R16, R0, R13 ;  /* 0x0000000d00107221 */ /* 0x001fe20000010000 */
[----:B-1----:R-:W-:-:S04]  /*1320*/  FADD.FTZ R18, R15, R18 ;  /* 0x000000120f127221 */ /* 0x002fc80000010000 */
[----:B------:R-:W0:Y:S01]  /*1330*/  SHFL.BFLY PT, R13, R16, 0x2, 0x1f ;  /* 0x0c401f00100d7f89 */ /* 0x000e2200000e0000 */
[----:B------:R-:W-:-:S03]  /*1340*/  @P0 SHF.R.S32.HI R15, RZ, 0x1f, R42 ;  /* 0x0000001fff0f0819 */ /* 0x000fc6000001142a */
[----:B------:R-:W1:Y:S01]  /*1350*/  SHFL.BFLY PT, R19, R18, 0x2, 0x1f ;  /* 0x0c401f0012137f89 */ /* 0x000e6200000e0000 */
[----:B------:R-:W-:-:S04]  /*1360*/  @P0 LEA.HI R15, R15, R42, RZ, 0x5 ;  /* 0x0000002a0f0f0211 */ /* 0x000fc800078f28ff */
[----:B------:R-:W-:Y:S01]  /*1370*/  @P0 LOP3.LUT R9, R15, 0xffffffe0, RZ, 0xc0, !PT ;  /* 0xffffffe00f090812 */ /* 0x000fe200078ec0ff */
[----:B0-----:R-:W-:Y:S02]  /*1380*/  FADD.FTZ R17, R16, R13 ;  /* 0x0000000d10117221 */ /* 0x001fe40000010000 */
[----:B------:R-:W0:Y:S01]  /*1390*/  LDC.64 R12, c[0x0][0x2d0] ;  /* 0x0000b400ff0c7b82 */ /* 0x000e220000000a00 */
[----:B-1----:R-:W-:Y:S02]  /*13a0*/  FADD.FTZ R19, R18, R19 ;  /* 0x0000001312137221 */ /* 0x002fe40000010000 */
[----:B------:R-:W1:Y:S04]  /*13b0*/  SHFL.BFLY PT, R14, R17, 0x1, 0x1f ;  /* 0x0c201f00110e7f89 */ /* 0x000e6800000e0000 */
[----:B------:R-:W2:Y:S01]  /*13c0*/  SHFL.BFLY PT, R20, R19, 0x1, 0x1f ;  /* 0x0c201f0013147f89 */ /* 0x000ea200000e0000 */
[----:B-1----:R-:W-:Y:S01]  /*13d0*/  FADD.FTZ R18, R17, R14 ;  /* 0x0000000e11127221 */ /* 0x002fe20000010000 */
[----:B--2---:R-:W-:Y:S01]  /*13e0*/  FADD.FTZ R20, R19, R20 ;  /* 0x0000001413147221 */ /* 0x004fe20000010000 */
[----:B------:R-:W-:Y:S06]  /*13f0*/  @P2 BRA `(.L_x_45) ;  /* 0x00000000005c2947 */ /* 0x000fec0003800000 */
[----:B------:R-:W1:Y:S01]  /*1400*/  LDC.64 R16, c[0x0][0x278] ;  /* 0x00009e00ff107b82 */ /* 0x000e620000000a00 */
[----:B------:R-:W-:Y:S01]  /*1410*/  SHF.R.S32.HI R15, RZ, 0x1f, R9 ;  /* 0x0000001fff0f7819 */ /* 0x000fe20000011409 */
[----:B------:R-:W-:Y:S01]  /*1420*/  ULDC.64 UR8, c[0x0][0x280] ;  /* 0x0000a00000087ab9 */ /* 0x000fe20000000a00 */
[C---:B------:R-:W-:Y:S02]  /*1430*/  IADD3 R14, P0, R10.reuse, R9, RZ ;  /* 0x000000090a0e7210 */ /* 0x040fe40007f1e0ff */
[----:B------:R-:W-:Y:S02]  /*1440*/  ISETP.GE.AND P2, PT, R7, R8, PT ;  /* 0x000000080700720c */ /* 0x000fe40003f46270 */
[----:B------:R-:W-:Y:S01]  /*1450*/  LEA.HI.X.SX32 R15, R10, R15, 0x1, P0 ;  /* 0x0000000f0a0f7211 */ /* 0x000fe200000f0eff */
[C---:B-1----:R-:W-:Y:S02]  /*1460*/  IMAD R0, R16.reuse, UR7, RZ ;  /* 0x0000000710007c24 */ /* 0x042fe4000f8e02ff */
[----:B------:R-:W-:-:S04]  /*1470*/  IMAD.WIDE.U32 R14, R16, UR6, R14 ;  /* 0x00000006100e7c25 */ /* 0x000fc8000f8e000e */
[----:B------:R-:W-:-:S05]  /*1480*/  IMAD R17, R17, UR6, R0 ;  /* 0x0000000611117c24 */ /* 0x000fca000f8e0200 */
[----:B------:R-:W-:Y:S01]  /*1490*/  IADD3 R15, R15, R17, RZ ;  /* 0x000000110f0f7210 */ /* 0x000fe20007ffe0ff */
[----:B------:R-:W-:Y:S02]  /*14a0*/  IMAD R17, R3, UR8, RZ ;  /* 0x0000000803117c24 */ /* 0x000fe4000f8e02ff */
[----:B------:R-:W-:-:S04]  /*14b0*/  IMAD.WIDE.U32 R14, R6, UR8, R14 ;  /* 0x00000008060e7c25 */ /* 0x000fc8000f8e000e */
[----:B------:R-:W-:Y:S01]  /*14c0*/  IMAD R17, R6, UR9, R17 ;  /* 0x0000000906117c24 */ /* 0x000fe2000f8e0211 */
[----:B------:R-:W-:Y:S01]  /*14d0*/  IADD3 R0, P0, R7, R14, RZ ;  /* 0x0000000e07007210 */ /* 0x000fe20007f1e0ff */
[----:B------:R-:W-:Y:S01]  /*14e0*/  ULDC.64 UR8, c[0x0][0x260] ;  /* 0x0000980000087ab9 */ /* 0x000fe20000000a00 */
[----:B------:R-:W-:Y:S02]  /*14f0*/  FSEL R7, R18, RZ, !P2 ;  /* 0x000000ff12077208 */ /* 0x000fe40005000000 */
[----:B------:R-:W-:Y:S02]  /*1500*/  IADD3.X R15, R4, R15, R17, P0, !PT ;  /* 0x0000000f040f7210 */ /* 0x000fe400007fe411 */
[----:B------:R-:W-:Y:S02]  /*1510*/  LEA R14, P3, R0, UR8, 0x2 ;  /* 0x00000008000e7c11 */ /* 0x000fe4000f8610ff */
[----:B------:R-:W-:Y:S02]  /*1520*/  ISETP.GE.AND P0, PT, R2, R8, PT ;  /* 0x000000080200720c */ /* 0x000fe40003f06270 */
[----:B------:R-:W-:-:S02]  /*1530*/  LEA.HI.X R15, R0, UR9, R15, 0x2, P3 ;  /* 0x00000009000f7c11 */ /* 0x000fc400098f140f */
[----:B------:R-:W-:-:S03]  /*1540*/  FSEL R17, R20, RZ, !P0 ;  /* 0x000000ff14117208 */ /* 0x000fc60004000000 */
[----:B------:R1:W-:Y:S04]  /*1550*/  STG.E desc[UR4][R14.64], R7 ;  /* 0x000000070e007986 */ /* 0x0003e8000c101904 */
[----:B------:R1:W-:Y:S02]  /*1560*/  STG.E desc[UR4][R14.64+0x40], R17 ;  /* 0x000040110e007986 */ /* 0x0003e4000c101904 */
.L_x_45:
[----:B------:R-:W-:Y:S05]  /*1570*/  BSYNC B0 ;  /* 0x0000000000007941 */ /* 0x000fea0003800000 */
.L_x_44:
[----:B------:R-:W-:Y:S01]  /*1580*/  IADD3 R11, R11, 0x1f, RZ ;  /* 0x0000001f0b0b7810 */ /* 0x000fe20007ffe0ff */
[----:B------:R-:W-:Y:S01]  /*1590*/  BSSY B0, `(.L_x_46) ;  /* 0x0000029000007945 */ /* 0x000fe20003800000 */
[----:B-1----:R-:W-:Y:S02]  /*15a0*/  SHF.L.U32 R14, R9, 0x8, RZ ;  /* 0x00000008090e7819 */ /* 0x002fe400000006ff */
[----:B------:R-:W-:Y:S02]  /*15b0*/  SHF.R.S32.HI R0, RZ, 0x1f, R11 ;  /* 0x0000001fff007819 */ /* 0x000fe4000001140b */
[----:B------:R-:W-:Y:S02]  /*15c0*/  SHF.L.U32 R7, R36, 0xd, RZ ;  /* 0x0000000d24077819 */ /* 0x000fe400000006ff */
[----:B------:R-:W-:Y:S02]  /*15d0*/  SHF.L.U32 R2, R37, 0x2, RZ ;  /* 0x0000000225027819 */ /* 0x000fe400000006ff */
[----:B------:R-:W-:-:S02]  /*15e0*/  LEA.HI R0, R0, R11, RZ, 0x5 ;  /* 0x0000000b00007211 */ /* 0x000fc400078f28ff */
[----:B------:R-:W-:Y:S02]  /*15f0*/  SHF.R.S32.HI R4, RZ, 0x1f, R14 ;  /* 0x0000001fff047819 */ /* 0x000fe4000001140e */
[--C-:B------:R-:W-:Y:S02]  /*1600*/  IADD3 R14, P0, P2, R14, R2, R7.reuse ;  /* 0x000000020e0e7210 */ /* 0x100fe40007a1e007 */
[----:B------:R-:W-:Y:S02]  /*1610*/  SHF.R.S32.HI R11, RZ, 0x1f, R7 ;  /* 0x0000001fff0b7819 */ /* 0x000fe40000011407 */
[----:B------:R-:W-:Y:S02]  /*1620*/  LOP3.LUT R7, R0, 0xffffffe0, RZ, 0xc0, !PT ;  /* 0xffffffe000077812 */ /* 0x000fe400078ec0ff */
[----:B------:R-:W-:Y:S02]  /*1630*/  SHF.R.S32.HI R2, RZ, 0x1f, R2 ;  /* 0x0000001fff027819 */ /* 0x000fe40000011402 */
[----:B------:R-:W-:-:S02]  /*1640*/  IADD3 R0, -R10, R7, RZ ;  /* 0x000000070a007210 */ /* 0x000fc40007ffe1ff */
[----:B------:R-:W-:Y:S01]  /*1650*/  IADD3.X R15, R4, R2, R11, P0, P2 ;  /* 0x00000002040f7210 */ /* 0x000fe200007e440b */
[----:B0-----:R-:W-:Y:S01]  /*1660*/  IMAD R2, R12, UR7, RZ ;  /* 0x000000070c027c24 */ /* 0x001fe2000f8e02ff */
[----:B------:R-:W-:-:S03]  /*1670*/  ISETP.GE.OR P1, PT, R37, R0, P1 ;  /* 0x000000002500720c */ /* 0x000fc60000f26670 */
[----:B------:R-:W-:Y:S02]  /*1680*/  IMAD R11, R13, UR6, R2 ;  /* 0x000000060d0b7c24 */ /* 0x000fe4000f8e0202 */
[----:B------:R-:W-:-:S05]  /*1690*/  IMAD.WIDE.U32 R12, R12, UR6, R14 ;  /* 0x000000060c0c7c25 */ /* 0x000fca000f8e000e */
[----:B------:R-:W-:-:S03]  /*16a0*/  IADD3 R11, R13, R11, RZ ;  /* 0x0000000b0d0b7210 */ /* 0x000fc60007ffe0ff */
[----:B------:R-:W-:Y:S05]  /*16b0*/  @P1 BRA `(.L_x_47) ;  /* 0x0000000000581947 */ /* 0x000fea0003800000 */
[----:B------:R-:W0:Y:S01]  /*16c0*/  LDC.64 R14, c[0x0][0x2a8] ;  /* 0x0000aa00ff0e7b82 */ /* 0x000e220000000a00 */
[----:B------:R-:W-:Y:S01]  /*16d0*/  IADD3 R8, P0, P1, R9, R10, R37 ;  /* 0x0000000a09087210 */ /* 0x000fe2000791e025 */
[----:B------:R-:W-:Y:S01]  /*16e0*/  ULDC.64 UR8, c[0x0][0x2b0] ;  /* 0x0000ac0000087ab9 */ /* 0x000fe20000000a00 */
[----:B------:R-:W-:Y:S02]  /*16f0*/  SHF.R.S32.HI R0, RZ, 0x1f, R10 ;  /* 0x0000001fff007819 */ /* 0x000fe4000001140a */
[----:B------:R-:W-:Y:S02]  /*1700*/  SHF.R.S32.HI R9, RZ, 0x1f, R9 ;  /* 0x0000001fff097819 */ /* 0x000fe40000011409 */
[----:B------:R-:W-:-:S04]  /*1710*/  SHF.R.S32.HI R7, RZ, 0x1f, R37 ;  /* 0x0000001fff077819 */ /* 0x000fc80000011425 */
[----:B------:R-:W-:Y:S02]  /*1720*/  IADD3.X R9, R9, R0, R7, P0, P1 ;  /* 0x0000000009097210 */ /* 0x000fe400007e2407 */
[----:B------:R-:W-:Y:S01]  /*1730*/  FSETP.NEU.FTZ.AND P0, PT, R5, -INF , PT ;  /* 0xff8000000500780b */ /* 0x000fe20003f1d000 */
[C---:B0-----:R-:W-:Y:S02]  /*1740*/  IMAD R0, R14.reuse, UR7, RZ ;  /* 0x000000070e007c24 */ /* 0x041fe4000f8e02ff */
[----:B------:R-:W-:-:S04]  /*1750*/  IMAD.WIDE.U32 R8, R14, UR6, R8 ;  /* 0x000000060e087c25 */ /* 0x000fc8000f8e0008 */
[----:B------:R-:W-:Y:S02]  /*1760*/  IMAD R7, R15, UR6, R0 ;  /* 0x000000060f077c24 */ /* 0x000fe4000f8e0200 */
[----:B------:R-:W-:Y:S01]  /*1770*/  FMUL.FTZ R0, R5, 1.4426950216293334961 ;  /* 0x3fb8aa3b05007820 */ /* 0x000fe20000410000 */
[----:B------:R-:W-:Y:S02]  /*1780*/  IMAD R15, R3, UR8, RZ ;  /* 0x00000008030f7c24 */ /* 0x000fe4000f8e02ff */
[----:B------:R-:W-:Y:S02]  /*1790*/  IADD3 R9, R9, R7, RZ ;  /* 0x0000000709097210 */ /* 0x000fe40007ffe0ff */
[C---:B------:R-:W-:Y:S02]  /*17a0*/  IMAD R7, R6.reuse, UR9, R15 ;  /* 0x0000000906077c24 */ /* 0x040fe4000f8e020f */
[----:B------:R-:W-:Y:S01]  /*17b0*/  IMAD.WIDE.U32 R8, R6, UR8, R8 ;  /* 0x0000000806087c25 */ /* 0x000fe2000f8e0008 */
[----:B------:R-:W-:-:S04]  /*17c0*/  ULDC.64 UR8, c[0x0][0x2a0] ;  /* 0x0000a80000087ab9 */ /* 0x000fc80000000a00 */
[----:B------:R-:W-:Y:S02]  /*17d0*/  IADD3 R7, R9, R7, RZ ;  /* 0x0000000709077210 */ /* 0x000fe40007ffe0ff */
[----:B------:R-:W-:-:S04]  /*17e0*/  LEA R4, P1, R8, UR8, 0x2 ;  /* 0x0000000808047c11 */ /* 0x000fc8000f8210ff */
[----:B------:R-:W-:Y:S02]  /*17f0*/  LEA.HI.X R5, R8, UR9, R7, 0x2, P1 ;  /* 0x0000000908057c11 */ /* 0x000fe400088f1407 */
[----:B------:R-:W-:-:S05]  /*1800*/  FSEL R7, R0, RZ, P0 ;  /* 0x000000ff00077208 */ /* 0x000fca0000000000 */
[----:B------:R0:W-:Y:S02]  /*1810*/  STG.E desc[UR4][R4.64], R7 ;  /* 0x0000000704007986 */ /* 0x0001e4000c101904 */
.L_x_47:
[----:B------:R-:W-:Y:S05]  /*1820*/  BSYNC B0 ;  /* 0x0000000000007941 */ /* 0x000fea0003800000 */
.L_x_46:
[----:B------:R-:W-:Y:S01]  /*1830*/  ULDC.64 UR10, c[0x0][0x2e8] ;  /* 0x0000ba00000a7ab9 */ /* 0x000fe20000000a00 */
[----:B------:R-:W-:Y:S01]  /*1840*/  ULDC.64 UR8, c[0x0][0x2d8] ;  /* 0x0000b60000087ab9 */ /* 0x000fe20000000a00 */
[----:B------:R-:W-:Y:S01]  /*1850*/  ISETP.NE.U32.AND P0, PT, RZ, UR10, PT ;  /* 0x0000000aff007c0c */ /* 0x000fe2000bf05070 */
[----:B0-----:R-:W-:Y:S01]  /*1860*/  IMAD R5, R3, UR8, RZ ;  /* 0x0000000803057c24 */ /* 0x001fe2000f8e02ff */
[----:B------:R-:W-:Y:S02]  /*1870*/  MOV R10, R12 ;  /* 0x0000000c000a7202 */ /* 0x000fe40000000f00 */
[----:B------:R-:W-:Y:S01]  /*1880*/  ISETP.NE.AND.EX P0, PT, RZ, UR11, PT, P0 ;  /* 0x0000000bff007c0c */ /* 0x000fe2000bf05300 */
[C---:B------:R-:W-:Y:S02]  /*1890*/  IMAD R5, R6.reuse, UR9, R5 ;  /* 0x0000000906057c24 */ /* 0x040fe4000f8e0205 */
[----:B------:R-:W-:Y:S01]  /*18a0*/  IMAD.WIDE.U32 R2, R6, UR8, R10 ;  /* 0x0000000806027c25 */ /* 0x000fe2000f8e000a */
[----:B------:R-:W-:Y:S01]  /*18b0*/  ISETP.NE.OR P0, PT, R37, RZ, !P0 ;  /* 0x000000ff2500720c */ /* 0x000fe20004705670 */
[----:B------:R-:W-:-:S02]  /*18c0*/  ULDC.64 UR8, c[0x0][0x2b8] ;  /* 0x0000ae0000087ab9 */ /* 0x000fc40000000a00 */
[----:B------:R-:W-:Y:S02]  /*18d0*/  LEA R4, P1, R2, UR8, 0x2 ;  /* 0x0000000802047c11 */ /* 0x000fe4000f8210ff */
[----:B------:R-:W-:-:S04]  /*18e0*/  IADD3 R3, R3, R5, RZ ;  /* 0x0000000503037210 */ /* 0x000fc80007ffe0ff */
[----:B------:R-:W-:-:S05]  /*18f0*/  LEA.HI.X R5, R2, UR9, R3, 0x2, P1 ;  /* 0x0000000902057c11 */ /* 0x000fca00088f1403 */
        /* <DEDUP_REMOVED lines=10> */
[----:B0-----:R-:W0:Y:S08]  /*19a0*/  LDC R5, c[0x0][0x220] ;  /* 0x00008800ff057b82 */ /* 0x001e300000000800 */
[----:B------:R-:W2:Y:S01]  /*19b0*/  LDC.64 R2, c[0x0][0x2e8] ;  /* 0x0000ba00ff027b82 */ /* 0x000ea20000000a00 */
[----:B-1----:R-:W-:-:S04]  /*19c0*/  IMAD R36, R36, R0, R43 ;  /* 0x0000000024247224 */ /* 0x002fc800078e022b */
[----:B0-----:R-:W-:-:S04]  /*19d0*/  IMAD R5, R36, R5, UR6 ;  /* 0x0000000624057e24 */ /* 0x001fc8000f8e0205 */
[----:B--2---:R-:W-:-:S05]  /*19e0*/  IMAD.WIDE R2, R5, 0x4, R2 ;  /* 0x0000000405027825 */ /* 0x004fca00078e0202 */
[----:B------:R-:W-:Y:S01]  /*19f0*/  STG.E desc[UR4][R2.64], RZ ;  /* 0x000000ff02007986 */ /* 0x000fe2000c101904 */
[----:B------:R-:W-:Y:S05]  /*1a00*/  EXIT ;  /* 0x000000000000794d */ /* 0x000fea0003800000 */
.L_x_48:
        /* <DEDUP_REMOVED lines=15> */
.L_x_140:


//--------------------- .text._ZN7cutlass13device_kernelIN5flash19enable_sm80_to_sm89INS1_16FlashAttnBwdSm80INS1_25CollectiveMainloopBwdSm80ILi1ELi1EN4cute5tupleIJNS5_1CILi64EEES8_NS7_ILi256EEEEEENS_6half_tEfNS_4arch4Sm80ELb0ELb0ELb0ELb0ELb0ELb0ELb0ELb0ELi2ELi4ELi2ELi2ELb0EEENS1_21CollectiveEpilogueBwdISA_SB_SD_Li256ELb0ELb0ELi4EEENS1_19SingleTileSchedulerILb0ELb0ELb0ELi64EEEEEEEEEvNT_6ParamsE --------------------------
	.section	.text._ZN7cutlass13device_kernelIN5flash19enable_sm80_to_sm89INS1_16FlashAttnBwdSm80INS1_25CollectiveMainloopBwdSm80ILi1ELi1EN4cute5tupleIJNS5_1CILi64EEES8_NS7_ILi256EEEEEENS_6half_tEfNS_4arch4Sm80ELb0ELb0ELb0ELb0ELb0ELb0ELb0ELb0ELi2ELi4ELi2ELi2ELb0EEENS1_21CollectiveEpilogueBwdISA_SB_SD_Li256ELb0ELb0ELi4EEENS1_19SingleTileSchedulerILb0ELb0ELb0ELi64EEEEEEEEEvNT_6ParamsE,"ax",@progbits
	.align	128
.text._ZN7cutlass13device_kernelIN5flash19enable_sm80_to_sm89INS1_16FlashAttnBwdSm80INS1_25CollectiveMainloopBwdSm80ILi1ELi1EN4cute5tupleIJNS5_1CILi64EEES8_NS7_ILi256EEEEEENS_6half_tEfNS_4arch4Sm80ELb0ELb0ELb0ELb0ELb0ELb0ELb0ELb0ELi2ELi4ELi2ELi2ELb0EEENS1_21CollectiveEpilogueBwdISA_SB_SD_Li256ELb0ELb0ELi4EEENS1_19SingleTileSchedulerILb0ELb0ELb0ELi64EEEEEEEEEvNT_6ParamsE:
        .type           _ZN7cutlass13device_kernelIN5flash19enable_sm80_to_sm89INS1_16FlashAttnBwdSm80INS1_25CollectiveMainloopBwdSm80ILi1ELi1EN4cute5tupleIJNS5_1CILi64EEES8_NS7_ILi256EEEEEENS_6half_tEfNS_4arch4Sm80ELb0ELb0ELb0ELb0ELb0ELb0ELb0ELb0ELi2ELi4ELi2ELi2ELb0EEENS1_21CollectiveEpilogueBwdISA_SB_SD_Li256ELb0ELb0ELi4EEENS1_19SingleTileSchedulerILb0ELb0ELb0ELi64EEEEEEEEEvNT_6ParamsE,@function
        .size           _ZN7cutlass13device_kernelIN5flash19enable_sm80_to_sm89INS1_16FlashAttnBwdSm80INS1_25CollectiveMainloopBwdSm80ILi1ELi1EN4cute5tupleIJNS5_1CILi64EEES8_NS7_ILi256EEEEEENS_6half_tEfNS_4arch4Sm80ELb0ELb0ELb0ELb0ELb0ELb0ELb0ELb0ELi2ELi4ELi2ELi2ELb0EEENS1_21CollectiveEpilogueBwdISA_SB_SD_Li256ELb0ELb0ELi4EEENS1_19SingleTileSchedulerILb0ELb0ELb0ELi64EEEEEEEEEvNT_6ParamsE,(.L_x_141 - _ZN7cutlass13device_kernelIN5flash19enable_sm80_to_sm89INS1_16FlashAttnBwdSm80INS1_25CollectiveMainloopBwdSm80ILi1ELi1EN4cute5tupleIJNS5_1CILi64EEES8_NS7_ILi256EEEEEENS_6half_tEfNS_4arch4Sm80ELb0ELb0ELb0ELb0ELb0ELb0ELb0ELb0ELi2ELi4ELi2ELi2ELb0EEENS1_21CollectiveEpilogueBwdISA_SB_SD_Li256ELb0ELb0ELi4EEENS1_19SingleTileSchedulerILb0ELb0ELb0ELi64EEEEEEEEEvNT_6ParamsE)
        .other          _ZN7cutlass13device_kernelIN5flash19enable_sm80_to_sm89INS1_16FlashAttnBwdSm80INS1_25CollectiveMainloopBwdSm80ILi1ELi1EN4cute5tupleIJNS5_1CILi64EEES8_NS7_ILi256EEEEEENS_6half_tEfNS_4arch4Sm80ELb0ELb0ELb0ELb0ELb0ELb0ELb0ELb0ELi2ELi4ELi2ELi2ELb0EEENS1_21CollectiveEpilogueBwdISA_SB_SD_Li256ELb0ELb0ELi4EEENS1_19SingleTileSchedulerILb0ELb0ELb0ELi64EEEEEEEEEvNT_6ParamsE,@"STO_CUDA_ENTRY STV_DEFAULT"
_ZN7cutlass13device_kernelIN5flash19enable_sm80_to_sm89INS1_16FlashAttnBwdSm80INS1_25CollectiveMainloopBwdSm80ILi1ELi1EN4cute5tupleIJNS5_1CILi64EEES8_NS7_ILi256EEEEEENS_6half_tEfNS_4arch4Sm80ELb0ELb0ELb0ELb0ELb0ELb0ELb0ELb0ELi2ELi4ELi2ELi2ELb0EEENS1_21CollectiveEpilogueBwdISA_SB_SD_Li256ELb0ELb0ELi4EEENS1_19SingleTileSchedulerILb0ELb0ELb0ELi64EEEEEEEEEvNT_6ParamsE:
[----:B------:R-:W-:Y:S01]  /*0000*/  LDC R1, c[0x0][0x28] ;  /* 0x00000a00ff017b82 */ /* 0x000fe20000000800 */
[----:B------:R-:W-:Y:S05]  /*0010*/  EXIT ;  /* 0x000000000000794d */ /* 0x000fea0003800000 */
.L_x_49:
        /* <DEDUP_REMOVED lines=14> */
.L_x_141:


//--------------------- .text._ZN7cutlass13device_kernelIN5flash19enable_sm80_to_sm89INS1_16FlashAttnBwdSm80INS1_25CollectiveMainloopBwdSm80ILi1ELi1EN4cute5tupleIJNS5_1CILi64EEES8_NS7_ILi256EEEEEENS_6half_tEfNS_4arch4Sm80ELb0ELb0ELb0ELb0ELb0ELb0ELb0ELb0ELi2ELi4ELi2ELi2ELb0EEENS1_24CollectiveEpilogueBwdGQAISA_fSD_Li256ELb0ELb0EEENS1_19SingleTileSchedulerILb0ELb0ELb0ELi64EEEEEEEEEvNT_6ParamsE --------------------------
	.section	.text._ZN7cutlass13device_kernelIN5flash19enable_sm80_to_sm89INS1_16FlashAttnBwdSm80INS1_25CollectiveMainloopBwdSm80ILi1ELi1EN4cute5tupleIJNS5_1CILi64EEES8_NS7_ILi256EEEEEENS_6half_tEfNS_4arch4Sm80ELb0ELb0ELb0ELb0ELb0ELb0ELb0ELb0ELi2ELi4ELi2ELi2ELb0EEENS1_24CollectiveEpilogueBwdGQAISA_fSD_Li256ELb0ELb0EEENS1_19SingleTileSchedulerILb0ELb0ELb0ELi64EEEEEEEEEvNT_6ParamsE,"ax",@progbits
	.align	128
.text._ZN7cutlass13device_kernelIN5flash19enable_sm80_to_sm89INS1_16FlashAttnBwdSm80INS1_25CollectiveMainloopBwdSm80ILi1ELi1EN4cute5tupleIJNS5_1CILi64EEES8_NS7_ILi256EEEEEENS_6half_tEfNS_4arch4Sm80ELb0ELb0ELb0ELb0ELb0ELb0ELb0ELb0ELi2ELi4ELi2ELi2ELb0EEENS1_24CollectiveEpilogueBwdGQAISA_fSD_Li256ELb0ELb0EEENS1_19SingleTileSchedulerILb0ELb0ELb0ELi64EEEEEEEEEvNT_6ParamsE:
        .type           _ZN7cutlass13device_kernelIN5flash19enable_sm80_to_sm89INS1_16FlashAttnBwdSm80INS1_25CollectiveMainloopBwdSm80ILi1ELi1EN4cute5tupleIJNS5_1CILi64EEES8_NS7_ILi256EEEEEENS_6half_tEfNS_4arch4Sm80ELb0ELb0ELb0ELb0ELb0ELb0ELb0ELb0ELi2ELi4ELi2ELi2ELb0EEENS1_24CollectiveEpilogueBwdGQAISA_fSD_Li256ELb0ELb0EEENS1_19SingleTileSchedulerILb0ELb0ELb0ELi64EEEEEEEEEvNT_6ParamsE,@function
        .size           _ZN7cutlass13device_kernelIN5flash19enable_sm80_to_sm89INS1_16FlashAttnBwdSm80INS1_25CollectiveMainloopBwdSm80ILi1ELi1EN4cute5tupleIJNS5_1CILi64EEES8_NS7_ILi256EEEEEENS_6half_tEfNS_4arch4Sm80ELb0ELb0ELb0ELb0ELb0ELb0ELb0ELb0ELi2ELi4ELi2ELi2ELb0EEENS1_24CollectiveEpilogueBwdGQAISA_fSD_Li256ELb0ELb0EEENS1_19SingleTileSchedulerILb0ELb0ELb0ELi64EEEEEEEEEvNT_6ParamsE,(.L_x_142 - _ZN7cutlass13device_kernelIN5flash19enable_sm80_to_sm89INS1_16FlashAttnBwdSm80INS1_25CollectiveMainloopBwdSm80ILi1ELi1EN4cute5tupleIJNS5_1CILi64EEES8_NS7_ILi256EEEEEENS_6half_tEfNS_4arch4Sm80ELb0ELb0ELb0ELb0ELb0ELb0ELb0ELb0ELi2ELi4ELi2ELi2ELb0EEENS1_24CollectiveEpilogueBwdGQAISA_fSD_Li256ELb0ELb0EEENS1_19SingleTileSchedulerILb0ELb0ELb0ELi64EEEEEEEEEvNT_6ParamsE)
        .other          _ZN7cutlass13device_kernelIN5flash19enable_sm80_to_sm89INS1_16FlashAttnBwdSm80INS1_25CollectiveMainloopBwdSm80ILi1ELi1EN4cute5tupleIJNS5_1CILi64EEES8_NS7_ILi256EEEEEENS_6half_tEfNS_4arch4Sm80ELb0ELb0ELb0ELb0ELb0ELb0ELb0ELb0ELi2ELi4ELi2ELi2ELb0EEENS1_24CollectiveEpilogueBwdGQAISA_fSD_Li256ELb0ELb0EEENS1_19SingleTileSchedulerILb0ELb0ELb0ELi64EEEEEEEEEvNT_6ParamsE,@"STO_CUDA_ENTRY STV_DEFAULT"
_ZN7cutlass13device_kernelIN5flash19enable_sm80_to_sm89INS1_16FlashAttnBwdSm80INS1_25CollectiveMainloopBwdSm80ILi1ELi1EN4cute5tupleIJNS5_1CILi64EEES8_NS7_ILi256EEEEEENS_6half_tEfNS_4arch4Sm80ELb0ELb0ELb0ELb0ELb0ELb0ELb0ELb0ELi2ELi4ELi2ELi2ELb0EEENS1_24CollectiveEpilogueBwdGQAISA_fSD_Li256ELb0ELb0EEENS1_19SingleTileSchedulerILb0ELb0ELb0ELi64EEEEEEEEEvNT_6ParamsE:
[----:B------:R-:W-:Y:S01]  /*0000*/  LDC R1, c[0x0][0x28] ;  /* 0x00000a00ff017b82 */ /* 0x000fe20000000800 */
[----:B------:R-:W-:Y:S05]  /*0010*/  EXIT ;  /* 0x000000000000794d */ /* 0x000fea0003800000 */
.L_x_50:
        /* <DEDUP_REMOVED lines=14> */
.L_x_142:


//--------------------- .text._ZN7cutlass13device_kernelIN5flash19enable_sm80_to_sm89INS1_16FlashAttnBwdSm80INS1_25CollectiveMainloopBwdSm80ILi1ELi1EN4cute5tupleIJNS5_1CILi64EEES8_NS7_ILi256EEEEEENS_6half_tEfNS_4arch4Sm80ELb0ELb0ELb0ELb1ELb0ELb0ELb0ELb0ELi2ELi4ELi2ELi2ELb0EEENS1_21CollectiveEpilogueBwdISA_SB_SD_Li256ELb1ELb0ELi4EEENS1_19SingleTileSchedulerILb1ELb0ELb0ELi64EEEEEEEEEvNT_6ParamsE --------------------------
	.section	.text._ZN7cutlass13device_kernelIN5flash19enable_sm80_to_sm89INS1_16FlashAttnBwdSm80INS1_25CollectiveMainloopBwdSm80ILi1ELi1EN4cute5tupleIJNS5_1CILi64EEES8_NS7_ILi256EEEEEENS_6half_tEfNS_4arch4Sm80ELb0ELb0ELb0ELb1ELb0ELb0ELb0ELb0ELi2ELi4ELi2ELi2ELb0EEENS1_21CollectiveEpilogueBwdISA_SB_SD_Li256ELb1ELb0ELi4EEENS1_19SingleTileSchedulerILb1ELb0ELb0ELi64EEEEEEEEEvNT_6ParamsE,"ax",@progbits
	.align	128
.text._ZN7cutlass13device_kernelIN5flash19enable_sm80_to_sm89INS1_16FlashAttnBwdSm80INS1_25CollectiveMainloopBwdSm80ILi1ELi1EN4cute5tupleIJNS5_1CILi64EEES8_NS7_ILi256EEEEEENS_6half_tEfNS_4arch4Sm80ELb0ELb0ELb0ELb1ELb0ELb0ELb0ELb0ELi2ELi4ELi2ELi2ELb0EEENS1_21CollectiveEpilogueBwdISA_SB_SD_Li256ELb1ELb0ELi4EEENS1_19SingleTileSchedulerILb1ELb0ELb0ELi64EEEEEEEEEvNT_6ParamsE:
        .type           _ZN7cutlass13device_kernelIN5flash19enable_sm80_to_sm89INS1_16FlashAttnBwdSm80INS1_25CollectiveMainloopBwdSm80ILi1ELi1EN4cute5tupleIJNS5_1CILi64EEES8_NS7_ILi256EEEEEENS_6half_tEfNS_4arch4Sm80ELb0ELb0ELb0ELb1ELb0ELb0ELb0ELb0ELi2ELi4ELi2ELi2ELb0EEENS1_21CollectiveEpilogueBwdISA_SB_SD_Li256ELb1ELb0ELi4EEENS1_19SingleTileSchedulerILb1ELb0ELb0ELi64EEEEEEEEEvNT_6ParamsE,@function
        .size           _ZN7cutlass13device_kernelIN5flash19enable_sm80_to_sm89INS1_16FlashAttnBwdSm80INS1_25CollectiveMainloopBwdSm80ILi1ELi1EN4cute5tupleIJNS5_1CILi64EEES8_NS7_ILi256EEEEEENS_6half_tEfNS_4arch4Sm80ELb0ELb0ELb0ELb1ELb0ELb0ELb0ELb0ELi2ELi4ELi2ELi2ELb0EEENS1_21CollectiveEpilogueBwdISA_SB_SD_Li256ELb1ELb0ELi4EEENS1_19SingleTileSchedulerILb1ELb0ELb0ELi64EEEEEEEEEvNT_6ParamsE,(.L_x_143 - _ZN7cutlass13device_kernelIN5flash19enable_sm80_to_sm89INS1_16FlashAttnBwdSm80INS1_25CollectiveMainloopBwdSm80ILi1ELi1EN4cute5tupleIJNS5_1CILi64EEES8_NS7_ILi256EEEEEENS_6half_tEfNS_4arch4Sm80ELb0ELb0ELb0ELb1ELb0ELb0ELb0ELb0ELi2ELi4ELi2ELi2ELb0EEENS1_21CollectiveEpilogueBwdISA_SB_SD_Li256ELb1ELb0ELi4EEENS1_19SingleTileSchedulerILb1ELb0ELb0ELi64EEEEEEEEEvNT_6ParamsE)
        .other          _ZN7cutlass13device_kernelIN5flash19enable_sm80_to_sm89INS1_16FlashAttnBwdSm80INS1_25CollectiveMainloopBwdSm80ILi1ELi1EN4cute5tupleIJNS5_1CILi64EEES8_NS7_ILi256EEEEEENS_6half_tEfNS_4arch4Sm80ELb0ELb0ELb0ELb1ELb0ELb0ELb0ELb0ELi2ELi4ELi2ELi2ELb0EEENS1_21CollectiveEpilogueBwdISA_SB_SD_Li256ELb1ELb0ELi4EEENS1_19SingleTileSchedulerILb1ELb0ELb0ELi64EEEEEEEEEvNT_6ParamsE,@"STO_CUDA_ENTRY STV_DEFAULT"
_ZN7cutlass13device_kernelIN5flash19enable_sm80_to_sm89INS1_16FlashAttnBwdSm80INS1_25CollectiveMainloopBwdSm80ILi1ELi1EN4cute5tupleIJNS5_1CILi64EEES8_NS7_ILi256EEEEEENS_6half_tEfNS_4arch4Sm80ELb0ELb0ELb0ELb1ELb0ELb0ELb0ELb0ELi2ELi4ELi2ELi2ELb0EEENS1_21CollectiveEpilogueBwdISA_SB_SD_Li256ELb1ELb0ELi4EEENS1_19SingleTileSchedulerILb1ELb0ELb0ELi64EEEEEEEEEvNT_6ParamsE:
[----:B------:R-:W-:Y:S01]  /*0000*/  LDC R1, c[0x0][0x28] ;  /* 0x00000a00ff017b82 */ /* 0x000fe20000000800 */
[----:B------:R-:W-:Y:S05]  /*0010*/  EXIT ;  /* 0x000000000000794d */ /* 0x000fea0003800000 */
.L_x_51:
        /* <DEDUP_REMOVED lines=14> */
.L_x_143:


//--------------------- .text._ZN7cutlass13device_kernelIN5flash19enable_sm80_to_sm89INS1_16FlashAttnBwdSm80INS1_25CollectiveMainloopBwdSm80ILi1ELi1EN4cute5tupleIJNS5_1CILi64EEES8_NS7_ILi256EEEEEENS_6half_tEfNS_4arch4Sm80ELb0ELb0ELb0ELb1ELb0ELb0ELb0ELb0ELi2ELi4ELi2ELi2ELb0EEENS1_24CollectiveEpilogueBwdGQAISA_fSD_Li256ELb1ELb0EEENS1_19SingleTileSchedulerILb1ELb0ELb0ELi64EEEEEEEEEvNT_6ParamsE --------------------------
	.section	.text._ZN7cutlass13device_kernelIN5flash19enable_sm80_to_sm89INS1_16FlashAttnBwdSm80INS1_25CollectiveMainloopBwdSm80ILi1ELi1EN4cute5tupleIJNS5_1CILi64EEES8_NS7_ILi256EEEEEENS_6half_tEfNS_4arch4Sm80ELb0ELb0ELb0ELb1ELb0ELb0ELb0ELb0ELi2ELi4ELi2ELi2ELb0EEENS1_24CollectiveEpilogueBwdGQAISA_fSD_Li256ELb1ELb0EEENS1_19SingleTileSchedulerILb1ELb0ELb0ELi64EEEEEEEEEvNT_6ParamsE,"ax",@progbits
	.align	128
.text._ZN7cutlass13device_kernelIN5flash19enable_sm80_to_sm89INS1_16FlashAttnBwdSm80INS1_25CollectiveMainloopBwdSm80ILi1ELi1EN4cute5tupleIJNS5_1CILi64EEES8_NS7_ILi256EEEEEENS_6half_tEfNS_4arch4Sm80ELb0ELb0ELb0ELb1ELb0ELb0ELb0ELb0ELi2ELi4ELi2ELi2ELb0EEENS1_24CollectiveEpilogueBwdGQAISA_fSD_Li256ELb1ELb0EEENS1_19SingleTileSchedulerILb1ELb0ELb0ELi64EEEEEEEEEvNT_6ParamsE:
        .type           _ZN7cutlass13device_kernelIN5flash19enable_sm80_to_sm89INS1_16FlashAttnBwdSm80INS1_25CollectiveMainloopBwdSm80ILi1ELi1EN4cute5tupleIJNS5_1CILi64EEES8_NS7_ILi256EEEEEENS_6half_tEfNS_4arch4Sm80ELb0ELb0ELb0ELb1ELb0ELb0ELb0ELb0ELi2ELi4ELi2ELi2ELb0EEENS1_24CollectiveEpilogueBwdGQAISA_fSD_Li256ELb1ELb0EEENS1_19SingleTileSchedulerILb1ELb0ELb0ELi64EEEEEEEEEvNT_6ParamsE,@function
        .size           _ZN7cutlass13device_kernelIN5flash19enable_sm80_to_sm89INS1_16FlashAttnBwdSm80INS1_25CollectiveMainloopBwdSm80ILi1ELi1EN4cute5tupleIJNS5_1CILi64EEES8_NS7_ILi256EEEEEENS_6half_tEfNS_4arch4Sm80ELb0ELb0ELb0ELb1ELb0ELb0ELb0ELb0ELi2ELi4ELi2ELi2ELb0EEENS1_24CollectiveEpilogueBwdGQAISA_fSD_Li256ELb1ELb0EEENS1_19SingleTileSchedulerILb1ELb0ELb0ELi64EEEEEEEEEvNT_6ParamsE,(.L_x_144 - _ZN7cutlass13device_kernelIN5flash19enable_sm80_to_sm89INS1_16FlashAttnBwdSm80INS1_25CollectiveMainloopBwdSm80ILi1ELi1EN4cute5tupleIJNS5_1CILi64EEES8_NS7_ILi256EEEEEENS_6half_tEfNS_4arch4Sm80ELb0ELb0ELb0ELb1ELb0ELb0ELb0ELb0ELi2ELi4ELi2ELi2ELb0EEENS1_24CollectiveEpilogueBwdGQAISA_fSD_Li256ELb1ELb0EEENS1_19SingleTileSchedulerILb1ELb0ELb0ELi64EEEEEEEEEvNT_6ParamsE)
        .other          _ZN7cutlass13device_kernelIN5flash19enable_sm80_to_sm89INS1_16FlashAttnBwdSm80INS1_25CollectiveMainloopBwdSm80ILi1ELi1EN4cute5tupleIJNS5_1CILi64EEES8_NS7_ILi256EEEEEENS_6half_tEfNS_4arch4Sm80ELb0ELb0ELb0ELb1ELb0ELb0ELb0ELb0ELi2ELi4ELi2ELi2ELb0EEENS1_24CollectiveEpilogueBwdGQAISA_fSD_Li256ELb1ELb0EEENS1_19SingleTileSchedulerILb1ELb0ELb0ELi64EEEEEEEEEvNT_6ParamsE,@"STO_CUDA_ENTRY STV_DEFAULT"
_ZN7cutlass13device_kernelIN5flash19enable_sm80_to_sm89INS1_16FlashAttnBwdSm80INS1_25CollectiveMainloopBwdSm80ILi1ELi1EN4cute5tupleIJNS5_1CILi64EEES8_NS7_ILi256EEEEEENS_6half_tEfNS_4arch4Sm80ELb0ELb0ELb0ELb1ELb0ELb0ELb0ELb0ELi2ELi4ELi2ELi2ELb0EEENS1_24CollectiveEpilogueBwdGQAISA_fSD_Li256ELb1ELb0EEENS1_19SingleTileSchedulerILb1ELb0ELb0ELi64EEEEEEEEEvNT_6ParamsE:
[----:B------:R-:W-:Y:S01]  /*0000*/  LDC R1, c[0x0][0x28] ;  /* 0x00000a00ff017b82 */ /* 0x000fe20000000800 */
[----:B------:R-:W-:Y:S05]  /*0010*/  EXIT ;  /* 0x000000000000794d */ /* 0x000fea0003800000 */
.L_x_52:
        /* <DEDUP_REMOVED lines=14> */
.L_x_144:


//--------------------- .text._ZN7cutlass13device_kernelIN5flash19enable_sm80_to_sm89INS1_16FlashAttnBwdSm80INS1_25CollectiveMainloopBwdSm80ILi1ELi1EN4cute5tupleIJNS5_1CILi64EEES8_NS7_ILi256EEEEEENS_6half_tEfNS_4arch4Sm80ELb0ELb1ELb0ELb0ELb0ELb0ELb0ELb0ELi2ELi4ELi2ELi2ELb0EEENS1_21CollectiveEpilogueBwdISA_SB_SD_Li256ELb0ELb0ELi4EEENS1_19SingleTileSchedulerILb0ELb0ELb0ELi64EEEEEEEEEvNT_6ParamsE --------------------------
	.section	.text._ZN7cutlass13device_kernelIN5flash19enable_sm80_to_sm89INS1_16FlashAttnBwdSm80INS1_25CollectiveMainloopBwdSm80ILi1ELi1EN4cute5tupleIJNS5_1CILi64EEES8_NS7_ILi256EEEEEENS_6half_tEfNS_4arch4Sm80ELb0ELb1ELb0ELb0ELb0ELb0ELb0ELb0ELi2ELi4ELi2ELi2ELb0EEENS1_21CollectiveEpilogueBwdISA_SB_SD_Li256ELb0ELb0ELi4EEENS1_19SingleTileSchedulerILb0ELb0ELb0ELi64EEEEEEEEEvNT_6ParamsE,"ax",@progbits
	.align	128
.text._ZN7cutlass13device_kernelIN5flash19enable_sm80_to_sm89INS1_16FlashAttnBwdSm80INS1_25CollectiveMainloopBwdSm80ILi1ELi1EN4cute5tupleIJNS5_1CILi64EEES8_NS7_ILi256EEEEEENS_6half_tEfNS_4arch4Sm80ELb0ELb1ELb0ELb0ELb0ELb0ELb0ELb0ELi2ELi4ELi2ELi2ELb0EEENS1_21CollectiveEpilogueBwdISA_SB_SD_Li256ELb0ELb0ELi4EEENS1_19SingleTileSchedulerILb0ELb0ELb0ELi64EEEEEEEEEvNT_6ParamsE:
        .type           _ZN7cutlass13device_kernelIN5flash19enable_sm80_to_sm89INS1_16FlashAttnBwdSm80INS1_25CollectiveMainloopBwdSm80ILi1ELi1EN4cute5tupleIJNS5_1CILi64EEES8_NS7_ILi256EEEEEENS_6half_tEfNS_4arch4Sm80ELb0ELb1ELb0ELb0ELb0ELb0ELb0ELb0ELi2ELi4ELi2ELi2ELb0EEENS1_21CollectiveEpilogueBwdISA_SB_SD_Li256ELb0ELb0ELi4EEENS1_19SingleTileSchedulerILb0ELb0ELb0ELi64EEEEEEEEEvNT_6ParamsE,@function
        .size           _ZN7cutlass13device_kernelIN5flash19enable_sm80_to_sm89INS1_16FlashAttnBwdSm80INS1_25CollectiveMainloopBwdSm80ILi1ELi1EN4cute5tupleIJNS5_1CILi64EEES8_NS7_ILi256EEEEEENS_6half_tEfNS_4arch4Sm80ELb0ELb1ELb0ELb0ELb0ELb0ELb0ELb0ELi2ELi4ELi2ELi2ELb0EEENS1_21CollectiveEpilogueBwdISA_SB_SD_Li256ELb0ELb0ELi4EEENS1_19SingleTileSchedulerILb0ELb0ELb0ELi64EEEEEEEEEvNT_6ParamsE,(.L_x_145 - _ZN7cutlass13device_kernelIN5flash19enable_sm80_to_sm89INS1_16FlashAttnBwdSm80INS1_25CollectiveMainloopBwdSm80ILi1ELi1EN4cute5tupleIJNS5_1CILi64EEES8_NS7_ILi256EEEEEENS_6half_tEfNS_4arch4Sm80ELb0ELb1ELb0ELb0ELb0ELb0ELb0ELb0ELi2ELi4ELi2ELi2ELb0EEENS1_21CollectiveEpilogueBwdISA_SB_SD_Li256ELb0ELb0ELi4EEENS1_19SingleTileSchedulerILb0ELb0ELb0ELi64EEEEEEEEEvNT_6ParamsE)
        .other          _ZN7cutlass13device_kernelIN5flash19enable_sm80_to_sm89INS1_16FlashAttnBwdSm80INS1_25CollectiveMainloopBwdSm80ILi1ELi1EN4cute5tupleIJNS5_1CILi64EEES8_NS7_ILi256EEEEEENS_6half_tEfNS_4arch4Sm80ELb0ELb1ELb0ELb0ELb0ELb0ELb0ELb0ELi2ELi4ELi2ELi2ELb0EEENS1_21CollectiveEpilogueBwdISA_SB_SD_Li256ELb0ELb0ELi4EEENS1_19SingleTileSchedulerILb0ELb0ELb0ELi64EEEEEEEEEvNT_6ParamsE,@"STO_CUDA_ENTRY STV_DEFAULT"
_ZN7cutlass13device_kernelIN5flash19enable_sm80_to_sm89INS1_16FlashAttnBwdSm80INS1_25CollectiveMainloopBwdSm80ILi1ELi1EN4cute5tupleIJNS5_1CILi64EEES8_NS7_ILi256EEEEEENS_6half_tEfNS_4arch4Sm80ELb0ELb1ELb0ELb0ELb0ELb0ELb0ELb0ELi2ELi4ELi2ELi2ELb0EEENS1_21CollectiveEpilogueBwdISA_SB_SD_Li256ELb0ELb0ELi4EEENS1_19SingleTileSchedulerILb0ELb0ELb0ELi64EEEEEEEEEvNT_6ParamsE:
[----:B------:R-:W-:Y:S01]  /*0000*/  LDC R1, c[0x0][0x28] ;  /* 0x00000a00ff017b82 */ /* 0x000fe20000000800 */
[----:B------:R-:W-:Y:S05]  /*0010*/  EXIT ;  /* 0x000000000000794d */ /* 0x000fea0003800000 */
.L_x_53:
        /* <DEDUP_REMOVED lines=14> */
.L_x_145:


//--------------------- .text._ZN7cutlass13device_kernelIN5flash19enable_sm80_to_sm89INS1_16FlashAttnBwdSm80INS1_25CollectiveMainloopBwdSm80ILi1ELi1EN4cute5tupleIJNS5_1CILi64EEES8_NS7_ILi256EEEEEENS_6half_tEfNS_4arch4Sm80ELb0ELb1ELb0ELb0ELb0ELb0ELb0ELb0ELi2ELi4ELi2ELi2ELb0EEENS1_24CollectiveEpilogueBwdGQAISA_fSD_Li256ELb0ELb0EEENS1_19SingleTileSchedulerILb0ELb0ELb0ELi64EEEEEEEEEvNT_6ParamsE --------------------------
	.section	.text._ZN7cutlass13device_kernelIN5flash19enable_sm80_to_sm89INS1_16FlashAttnBwdSm80INS1_25CollectiveMainloopBwdSm80ILi1ELi1EN4cute5tupleIJNS5_1CILi64EEES8_NS7_ILi256EEEEEENS_6half_tEfNS_4arch4Sm80ELb0ELb1ELb0ELb0ELb0ELb0ELb0ELb0ELi2ELi4ELi2ELi2ELb0EEENS1_24CollectiveEpilogueBwdGQAISA_fSD_Li256ELb0ELb0EEENS1_19SingleTileSchedulerILb0ELb0ELb0ELi64EEEEEEEEEvNT_6ParamsE,"ax",@progbits
	.align	128
.text._ZN7cutlass13device_kernelIN5flash19enable_sm80_to_sm89INS1_16FlashAttnBwdSm80INS1_25CollectiveMainloopBwdSm80ILi1ELi1EN4cute5tupleIJNS5_1CILi64EEES8_NS7_ILi256EEEEEENS_6half_tEfNS_4arch4Sm80ELb0ELb1ELb0ELb0ELb0ELb0ELb0ELb0ELi2ELi4ELi2ELi2ELb0EEENS1_24CollectiveEpilogueBwdGQAISA_fSD_Li256ELb0ELb0EEENS1_19SingleTileSchedulerILb0ELb0ELb0ELi64EEEEEEEEEvNT_6ParamsE:
        .type           _ZN7cutlass13device_kernelIN5flash19enable_sm80_to_sm89INS1_16FlashAttnBwdSm80INS1_25CollectiveMainloopBwdSm80ILi1ELi1EN4cute5tupleIJNS5_1CILi64EEES8_NS7_ILi256EEEEEENS_6half_tEfNS_4arch4Sm80ELb0ELb1ELb0ELb0ELb0ELb0ELb0ELb0ELi2ELi4ELi2ELi2ELb0EEENS1_24CollectiveEpilogueBwdGQAISA_fSD_Li256ELb0ELb0EEENS1_19SingleTileSchedulerILb0ELb0ELb0ELi64EEEEEEEEEvNT_6ParamsE,@function
        .size           _ZN7cutlass13device_kernelIN5flash19enable_sm80_to_sm89INS1_16FlashAttnBwdSm80INS1_25CollectiveMainloopBwdSm80ILi1ELi1EN4cute5tupleIJNS5_1CILi64EEES8_NS7_ILi256EEEEEENS_6half_tEfNS_4arch4Sm80ELb0ELb1ELb0ELb0ELb0ELb0ELb0ELb0ELi2ELi4ELi2ELi2ELb0EEENS1_24CollectiveEpilogueBwdGQAISA_fSD_Li256ELb0ELb0EEENS1_19SingleTileSchedulerILb0ELb0ELb0ELi64EEEEEEEEEvNT_6ParamsE,(.L_x_146 - _ZN7cutlass13device_kernelIN5flash19enable_sm80_to_sm89INS1_16FlashAttnBwdSm80INS1_25CollectiveMainloopBwdSm80ILi1ELi1EN4cute5tupleIJNS5_1CILi64EEES8_NS7_ILi256EEEEEENS_6half_tEfNS_4arch4Sm80ELb0ELb1ELb0ELb0ELb0ELb0ELb0ELb0ELi2ELi4ELi2ELi2ELb0EEENS1_24CollectiveEpilogueBwdGQAISA_fSD_Li256ELb0ELb0EEENS1_19SingleTileSchedulerILb0ELb0ELb0ELi64EEEEEEEEEvNT_6ParamsE)
        .other          _ZN7cutlass13device_kernelIN5flash19enable_sm80_to_sm89INS1_16FlashAttnBwdSm80INS1_25CollectiveMainloopBwdSm80ILi1ELi1EN4cute5tupleIJNS5_1CILi64EEES8_NS7_ILi256EEEEEENS_6half_tEfNS_4arch4Sm80ELb0ELb1ELb0ELb0ELb0ELb0ELb0ELb0ELi2ELi4ELi2ELi2ELb0EEENS1_24CollectiveEpilogueBwdGQAISA_fSD_Li256ELb0ELb0EEENS1_19SingleTileSchedulerILb0ELb0ELb0ELi64EEEEEEEEEvNT_6ParamsE,@"STO_CUDA_ENTRY STV_DEFAULT"
_ZN7cutlass13device_kernelIN5flash19enable_sm80_to_sm89INS1_16FlashAttnBwdSm80INS1_25CollectiveMainloopBwdSm80ILi1ELi1EN4cute5tupleIJNS5_1CILi64EEES8_NS7_ILi256EEEEEENS_6half_tEfNS_4arch4Sm80ELb0ELb1ELb0ELb0ELb0ELb0ELb0ELb0ELi2ELi4ELi2ELi2ELb0EEENS1_24CollectiveEpilogueBwdGQAISA_fSD_Li256ELb0ELb0EEENS1_19SingleTileSchedulerILb0ELb0ELb0ELi64EEEEEEEEEvNT_6ParamsE:
[----:B------:R-:W-:Y:S01]  /*0000*/  LDC R1, c[0x0][0x28] ;  /* 0x00000a00ff017b82 */ /* 0x000fe20000000800 */
[----:B------:R-:W-:Y:S05]  /*0010*/  EXIT ;  /* 0x000000000000794d */ /* 0x000fea0003800000 */
.L_x_54:
        /* <DEDUP_REMOVED lines=14> */
.L_x_146:


//--------------------- .text._ZN7cutlass13device_kernelIN5flash19enable_sm80_to_sm89INS1_16FlashAttnBwdSm80INS1_25CollectiveMainloopBwdSm80ILi1ELi1EN4cute5tupleIJNS5_1CILi64EEES8_NS7_ILi256EEEEEENS_6half_tEfNS_4arch4Sm80ELb0ELb1ELb0ELb1ELb0ELb0ELb0ELb0ELi2ELi4ELi2ELi2ELb0EEENS1_21CollectiveEpilogueBwdISA_SB_SD_Li256ELb1ELb0ELi4EEENS1_19SingleTileSchedulerILb1ELb0ELb0ELi64EEEEEEEEEvNT_6ParamsE --------------------------
	.section	.text._ZN7cutlass13device_kernelIN5flash19enable_sm80_to_sm89INS1_16FlashAttnBwdSm80INS1_25CollectiveMainloopBwdSm80ILi1ELi1EN4cute5tupleIJNS5_1CILi64EEES8_NS7_ILi256EEEEEENS_6half_tEfNS_4arch4Sm80ELb0ELb1ELb0ELb1ELb0ELb0ELb0ELb0ELi2ELi4ELi2ELi2ELb0EEENS1_21CollectiveEpilogueBwdISA_SB_SD_Li256ELb1ELb0ELi4EEENS1_19SingleTileSchedulerILb1ELb0ELb0ELi64EEEEEEEEEvNT_6ParamsE,"ax",@progbits
	.align	128
.text._ZN7cutlass13device_kernelIN5flash19enable_sm80_to_sm89INS1_16FlashAttnBwdSm80INS1_25CollectiveMainloopBwdSm80ILi1ELi1EN4cute5tupleIJNS5_1CILi64EEES8_NS7_ILi256EEEEEENS_6half_tEfNS_4arch4Sm80ELb0ELb1ELb0ELb1ELb0ELb0ELb0ELb0ELi2ELi4ELi2ELi2ELb0EEENS1_21CollectiveEpilogueBwdISA_SB_SD_Li256ELb1ELb0ELi4EEENS1_19SingleTileSchedulerILb1ELb0ELb0ELi64EEEEEEEEEvNT_6ParamsE:
        .type           _ZN7cutlass13device_kernelIN5flash19enable_sm80_to_sm89INS1_16FlashAttnBwdSm80INS1_25CollectiveMainloopBwdSm80ILi1ELi1EN4cute5tupleIJNS5_1CILi64EEES8_NS7_ILi256EEEEEENS_6half_tEfNS_4arch4Sm80ELb0ELb1ELb0ELb1ELb0ELb0ELb0ELb0ELi2ELi4ELi2ELi2ELb0EEENS1_21CollectiveEpilogueBwdISA_SB_SD_Li256ELb1ELb0ELi4EEENS1_19SingleTileSchedulerILb1ELb0ELb0ELi64EEEEEEEEEvNT_6ParamsE,@function
        .size           _ZN7cutlass13device_kernelIN5flash19enable_sm80_to_sm89INS1_16FlashAttnBwdSm80INS1_25CollectiveMainloopBwdSm80ILi1ELi1EN4cute5tupleIJNS5_1CILi64EEES8_NS7_ILi256EEEEEENS_6half_tEfNS_4arch4Sm80ELb0ELb1ELb0ELb1ELb0ELb0ELb0ELb0ELi2ELi4ELi2ELi2ELb0EEENS1_21CollectiveEpilogueBwdISA_SB_SD_Li256ELb1ELb0ELi4EEENS1_19SingleTileSchedulerILb1ELb0ELb0ELi64EEEEEEEEEvNT_6ParamsE,(.L_x_147 - _ZN7cutlass13device_kernelIN5flash19enable_sm80_to_sm89INS1_16FlashAttnBwdSm80INS1_25CollectiveMainloopBwdSm80ILi1ELi1EN4cute5tupleIJNS5_1CILi64EEES8_NS7_ILi256EEEEEENS_6half_tEfNS_4arch4Sm80ELb0ELb1ELb0ELb1ELb0ELb0ELb0ELb0ELi2ELi4ELi2ELi2ELb0EEENS1_21CollectiveEpilogueBwdISA_SB_SD_Li256ELb1ELb0ELi4EEENS1_19SingleTileSchedulerILb1ELb0ELb0ELi64EEEEEEEEEvNT_6ParamsE)
        .other          _ZN7cutlass13device_kernelIN5flash19enable_sm80_to_sm89INS1_16FlashAttnBwdSm80INS1_25CollectiveMainloopBwdSm80ILi1ELi1EN4cute5tupleIJNS5_1CILi64EEES8_NS7_ILi256EEEEEENS_6half_tEfNS_4arch4Sm80ELb0ELb1ELb0ELb1ELb0ELb0ELb0ELb0ELi2ELi4ELi2ELi2ELb0EEENS1_21CollectiveEpilogueBwdISA_SB_SD_Li256ELb1ELb0ELi4EEENS1_19SingleTileSchedulerILb1ELb0ELb0ELi64EEEEEEEEEvNT_6ParamsE,@"STO_CUDA_ENTRY STV_DEFAULT"
_ZN7cutlass13device_kernelIN5flash19enable_sm80_to_sm89INS1_16FlashAttnBwdSm80INS1_25CollectiveMainloopBwdSm80ILi1ELi1EN4cute5tupleIJNS5_1CILi64EEES8_NS7_ILi256EEEEEENS_6half_tEfNS_4arch4Sm80ELb0ELb1ELb0ELb1ELb0ELb0ELb0ELb0ELi2ELi4ELi2ELi2ELb0EEENS1_21CollectiveEpilogueBwdISA_SB_SD_Li256ELb1ELb0ELi4EEENS1_19SingleTileSchedulerILb1ELb0ELb0ELi64EEEEEEEEEvNT_6ParamsE:
[----:B------:R-:W-:Y:S01]  /*0000*/  LDC R1, c[0x0][0x28] ;  /* 0x00000a00ff017b82 */ /* 0x000fe20000000800 */
[----:B------:R-:W-:Y:S05]  /*0010*/  EXIT ;  /* 0x000000000000794d */ /* 0x000fea0003800000 */
.L_x_55:
        /* <DEDUP_REMOVED lines=14> */
.L_x_147:


//--------------------- .text._ZN7cutlass13device_kernelIN5flash19enable_sm80_to_sm89INS1_16FlashAttnBwdSm80INS1_25CollectiveMainloopBwdSm80ILi1ELi1EN4cute5tupleIJNS5_1CILi64EEES8_NS7_ILi256EEEEEENS_6half_tEfNS_4arch4Sm80ELb0ELb1ELb0ELb1ELb0ELb0ELb0ELb0ELi2ELi4ELi2ELi2ELb0EEENS1_24CollectiveEpilogueBwdGQAISA_fSD_Li256ELb1ELb0EEENS1_19SingleTileSchedulerILb1ELb0ELb0ELi64EEEEEEEEEvNT_6ParamsE --------------------------
	.section	.text._ZN7cutlass13device_kernelIN5flash19enable_sm80_to_sm89INS1_16FlashAttnBwdSm80INS1_25CollectiveMainloopBwdSm80ILi1ELi1EN4cute5tupleIJNS5_1CILi64EEES8_NS7_ILi256EEEEEENS_6half_tEfNS_4arch4Sm80ELb0ELb1ELb0ELb1ELb0ELb0ELb0ELb0ELi2ELi4ELi2ELi2ELb0EEENS1_24CollectiveEpilogueBwdGQAISA_fSD_Li256ELb1ELb0EEENS1_19SingleTileSchedulerILb1ELb0ELb0ELi64EEEEEEEEEvNT_6ParamsE,"ax",@progbits
	.align	128
.text._ZN7cutlass13device_kernelIN5flash19enable_sm80_to_sm89INS1_16FlashAttnBwdSm80INS1_25CollectiveMainloopBwdSm80ILi1ELi1EN4cute5tupleIJNS5_1CILi64EEES8_NS7_ILi256EEEEEENS_6half_tEfNS_4arch4Sm80ELb0ELb1ELb0ELb1ELb0ELb0ELb0ELb0ELi2ELi4ELi2ELi2ELb0EEENS1_24CollectiveEpilogueBwdGQAISA_fSD_Li256ELb1ELb0EEENS1_19SingleTileSchedulerILb1ELb0ELb0ELi64EEEEEEEEEvNT_6ParamsE:
        .type           _ZN7cutlass13device_kernelIN5flash19enable_sm80_to_sm89INS1_16FlashAttnBwdSm80INS1_25CollectiveMainloopBwdSm80ILi1ELi1EN4cute5tupleIJNS5_1CILi64EEES8_NS7_ILi256EEEEEENS_6half_tEfNS_4arch4Sm80ELb0ELb1ELb0ELb1ELb0ELb0ELb0ELb0ELi2ELi4ELi2ELi2ELb0EEENS1_24CollectiveEpilogueBwdGQAISA_fSD_Li256ELb1ELb0EEENS1_19SingleTileSchedulerILb1ELb0ELb0ELi64EEEEEEEEEvNT_6ParamsE,@function
        .size           _ZN7cutlass13device_kernelIN5flash19enable_sm80_to_sm89INS1_16FlashAttnBwdSm80INS1_25CollectiveMainloopBwdSm80ILi1ELi1EN4cute5tupleIJNS5_1CILi64EEES8_NS7_ILi256EEEEEENS_6half_tEfNS_4arch4Sm80ELb0ELb1ELb0ELb1ELb0ELb0ELb0ELb0ELi2ELi4ELi2ELi2ELb0EEENS1_24CollectiveEpilogueBwdGQAISA_fSD_Li256ELb1ELb0EEENS1_19SingleTileSchedulerILb1ELb0ELb0ELi64EEEEEEEEEvNT_6ParamsE,(.L_x_148 - _ZN7cutlass13device_kernelIN5flash19enable_sm80_to_sm89INS1_16FlashAttnBwdSm80INS1_25CollectiveMainloopBwdSm80ILi1ELi1EN4cute5tupleIJNS5_1CILi64EEES8_NS7_ILi256EEEEEENS_6half_tEfNS_4arch4Sm80ELb0ELb1ELb0ELb1ELb0ELb0ELb0ELb0ELi2ELi4ELi2ELi2ELb0EEENS1_24CollectiveEpilogueBwdGQAISA_fSD_Li256ELb1ELb0EEENS1_19SingleTileSchedulerILb1ELb0ELb0ELi64EEEEEEEEEvNT_6ParamsE)
        .other          _ZN7cutlass13device_kernelIN5flash19enable_sm80_to_sm89INS1_16FlashAttnBwdSm80INS1_25CollectiveMainloopBwdSm80ILi1ELi1EN4cute5tupleIJNS5_1CILi64EEES8_NS7_ILi256EEEEEENS_6half_tEfNS_4arch4Sm80ELb0ELb1ELb0ELb1ELb0ELb0ELb0ELb0ELi2ELi4ELi2ELi2ELb0EEENS1_24CollectiveEpilogueBwdGQAISA_fSD_Li256ELb1ELb0EEENS1_19SingleTileSchedulerILb1ELb0ELb0ELi64EEEEEEEEEvNT_6ParamsE,@"STO_CUDA_ENTRY STV_DEFAULT"
_ZN7cutlass13device_kernelIN5flash19enable_sm80_to_sm89INS1_16FlashAttnBwdSm80INS1_25CollectiveMainloopBwdSm80ILi1ELi1EN4cute5tupleIJNS5_1CILi64EEES8_NS7_ILi256EEEEEENS_6half_tEfNS_4arch4Sm80ELb0ELb1ELb0ELb1ELb0ELb0ELb0ELb0ELi2ELi4ELi2ELi2ELb0EEENS1_24CollectiveEpilogueBwdGQAISA_fSD_Li256ELb1ELb0EEENS1_19SingleTileSchedulerILb1ELb0ELb0ELi64EEEEEEEEEvNT_6ParamsE:
[----:B------:R-:W-:Y:S01]  /*0000*/  LDC R1, c[0x0][0x28] ;  /* 0x00000a00ff017b82 */ /* 0x000fe20000000800 */
[----:B------:R-:W-:Y:S05]  /*0010*/  EXIT ;  /* 0x000000000000794d */ /* 0x000fea0003800000 */
.L_x_56:
        /* <DEDUP_REMOVED lines=14> */
.L_x_148:


//--------------------- .text._ZN7cutlass13device_kernelIN5flash19enable_sm80_to_sm89INS1_16FlashAttnBwdSm80INS1_25CollectiveMainloopBwdSm80ILi1ELi1EN4cute5tupleIJNS5_1CILi64EEES8_NS7_ILi256EEEEEENS_6half_tEfNS_4arch4Sm80ELb1ELb0ELb0ELb0ELb0ELb0ELb0ELb0ELi2ELi4ELi2ELi2ELb0EEENS1_21CollectiveEpilogueBwdISA_SB_SD_Li256ELb0ELb0ELi4EEENS1_25SingleTileBwdLPTSchedulerILb0ELi64ELb0EEEEEEEEEvNT_6ParamsE --------------------------
	.section	.text._ZN7cutlass13device_kernelIN5flash19enable_sm80_to_sm89INS1_16FlashAttnBwdSm80INS1_25CollectiveMainloopBwdSm80ILi1ELi1EN4cute5tupleIJNS5_1CILi64EEES8_NS7_ILi256EEEEEENS_6half_tEfNS_4arch4Sm80ELb1ELb0ELb0ELb0ELb0ELb0ELb0ELb0ELi2ELi4ELi2ELi2ELb0EEENS1_21CollectiveEpilogueBwdISA_SB_SD_Li256ELb0ELb0ELi4EEENS1_25SingleTileBwdLPTSchedulerILb0ELi64ELb0EEEEEEEEEvNT_6ParamsE,"ax",@progbits
	.align	128
.text._ZN7cutlass13device_kernelIN5flash19enable_sm80_to_sm89INS1_16FlashAttnBwdSm80INS1_25CollectiveMainloopBwdSm80ILi1ELi1EN4cute5tupleIJNS5_1CILi64EEES8_NS7_ILi256EEEEEENS_6half_tEfNS_4arch4Sm80ELb1ELb0ELb0ELb0ELb0ELb0ELb0ELb0ELi2ELi4ELi2ELi2ELb0EEENS1_21CollectiveEpilogueBwdISA_SB_SD_Li256ELb0ELb0ELi4EEENS1_25SingleTileBwdLPTSchedulerILb0ELi64ELb0EEEEEEEEEvNT_6ParamsE:
        .type           _ZN7cutlass13device_kernelIN5flash19enable_sm80_to_sm89INS1_16FlashAttnBwdSm80INS1_25CollectiveMainloopBwdSm80ILi1ELi1EN4cute5tupleIJNS5_1CILi64EEES8_NS7_ILi256EEEEEENS_6half_tEfNS_4arch4Sm80ELb1ELb0ELb0ELb0ELb0ELb0ELb0ELb0ELi2ELi4ELi2ELi2ELb0EEENS1_21CollectiveEpilogueBwdISA_SB_SD_Li256ELb0ELb0ELi4EEENS1_25SingleTileBwdLPTSchedulerILb0ELi64ELb0EEEEEEEEEvNT_6ParamsE,@function
        .size           _ZN7cutlass13device_kernelIN5flash19enable_sm80_to_sm89INS1_16FlashAttnBwdSm80INS1_25CollectiveMainloopBwdSm80ILi1ELi1EN4cute5tupleIJNS5_1CILi64EEES8_NS7_ILi256EEEEEENS_6half_tEfNS_4arch4Sm80ELb1ELb0ELb0ELb0ELb0ELb0ELb0ELb0ELi2ELi4ELi2ELi2ELb0EEENS1_21CollectiveEpilogueBwdISA_SB_SD_Li256ELb0ELb0ELi4EEENS1_25SingleTileBwdLPTSchedulerILb0ELi64ELb0EEEEEEEEEvNT_6ParamsE,(.L_x_149 - _ZN7cutlass13device_kernelIN5flash19enable_sm80_to_sm89INS1_16FlashAttnBwdSm80INS1_25CollectiveMainloopBwdSm80ILi1ELi1EN4cute5tupleIJNS5_1CILi64EEES8_NS7_ILi256EEEEEENS_6half_tEfNS_4arch4Sm80ELb1ELb0ELb0ELb0ELb0ELb0ELb0ELb0ELi2ELi4ELi2ELi2ELb0EEENS1_21CollectiveEpilogueBwdISA_SB_SD_Li256ELb0ELb0ELi4EEENS1_25SingleTileBwdLPTSchedulerILb0ELi64ELb0EEEEEEEEEvNT_6ParamsE)
        .other          _ZN7cutlass13device_kernelIN5flash19enable_sm80_to_sm89INS1_16FlashAttnBwdSm80INS1_25CollectiveMainloopBwdSm80ILi1ELi1EN4cute5tupleIJNS5_1CILi64EEES8_NS7_ILi256EEEEEENS_6half_tEfNS_4arch4Sm80ELb1ELb0ELb0ELb0ELb0ELb0ELb0ELb0ELi2ELi4ELi2ELi2ELb0EEENS1_21CollectiveEpilogueBwdISA_SB_SD_Li256ELb0ELb0ELi4EEENS1_25SingleTileBwdLPTSchedulerILb0ELi64ELb0EEEEEEEEEvNT_6ParamsE,@"STO_CUDA_ENTRY STV_DEFAULT"
_ZN7cutlass13device_kernelIN5flash19enable_sm80_to_sm89INS1_16FlashAttnBwdSm80INS1_25CollectiveMainloopBwdSm80ILi1ELi1EN4cute5tupleIJNS5_1CILi64EEES8_NS7_ILi256EEEEEENS_6half_tEfNS_4arch4Sm80ELb1ELb0ELb0ELb0ELb0ELb0ELb0ELb0ELi2ELi4ELi2ELi2ELb0EEENS1_21CollectiveEpilogueBwdISA_SB_SD_Li256ELb0ELb0ELi4EEENS1_25SingleTileBwdLPTSchedulerILb0ELi64ELb0EEEEEEEEEvNT_6ParamsE:
[----:B------:R-:W-:Y:S01]  /*0000*/  LDC R1, c[0x0][0x28] ;  /* 0x00000a00ff017b82 */ /* 0x000fe20000000800 */
[----:B------:R-:W-:Y:S05]  /*0010*/  EXIT ;  /* 0x000000000000794d */ /* 0x000fea0003800000 */
.L_x_57:
        /* <DEDUP_REMOVED lines=14> */
.L_x_149:


//--------------------- .text._ZN7cutlass13device_kernelIN5flash19enable_sm80_to_sm89INS1_16FlashAttnBwdSm80INS1_25CollectiveMainloopBwdSm80ILi1ELi1EN4cute5tupleIJNS5_1CILi64EEES8_NS7_ILi256EEEEEENS_6half_tEfNS_4arch4Sm80ELb1ELb0ELb0ELb0ELb0ELb0ELb0ELb0ELi2ELi4ELi2ELi2ELb0EEENS1_24CollectiveEpilogueBwdGQAISA_fSD_Li256ELb0ELb0EEENS1_25SingleTileBwdLPTSchedulerILb0ELi64ELb0EEEEEEEEEvNT_6ParamsE --------------------------
	.section	.text._ZN7cutlass13device_kernelIN5flash19enable_sm80_to_sm89INS1_16FlashAttnBwdSm80INS1_25CollectiveMainloopBwdSm80ILi1ELi1EN4cute5tupleIJNS5_1CILi64EEES8_NS7_ILi256EEEEEENS_6half_tEfNS_4arch4Sm80ELb1ELb0ELb0ELb0ELb0ELb0ELb0ELb0ELi2ELi4ELi2ELi2ELb0EEENS1_24CollectiveEpilogueBwdGQAISA_fSD_Li256ELb0ELb0EEENS1_25SingleTileBwdLPTSchedulerILb0ELi64ELb0EEEEEEEEEvNT_6ParamsE,"ax",@progbits
	.align	128
.text._ZN7cutlass13device_kernelIN5flash19enable_sm80_to_sm89INS1_16FlashAttnBwdSm80INS1_25CollectiveMainloopBwdSm80ILi1ELi1EN4cute5tupleIJNS5_1CILi64EEES8_NS7_ILi256EEEEEENS_6half_tEfNS_4arch4Sm80ELb1ELb0ELb0ELb0ELb0ELb0ELb0ELb0ELi2ELi4ELi2ELi2ELb0EEENS1_24CollectiveEpilogueBwdGQAISA_fSD_Li256ELb0ELb0EEENS1_25SingleTileBwdLPTSchedulerILb0ELi64ELb0EEEEEEEEEvNT_6ParamsE:
        .type           _ZN7cutlass13device_kernelIN5flash19enable_sm80_to_sm89INS1_16FlashAttnBwdSm80INS1_25CollectiveMainloopBwdSm80ILi1ELi1EN4cute5tupleIJNS5_1CILi64EEES8_NS7_ILi256EEEEEENS_6half_tEfNS_4arch4Sm80ELb1ELb0ELb0ELb0ELb0ELb0ELb0ELb0ELi2ELi4ELi2ELi2ELb0EEENS1_24CollectiveEpilogueBwdGQAISA_fSD_Li256ELb0ELb0EEENS1_25SingleTileBwdLPTSchedulerILb0ELi64ELb0EEEEEEEEEvNT_6ParamsE,@function
        .size           _ZN7cutlass13device_kernelIN5flash19enable_sm80_to_sm89INS1_16FlashAttnBwdSm80INS1_25CollectiveMainloopBwdSm80ILi1ELi1EN4cute5tupleIJNS5_1CILi64EEES8_NS7_ILi256EEEEEENS_6half_tEfNS_4arch4Sm80ELb1ELb0ELb0ELb0ELb0ELb0ELb0ELb0ELi2ELi4ELi2ELi2ELb0EEENS1_24CollectiveEpilogueBwdGQAISA_fSD_Li256ELb0ELb0EEENS1_25SingleTileBwdLPTSchedulerILb0ELi64ELb0EEEEEEEEEvNT_6ParamsE,(.L_x_150 - _ZN7cutlass13device_kernelIN5flash19enable_sm80_to_sm89INS1_16FlashAttnBwdSm80INS1_25CollectiveMainloopBwdSm80ILi1ELi1EN4cute5tupleIJNS5_1CILi64EEES8_NS7_ILi256EEEEEENS_6half_tEfNS_4arch4Sm80ELb1ELb0ELb0ELb0ELb0ELb0ELb0ELb0ELi2ELi4ELi2ELi2ELb0EEENS1_24CollectiveEpilogueBwdGQAISA_fSD_Li256ELb0ELb0EEENS1_25SingleTileBwdLPTSchedulerILb0ELi64ELb0EEEEEEEEEvNT_6ParamsE)
        .other          _ZN7cutlass13device_kernelIN5flash19enable_sm80_to_sm89INS1_16FlashAttnBwdSm80INS1_25CollectiveMainloopBwdSm80ILi1ELi1EN4cute5tupleIJNS5_1CILi64EEES8_NS7_ILi256EEEEEENS_6half_tEfNS_4arch4Sm80ELb1ELb0ELb0ELb0ELb0ELb0ELb0ELb0ELi2ELi4ELi2ELi2ELb0EEENS1_24CollectiveEpilogueBwdGQAISA_fSD_Li256ELb0ELb0EEENS1_25SingleTileBwdLPTSchedulerILb0ELi64ELb0EEEEEEEEEvNT_6ParamsE,@"STO_CUDA_ENTRY STV_DEFAULT"
_ZN7cutlass13device_kernelIN5flash19enable_sm80_to_sm89INS1_16FlashAttnBwdSm80INS1_25CollectiveMainloopBwdSm80ILi1ELi1EN4cute5tupleIJNS5_1CILi64EEES8_NS7_ILi256EEEEEENS_6half_tEfNS_4arch4Sm80ELb1ELb0ELb0ELb0ELb0ELb0ELb0ELb0ELi2ELi4ELi2ELi2ELb0EEENS1_24CollectiveEpilogueBwdGQAISA_fSD_Li256ELb0ELb0EEENS1_25SingleTileBwdLPTSchedulerILb0ELi64ELb0EEEEEEEEEvNT_6ParamsE:
[----:B------:R-:W-:Y:S01]  /*0000*/  LDC R1, c[0x0][0x28] ;  /* 0x00000a00ff017b82 */ /* 0x000fe20000000800 */
[----:B------:R-:W-:Y:S05]  /*0010*/  EXIT ;  /* 0x000000000000794d */ /* 0x000fea0003800000 */
.L_x_58:
        /* <DEDUP_REMOVED lines=14> */
.L_x_150:


//--------------------- .text._ZN7cutlass13device_kernelIN5flash22FlashAttnBwdPreprocessIN4cute5tupleIJNS3_1CILi64EEENS5_ILi256EEEEEENS_6half_tEfNS_4arch4Sm80ELb1ELb0EEEEEvNT_6ParamsE --------------------------
	.section	.text._ZN7cutlass13device_kernelIN5flash22FlashAttnBwdPreprocessIN4cute5tupleIJNS3_1CILi64EEENS5_ILi256EEEEEENS_6half_tEfNS_4arch4Sm80ELb1ELb0EEEEEvNT_6ParamsE,"ax",@progbits
	.align	128
.text._ZN7cutlass13device_kernelIN5flash22FlashAttnBwdPreprocessIN4cute5tupleIJNS3_1CILi64EEENS5_ILi256EEEEEENS_6half_tEfNS_4arch4Sm80ELb1ELb0EEEEEvNT_6ParamsE:
        .type           _ZN7cutlass13device_kernelIN5flash22FlashAttnBwdPreprocessIN4cute5tupleIJNS3_1CILi64EEENS5_ILi256EEEEEENS_6half_tEfNS_4arch4Sm80ELb1ELb0EEEEEvNT_6ParamsE,@function
        .size           _ZN7cutlass13device_kernelIN5flash22FlashAttnBwdPreprocessIN4cute5tupleIJNS3_1CILi64EEENS5_ILi256EEEEEENS_6half_tEfNS_4arch4Sm80ELb1ELb0EEEEEvNT_6ParamsE,(.L_x_151 - _ZN7cutlass13device_kernelIN5flash22FlashAttnBwdPreprocessIN4cute5tupleIJNS3_1CILi64EEENS5_ILi256EEEEEENS_6half_tEfNS_4arch4Sm80ELb1ELb0EEEEEvNT_6ParamsE)
        .other          _ZN7cutlass13device_kernelIN5flash22FlashAttnBwdPreprocessIN4cute5tupleIJNS3_1CILi64EEENS5_ILi256EEEEEENS_6half_tEfNS_4arch4Sm80ELb1ELb0EEEEEvNT_6ParamsE,@"STO_CUDA_ENTRY STV_DEFAULT"
_ZN7cutlass13device_kernelIN5flash22FlashAttnBwdPreprocessIN4cute5tupleIJNS3_1CILi64EEENS5_ILi256EEEEEENS_6half_tEfNS_4arch4Sm80ELb1ELb0EEEEEvNT_6ParamsE:
[----:B------:R-:W-:Y:S01]  /*0000*/  LDC R1, c[0x0][0x28] ;  /* 0x00000a00ff017b82 */ /* 0x000fe20000000800 */
[----:B------:R-:W0:Y:S07]  /*0010*/  S2R R0, SR_CTAID.X ;  /* 0x0000000000007919 */ /* 0x000e2e0000002500 */
[----:B------:R-:W1:Y:S01]  /*0020*/  LDC R3, c[0x0][0x218] ;  /* 0x00008600ff037b82 */ /* 0x000e620000000800 */
[----:B------:R-:W-:Y:S01]  /*0030*/  MOV R78, 0x7f800000 ;  /* 0x7f800000004e7802 */ /* 0x000fe20000000f00 */
[----:B------:R-:W-:Y:S01]  /*0040*/  ULDC.64 UR4, c[0x0][0x208] ;  /* 0x0000820000047ab9 */ /* 0x000fe20000000a00 */
[----:B------:R-:W2:Y:S05]  /*0050*/  S2R R8, SR_TID.X ;  /* 0x0000000000087919 */ /* 0x000eaa0000002100 */
[----:B------:R-:W3:Y:S08]  /*0060*/  S2UR UR6, SR_CTAID.Y ;  /* 0x00000000000679c3 */ /* 0x000ef00000002600 */
[----:B------:R-:W4:Y:S08]  /*0070*/  S2UR UR7, SR_CTAID.Z ;  /* 0x00000000000779c3 */ /* 0x000f300000002700 */
[----:B------:R-:W4:Y:S01]  /*0080*/  LDC.64 R66, c[0x0][0x258] ;  /* 0x00009600ff427b82 */ /* 0x000f220000000a00 */
[----:B0-----:R-:W-:Y:S01]  /*0090*/  SHF.L.U32 R2, R0, 0x6, RZ ;  /* 0x0000000600027819 */ /* 0x001fe200000006ff */
[----:B---3--:R-:W-:-:S03]  /*00a0*/  USHF.R.S32.HI UR8, URZ, 0x1f, UR6 ;  /* 0x0000001f3f087899 */ /* 0x008fc60008011406 */
[----:B-1----:R-:W-:-:S04]  /*00b0*/  IADD3 R25, -R2, R3, RZ ;  /* 0x0000000302197210 */ /* 0x002fc80007ffe1ff */
[----:B--2---:R-:W-:Y:S01]  /*00c0*/  ISETP.GE.AND P0, PT, R8, R25, PT ;  /* 0x000000190800720c */ /* 0x004fe20003f06270 */
[----:B----4-:R-:W-:-:S03]  /*00d0*/  USHF.R.S32.HI UR9, URZ, 0x1f, UR7 ;  /* 0x0000001f3f097899 */ /* 0x010fc60008011407 */
[----:B------:R-:W-:-:S13]  /*00e0*/  ISETP.GT.OR P0, PT, R8, 0x3f, P0 ;  /* 0x0000003f0800780c */ /* 0x000fda0000704670 */
[----:B------:R-:W0:Y:S01]  /*00f0*/  @!P0 LDC.64 R10, c[0x0][0x290] ;  /* 0x0000a400ff0a8b82 */ /* 0x000e220000000a00 */
[----:B------:R-:W-:Y:S02]  /*0100*/  @!P0 SHF.R.S32.HI R5, RZ, 0x1f, R8 ;  /* 0x0000001fff058819 */ /* 0x000fe40000011408 */
[----:B------:R-:W-:-:S04]  /*0110*/  @!P0 IADD3 R4, P1, R2, R8, RZ ;  /* 0x0000000802048210 */ /* 0x000fc80007f3e0ff */
[----:B------:R-:W-:Y:S01]  /*0120*/  @!P0 LEA.HI.X.SX32 R5, R2, R5, 0x1, P1 ;  /* 0x0000000502058211 */ /* 0x000fe200008f0eff */
[----:B------:R-:W1:Y:S08]  /*0130*/  @!P0 LDC.64 R12, c[0x0][0x298] ;  /* 0x0000a600ff0c8b82 */ /* 0x000e700000000a00 */
[----:B------:R-:W2:Y:S01]  /*0140*/  @!P0 LDC.64 R14, c[0x0][0x288] ;  /* 0x0000a200ff0e8b82 */ /* 0x000ea20000000a00 */
[----:B0-----:R-:W-:-:S02]  /*0150*/  @!P0 IMAD R6, R10, UR8, RZ ;  /* 0x000000080a068c24 */ /* 0x001fc4000f8e02ff */
[----:B------:R-:W-:-:S04]  /*0160*/  @!P0 IMAD.WIDE.U32 R4, R10, UR6, R4 ;  /* 0x000000060a048c25 */ /* 0x000fc8000f8e0004 */
[----:B------:R-:W-:Y:S02]  /*0170*/  @!P0 IMAD R7, R11, UR6, R6 ;  /* 0x000000060b078c24 */ /* 0x000fe4000f8e0206 */
[C---:B-1----:R-:W-:Y:S01]  /*0180*/  @!P0 IMAD R2, R12.reuse, UR9, RZ ;  /* 0x000000090c028c24 */ /* 0x042fe2000f8e02ff */
[----:B------:R-:W0:Y:S02]  /*0190*/  LDC.64 R10, c[0x0][0x230] ;  /* 0x00008c00ff0a7b82 */ /* 0x000e240000000a00 */
[----:B------:R-:W-:Y:S01]  /*01a0*/  @!P0 IADD3 R5, R5, R7, RZ ;  /* 0x0000000705058210 */ /* 0x000fe20007ffe0ff */
[----:B------:R-:W-:Y:S02]  /*01b0*/  @!P0 IMAD R7, R13, UR7, R2 ;  /* 0x000000070d078c24 */ /* 0x000fe4000f8e0202 */
[----:B------:R-:W-:-:S03]  /*01c0*/  @!P0 IMAD.WIDE.U32 R4, R12, UR7, R4 ;  /* 0x000000070c048c25 */ /* 0x000fc6000f8e0004 */
[----:B------:R-:W1:Y:S02]  /*01d0*/  LDC.64 R12, c[0x0][0x238] ;  /* 0x00008e00ff0c7b82 */ /* 0x000e640000000a00 */
[----:B------:R-:W-:Y:S02]  /*01e0*/  @!P0 IADD3 R2, R5, R7, RZ ;  /* 0x0000000705028210 */ /* 0x000fe40007ffe0ff */
[----:B--2---:R-:W-:-:S04]  /*01f0*/  @!P0 LEA R6, P1, R4, R14, 0x2 ;  /* 0x0000000e04068211 */ /* 0x004fc800078210ff */
[----:B------:R-:W-:Y:S02]  /*0200*/  @!P0 LEA.HI.X R7, R4, R15, R2, 0x2, P1 ;  /* 0x0000000f04078211 */ /* 0x000fe400008f1402 */
[----:B------:R-:W-:-:S03]  /*0210*/  SHF.R.S32.HI R2, RZ, 0x1f, R8 ;  /* 0x0000001fff027819 */ /* 0x000fc60000011408 */
[----:B------:R2:W5:Y:S01]  /*0220*/  @!P0 LDG.E R78, desc[UR4][R6.64] ;  /* 0x00000004064e8981 */ /* 0x000562000c1e1900 */
[----:B------:R-:W-:Y:S01]  /*0230*/  LEA.HI R2, R2, R8, RZ, 0x4 ;  /* 0x0000000802027211 */ /* 0x000fe200078f20ff */
[----:B0-----:R-:W-:Y:S01]  /*0240*/  IMAD R4, R10, UR8, RZ ;  /* 0x000000080a047c24 */ /* 0x001fe2000f8e02ff */
[----:B------:R-:W-:Y:S01]  /*0250*/  BSSY B0, `(.L_x_59) ;  /* 0x000002f000007945 */ /* 0x000fe20003800000 */
[----:B------:R-:W-:Y:S02]  /*0260*/  CS2R R40, SRZ ;  /* 0x0000000000287805 */ /* 0x000fe4000001ff00 */
[----:B------:R-:W-:Y:S01]  /*0270*/  LOP3.LUT R61, R2, 0xfffffff0, RZ, 0xc0, !PT ;  /* 0xfffffff0023d7812 */ /* 0x000fe200078ec0ff */
[----:B------:R-:W-:Y:S01]  /*0280*/  IMAD R11, R11, UR6, R4 ;  /* 0x000000060b0b7c24 */ /* 0x000fe2000f8e0204 */
[----:B------:R-:W-:Y:S02]  /*0290*/  CS2R R36, SRZ ;  /* 0x0000000000247805 */ /* 0x000fe4000001ff00 */
[----:B------:R-:W-:-:S02]  /*02a0*/  CS2R R38, SRZ ;  /* 0x0000000000267805 */ /* 0x000fc4000001ff00 */
[----:B------:R-:W-:Y:S01]  /*02b0*/  IADD3 R61, -R61, R8, RZ ;  /* 0x000000083d3d7210 */ /* 0x000fe20007ffe1ff */
[----:B--2---:R-:W-:Y:S01]  /*02c0*/  IMAD R7, R0, -0x40, R3 ;  /* 0xffffffc000077824 */ /* 0x004fe200078e0203 */
[----:B------:R-:W-:Y:S02]  /*02d0*/  LEA.HI.SX32 R8, R2, 0x20, 0x1c ;  /* 0x0000002002087811 */ /* 0x000fe400078fe2ff */
[----:B------:R-:W-:Y:S02]  /*02e0*/  CS2R R20, SRZ ;  /* 0x0000000000147805 */ /* 0x000fe4000001ff00 */
[----:B------:R-:W-:Y:S02]  /*02f0*/  SHF.L.U32 R62, R61, 0x3, RZ ;  /* 0x000000033d3e7819 */ /* 0x000fe400000006ff */
[----:B------:R-:W-:Y:S02]  /*0300*/  CS2R R22, SRZ ;  /* 0x0000000000167805 */ /* 0x000fe4000001ff00 */
[----:B------:R-:W-:-:S02]  /*0310*/  ISETP.GE.AND P0, PT, R8, R7, PT ;  /* 0x000000070800720c */ /* 0x000fc40003f06270 */
[--C-:B------:R-:W-:Y:S01]  /*0320*/  SHF.R.S32.HI R63, RZ, 0x1f, R62.reuse ;  /* 0x0000001fff3f7819 */ /* 0x100fe2000001143e */
[----:B------:R-:W0:Y:S01]  /*0330*/  LDC.64 R8, c[0x0][0x250] ;  /* 0x00009400ff087b82 */ /* 0x000e220000000a00 */
[----:B------:R-:W-:Y:S01]  /*0340*/  LEA.HI.SX32 R6, R2, 0x10, 0x1c ;  /* 0x0000001002067811 */ /* 0x000fe200078fe2ff */
[----:B------:R-:W-:Y:S01]  /*0350*/  IMAD.WIDE.U32 R4, R10, UR6, R62 ;  /* 0x000000060a047c25 */ /* 0x000fe2000f8e003e */
[----:B------:R-:W-:Y:S02]  /*0360*/  SHF.R.S32.HI R10, RZ, 0x4, R2 ;  /* 0x00000004ff0a7819 */ /* 0x000fe40000011402 */
[----:B------:R-:W-:Y:S01]  /*0370*/  ISETP.GE.AND P1, PT, R6, R7, PT ;  /* 0x000000070600720c */ /* 0x000fe20003f26270 */
[----:B-1----:R-:W-:Y:S01]  /*0380*/  IMAD R6, R12, UR9, RZ ;  /* 0x000000090c067c24 */ /* 0x002fe2000f8e02ff */
[----:B------:R-:W-:Y:S02]  /*0390*/  ISETP.GE.AND P4, PT, R10, R25, PT ;  /* 0x000000190a00720c */ /* 0x000fe40003f86270 */
[----:B------:R-:W-:-:S02]  /*03a0*/  IADD3 R5, R5, R11, RZ ;  /* 0x0000000b05057210 */ /* 0x000fc40007ffe0ff */
[C---:B------:R-:W-:Y:S01]  /*03b0*/  ISETP.GE.AND P2, PT, R10.reuse, R7, PT ;  /* 0x000000070a00720c */ /* 0x040fe20003f46270 */
[----:B------:R-:W-:Y:S01]  /*03c0*/  IMAD R7, R13, UR7, R6 ;  /* 0x000000070d077c24 */ /* 0x000fe2000f8e0206 */
[----:B------:R-:W-:Y:S01]  /*03d0*/  IADD3 R2, R10, 0x10, RZ ;  /* 0x000000100a027810 */ /* 0x000fe20007ffe0ff */
[----:B------:R-:W-:Y:S01]  /*03e0*/  IMAD.WIDE.U32 R4, R12, UR7, R4 ;  /* 0x000000070c047c25 */ /* 0x000fe2000f8e0004 */
[--C-:B------:R-:W-:Y:S02]  /*03f0*/  SHF.R.S32.HI R11, RZ, 0x1f, R10.reuse ;  /* 0x0000001fff0b7819 */ /* 0x100fe4000001140a */
[----:B------:R-:W-:Y:S02]  /*0400*/  ISETP.GE.AND P3, PT, R2, R25, PT ;  /* 0x000000190200720c */ /* 0x000fe40003f66270 */
[----:B------:R-:W-:Y:S01]  /*0410*/  IADD3 R2, R10, 0x20, RZ ;  /* 0x000000200a027810 */ /* 0x000fe20007ffe0ff */
[----:B------:R-:W-:Y:S01]  /*0420*/  IMAD.WIDE R64, R0, 0x40, R10 ;  /* 0x0000004000407825 */ /* 0x000fe200078e020a */
[----:B------:R-:W-:Y:S01]  /*0430*/  IADD3 R7, R5, R7, RZ ;  /* 0x0000000705077210 */ /* 0x000fe20007ffe0ff */
[----:B------:R-:W-:Y:S08]  /*0440*/  @P4 BRA `(.L_x_60) ;  /* 0x00000000003c4947 */ /* 0x000ff00003800000 */
[----:B------:R-:W-:Y:S01]  /*0450*/  MOV R6, R4 ;  /* 0x0000000400067202 */ /* 0x000fe20000000f00 */
[----:B------:R-:W-:Y:S01]  /*0460*/  ULDC.64 UR10, c[0x0][0x228] ;  /* 0x00008a00000a7ab9 */ /* 0x000fe20000000a00 */
[----:B------:R-:W-:Y:S01]  /*0470*/  IADD3 R12, R62, 0x80, RZ ;  /* 0x000000803e0c7810 */ /* 0x000fe20007ffe0ff */
[----:B------:R-:W-:Y:S01]  /*0480*/  IMAD R13, R65, UR10, RZ ;  /* 0x0000000a410d7c24 */ /* 0x000fe2000f8e02ff */
[----:B------:R-:W-:Y:S01]  /*0490*/  ULDC.64 UR12, c[0x0][0x210] ;  /* 0x00008400000c7ab9 */ /* 0x000fe20000000a00 */
[----:B------:R-:W-:Y:S01]  /*04a0*/  IMAD.WIDE.U32 R14, R64, UR10, R6 ;  /* 0x0000000a400e7c25 */ /* 0x000fe2000f8e0006 */
        /* <DEDUP_REMOVED lines=9> */
.L_x_60:
[----:B------:R-:W-:Y:S05]  /*0540*/  BSYNC B0 ;  /* 0x0000000000007941 */ /* 0x000fea0003800000 */
.L_x_59:
[----:B------:R-:W-:Y:S01]  /*0550*/  BSSY B0, `(.L_x_61) ;  /* 0x0000019000007945 */ /* 0x000fe20003800000 */
[----:B------:R-:W-:Y:S02]  /*0560*/  ISETP.GE.AND P4, PT, R2, R25, PT ;  /* 0x000000190200720c */ /* 0x000fe40003f86270 */
[----:B------:R-:W-:Y:S02]  /*0570*/  CS2R R42, SRZ ;  /* 0x00000000002a7805 */ /* 0x000fe4000001ff00 */
[----:B------:R-:W-:Y:S02]  /*0580*/  CS2R R16, SRZ ;  /* 0x0000000000107805 */ /* 0x000fe4000001ff00 */
[----:B------:R-:W-:Y:S02]  /*0590*/  CS2R R18, SRZ ;  /* 0x0000000000127805 */ /* 0x000fe4000001ff00 */
[----:B------:R-:W-:Y:S01]  /*05a0*/  IADD3 R2, R10, 0x30, RZ ;  /* 0x000000300a027810 */ /* 0x000fe20007ffe0ff */
[----:B------:R-:W-:Y:S06]  /*05b0*/  @P3 BRA `(.L_x_62) ;  /* 0x0000000000483947 */ /* 0x000fec0003800000 */
[----:B------:R-:W-:Y:S01]  /*05c0*/  IADD3 R11, P3, R64, 0x10, RZ ;  /* 0x00000010400b7810 */ /* 0x000fe20007f7e0ff */
[----:B------:R-:W-:Y:S01]  /*05d0*/  ULDC.64 UR10, c[0x0][0x228] ;  /* 0x00008a00000a7ab9 */ /* 0x000fe20000000a00 */
[----:B-1----:R-:W-:Y:S01]  /*05e0*/  MOV R12, R4 ;  /* 0x00000004000c7202 */ /* 0x002fe20000000f00 */
[----:B------:R-:W-:Y:S01]  /*05f0*/  ULDC.64 UR12, c[0x0][0x210] ;  /* 0x00008400000c7ab9 */ /* 0x000fe20000000a00 */
[----:B------:R-:W-:Y:S02]  /*0600*/  IADD3.X R10, RZ, R65, RZ, P3, !PT ;  /* 0x00000041ff0a7210 */ /* 0x000fe40001ffe4ff */
[----:B------:R-:W-:Y:S02]  /*0610*/  MOV R13, R7 ;  /* 0x00000007000d7202 */ /* 0x000fe40000000f00 */
[----:B------:R-:W-:Y:S01]  /*0620*/  IADD3 R14, R62, 0x80, RZ ;  /* 0x000000803e0e7810 */ /* 0x000fe20007ffe0ff */
[----:B------:R-:W-:Y:S02]  /*0630*/  IMAD R10, R10, UR10, RZ ;  /* 0x0000000a0a0a7c24 */ /* 0x000fe4000f8e02ff */
[----:B------:R-:W-:Y:S01]  /*0640*/  IMAD.WIDE.U32 R12, R11, UR10, R12 ;  /* 0x0000000a0b0c7c25 */ /* 0x000fe2000f8e000c */
[----:B------:R-:W-:-:S02]  /*0650*/  ULDC UR10, c[0x0][0x21c] ;  /* 0x00008700000a7ab9 */ /* 0x000fc40000000800 */
        /* <DEDUP_REMOVED lines=8> */
.L_x_62:
[----:B------:R-:W-:Y:S05]  /*06e0*/  BSYNC B0 ;  /* 0x0000000000007941 */ /* 0x000fea0003800000 */
.L_x_61:
[----:B------:R-:W-:Y:S01]  /*06f0*/  BSSY B0, `(.L_x_63) ;  /* 0x000001f000007945 */ /* 0x000fe20003800000 */
[----:B-----5:R-:W-:Y:S02]  /*0700*/  MOV R50, R36 ;  /* 0x0000002400327202 */ /* 0x020fe40000000f00 */
[----:B------:R-:W-:Y:S02]  /*0710*/  CS2R R32, SRZ ;  /* 0x0000000000207805 */ /* 0x000fe4000001ff00 */
[----:B------:R-:W-:Y:S02]  /*0720*/  ISETP.GE.AND P3, PT, R2, R25, PT ;  /* 0x000000190200720c */ /* 0x000fe40003f66270 */
[----:B------:R-:W-:Y:S02]  /*0730*/  CS2R R34, SRZ ;  /* 0x0000000000227805 */ /* 0x000fe4000001ff00 */
[----:B------:R-:W-:Y:S02]  /*0740*/  MOV R36, R40 ;  /* 0x0000002800247202 */ /* 0x000fe40000000f00 */
[----:B-1----:R-:W-:-:S02]  /*0750*/  CS2R R12, SRZ ;  /* 0x00000000000c7805 */ /* 0x002fc4000001ff00 */
[----:B------:R-:W-:Y:S02]  /*0760*/  MOV R2, R38 ;  /* 0x0000002600027202 */ /* 0x000fe40000000f00 */
[----:B------:R-:W-:Y:S02]  /*0770*/  CS2R R14, SRZ ;  /* 0x00000000000e7805 */ /* 0x000fe4000001ff00 */
[----:B------:R-:W-:Y:S01]  /*0780*/  MOV R45, R39 ;  /* 0x00000027002d7202 */ /* 0x000fe20000000f00 */
[----:B0-----:R-:W-:Y:S01]  /*0790*/  IMAD R26, R8, UR8, RZ ;  /* 0x00000008081a7c24 */ /* 0x001fe2000f8e02ff */
[----:B------:R-:W-:Y:S01]  /*07a0*/  MOV R40, R42 ;  /* 0x0000002a00287202 */ /* 0x000fe20000000f00 */
[----:B------:R-:W-:Y:S06]  /*07b0*/  @P4 BRA `(.L_x_64) ;  /* 0x0000000000484947 */ /* 0x000fec0003800000 */
[----:B--2---:R-:W-:Y:S01]  /*07c0*/  IADD3 R11, P4, R64, 0x20, RZ ;  /* 0x00000020400b7810 */ /* 0x004fe20007f9e0ff */
[----:B------:R-:W-:Y:S01]  /*07d0*/  ULDC.64 UR10, c[0x0][0x228] ;  /* 0x00008a00000a7ab9 */ /* 0x000fe20000000a00 */
[----:B------:R-:W-:Y:S01]  /*07e0*/  MOV R24, R4 ;  /* 0x0000000400187202 */ /* 0x000fe20000000f00 */
        /* <DEDUP_REMOVED lines=15> */
.L_x_64:
[----:B------:R-:W-:Y:S05]  /*08e0*/  BSYNC B0 ;  /* 0x0000000000007941 */ /* 0x000fea0003800000 */
.L_x_63:
[----:B------:R-:W-:Y:S01]  /*08f0*/  IMAD R27, R9, UR6, R26 ;  /* 0x00000006091b7c24 */ /* 0x000fe2000f8e021a */
[----:B------:R-:W-:Y:S01]  /*0900*/  BSSY B0, `(.L_x_65) ;  /* 0x000001c000007945 */ /* 0x000fe20003800000 */
[----:B------:R-:W-:Y:S01]  /*0910*/  IMAD.WIDE.U32 R24, R8, UR6, R62 ;  /* 0x0000000608187c25 */ /* 0x000fe2000f8e003e */
[----:B-----5:R-:W-:Y:S02]  /*0920*/  MOV R42, R32 ;  /* 0x00000020002a7202 */ /* 0x020fe40000000f00 */
[----:B------:R-:W-:Y:S02]  /*0930*/  CS2R R28, SRZ ;  /* 0x00000000001c7805 */ /* 0x000fe4000001ff00 */
[----:B------:R-:W-:Y:S02]  /*0940*/  MOV R47, R33 ;  /* 0x00000021002f7202 */ /* 0x000fe40000000f00 */
[----:B------:R-:W-:Y:S02]  /*0950*/  CS2R R30, SRZ ;  /* 0x00000000001e7805 */ /* 0x000fe4000001ff00 */
[----:B------:R-:W-:-:S02]  /*0960*/  CS2R R8, SRZ ;  /* 0x0000000000087805 */ /* 0x000fc4000001ff00 */
[----:B0-2---:R-:W-:Y:S01]  /*0970*/  CS2R R10, SRZ ;  /* 0x00000000000a7805 */ /* 0x005fe2000001ff00 */
[----:B------:R-:W-:Y:S01]  /*0980*/  IMAD R38, R66, UR9, RZ ;  /* 0x0000000942267c24 */ /* 0x000fe2000f8e02ff */
[----:B------:R-:W-:Y:S01]  /*0990*/  IADD3 R27, R25, R27, RZ ;  /* 0x0000001b191b7210 */ /* 0x000fe20007ffe0ff */
        /* <DEDUP_REMOVED lines=18> */
.L_x_66:
[----:B------:R-:W-:Y:S05]  /*0ac0*/  BSYNC B0 ;  /* 0x0000000000007941 */ /* 0x000fea0003800000 */
.L_x_65:
[----:B------:R-:W-:Y:S01]  /*0ad0*/  MOV R26, R24 ;  /* 0x00000018001a7202 */ /* 0x000fe20000000f00 */
[----:B------:R-:W-:Y:S01]  /*0ae0*/  IMAD R69, R67, UR7, R38 ;  /* 0x0000000743457c24 */ /* 0x000fe2000f8e0226 */
[----:B------:R-:W-:Y:S01]  /*0af0*/  BSSY B0, `(.L_x_67) ;  /* 0x0000018000007945 */ /* 0x000fe20003800000 */
[----:B------:R-:W-:Y:S02]  /*0b00*/  CS2R R24, SRZ ;  /* 0x0000000000187805 */ /* 0x000fe4000001ff00 */
[----:B0-----:R-:W-:Y:S01]  /*0b10*/  CS2R R4, SRZ ;  /* 0x0000000000047805 */ /* 0x001fe2000001ff00 */
[----:B------:R-:W-:Y:S01]  /*0b20*/  IMAD.WIDE.U32 R66, R66, UR7, R26 ;  /* 0x0000000742427c25 */ /* 0x000fe2000f8e001a */
[----:B------:R-:W-:Y:S02]  /*0b30*/  CS2R R26, SRZ ;  /* 0x00000000001a7805 */ /* 0x000fe4000001ff00 */
[----:B------:R-:W-:Y:S02]  /*0b40*/  CS2R R6, SRZ ;  /* 0x0000000000067805 */ /* 0x000fe4000001ff00 */
[----:B------:R-:W-:-:S02]  /*0b50*/  MOV R44, R34 ;  /* 0x00000022002c7202 */ /* 0x000fc40000000f00 */
        /* <DEDUP_REMOVED lines=17> */
.L_x_68:
[----:B------:R-:W-:Y:S05]  /*0c70*/  BSYNC B0 ;  /* 0x0000000000007941 */ /* 0x000fea0003800000 */
.L_x_67:
[----:B0----5:R-:W-:Y:S01]  /*0c80*/  MOV R32, R24 ;  /* 0x0000001800207202 */ /* 0x021fe20000000f00 */
[--C-:B------:R-:W-:Y:S01]  /*0c90*/  HADD2.F32 R24, -RZ, R50.reuse.H0_H0 ;  /* 0x20000032ff187230 */ /* 0x100fe20000004100 */
[----:B------:R-:W-:Y:S01]  /*0ca0*/  MOV R46, R28 ;  /* 0x0000001c002e7202 */ /* 0x000fe20000000f00 */
[----:B------:R-:W-:Y:S01]  /*0cb0*/  HADD2.F32 R28, -RZ, R50.H1_H1 ;  /* 0x30000032ff1c7230 */ /* 0x000fe20000004100 */
[----:B------:R-:W-:Y:S01]  /*0cc0*/  MOV R51, R29 ;  /* 0x0000001d00337202 */ /* 0x000fe20000000f00 */
[--C-:B------:R-:W-:Y:S01]  /*0cd0*/  HADD2.F32 R33, -RZ, R32.reuse.H1_H1 ;  /* 0x30000020ff217230 */ /* 0x100fe20000004100 */
[----:B------:R-:W-:Y:S01]  /*0ce0*/  BSSY B0, `(.L_x_69) ;  /* 0x000002e000007945 */ /* 0x000fe20003800000 */
[----:B------:R-:W-:Y:S01]  /*0cf0*/  HADD2.F32 R29, -RZ, R32.H0_H0 ;  /* 0x20000020ff1d7230 */ /* 0x000fe20000004100 */
[----:B------:R-:W-:Y:S01]  /*0d00*/  MOV R48, R30 ;  /* 0x0000001e00307202 */ /* 0x000fe20000000f00 */
[----:B------:R-:W-:Y:S02]  /*0d10*/  HADD2.F32 R39, -RZ, R37.H0_H0 ;  /* 0x20000025ff277230 */ /* 0x000fe40000004100 */
[----:B------:R-:W-:Y:S01]  /*0d20*/  FMUL.FTZ R33, R28, R33 ;  /* 0x000000211c217220 */ /* 0x000fe20000410000 */
[----:B------:R-:W-:-:S02]  /*0d30*/  MOV R53, R31 ;  /* 0x0000001f00357202 */ /* 0x000fc40000000f00 */
[----:B------:R-:W-:Y:S02]  /*0d40*/  CS2R R30, SRZ ;  /* 0x00000000001e7805 */ /* 0x000fe4000001ff00 */
[----:B------:R-:W-:Y:S01]  /*0d50*/  MOV R38, R25 ;  /* 0x0000001900267202 */ /* 0x000fe20000000f00 */
[----:B------:R-:W-:Y:S01]  /*0d60*/  FFMA.FTZ R58, R24, R29, R33 ;  /* 0x0000001d183a7223 */ /* 0x000fe20000010021 */
[----:B------:R-:W-:Y:S02]  /*0d70*/  MOV R50, R26 ;  /* 0x0000001a00327202 */ /* 0x000fe40000000f00 */
[----:B------:R-:W-:Y:S02]  /*0d80*/  CS2R R28, SRZ ;  /* 0x00000000001c7805 */ /* 0x000fe4000001ff00 */
[----:B------:R-:W-:Y:S02]  /*0d90*/  MOV R52, R27 ;  /* 0x0000001b00347202 */ /* 0x000fe40000000f00 */
[----:B------:R-:W-:-:S02]  /*0da0*/  CS2R R24, SRZ ;  /* 0x0000000000187805 */ /* 0x000fc4000001ff00 */
[----:B------:R-:W-:Y:S02]  /*0db0*/  MOV R49, R35 ;  /* 0x0000002300317202 */ /* 0x000fe40000000f00 */
[----:B------:R-:W-:Y:S01]  /*0dc0*/  CS2R R26, SRZ ;  /* 0x00000000001a7805 */ /* 0x000fe2000001ff00 */
[----:B------:R-:W-:Y:S06]  /*0dd0*/  @P1 BRA `(.L_x_70) ;  /* 0x0000000000781947 */ /* 0x000fec0003800000 */
[----:B------:R-:W-:Y:S01]  /*0de0*/  ULDC UR8, c[0x0][0x21c] ;  /* 0x0000870000087ab9 */ /* 0x000fe20000000800 */
[C---:B------:R-:W-:Y:S02]  /*0df0*/  IADD3 R32, R62.reuse, 0x80, RZ ;  /* 0x000000803e207810 */ /* 0x040fe40007ffe0ff */
[----:B------:R-:W-:Y:S02]  /*0e00*/  ISETP.GE.AND P2, PT, R62, UR8, PT ;  /* 0x000000083e007c0c */ /* 0x000fe4000bf46270 */
[----:B------:R-:W-:-:S11]  /*0e10*/  ISETP.GE.AND P1, PT, R32, UR8, PT ;  /* 0x0000000820007c0c */ /* 0x000fd6000bf26270 */
[----:B------:R-:W0:Y:S01]  /*0e20*/  @!P2 LDC.64 R70, c[0x0][0x248] ;  /* 0x00009200ff46ab82 */ /* 0x000e220000000a00 */
[C---:B------:R-:W-:Y:S02]  /*0e30*/  @!P2 IADD3 R57, P4, R64.reuse, 0x10, RZ ;  /* 0x000000104039a810 */ /* 0x040fe40007f9e0ff */
[----:B------:R-:W-:Y:S02]  /*0e40*/  @!P1 IADD3 R59, P5, R64, 0x10, RZ ;  /* 0x00000010403b9810 */ /* 0x000fe40007fbe0ff */
[-C--:B------:R-:W-:Y:S02]  /*0e50*/  @!P2 IADD3.X R35, RZ, R65.reuse, RZ, P4, !PT ;  /* 0x00000041ff23a210 */ /* 0x080fe400027fe4ff */
[----:B------:R-:W-:Y:S01]  /*0e60*/  @!P1 IADD3.X R55, RZ, R65, RZ, P5, !PT ;  /* 0x00000041ff379210 */ /* 0x000fe20002ffe4ff */
[----:B------:R-:W1:Y:S01]  /*0e70*/  @!P1 LDC.64 R74, c[0x0][0x248] ;  /* 0x00009200ff4a9b82 */ /* 0x000e620000000a00 */
[-C--:B------:R-:W-:Y:S02]  /*0e80*/  @!P1 MOV R34, R66.reuse ;  /* 0x0000004200229202 */ /* 0x080fe40000000f00 */
[----:B------:R-:W-:-:S02]  /*0e90*/  @!P2 MOV R32, R66 ;  /* 0x000000420020a202 */ /* 0x000fc40000000f00 */
[----:B------:R-:W-:-:S03]  /*0ea0*/  @!P2 MOV R33, R69 ;  /* 0x000000450021a202 */ /* 0x000fc60000000f00 */
[----:B------:R-:W2:Y:S08]  /*0eb0*/  @!P2 LDC.64 R72, c[0x0][0x240] ;  /* 0x00009000ff48ab82 */ /* 0x000eb00000000a00 */
[----:B------:R-:W3:Y:S01]  /*0ec0*/  @!P1 LDC.64 R76, c[0x0][0x240] ;  /* 0x00009000ff4c9b82 */ /* 0x000ee20000000a00 */
[-C--:B0-----:R-:W-:Y:S01]  /*0ed0*/  @!P2 IMAD R56, R35, R70.reuse, RZ ;  /* 0x000000462338a224 */ /* 0x081fe200078e02ff */
[----:B------:R-:W-:Y:S01]  /*0ee0*/  @!P1 MOV R35, R69 ;  /* 0x0000004500239202 */ /* 0x000fe20000000f00 */
[----:B------:R-:W-:-:S04]  /*0ef0*/  @!P2 IMAD.WIDE.U32 R32, R57, R70, R32 ;  /* 0x000000463920a225 */ /* 0x000fc800078e0020 */
[-C--:B-1----:R-:W-:Y:S02]  /*0f00*/  @!P1 IMAD R60, R55, R74.reuse, RZ ;  /* 0x0000004a373c9224 */ /* 0x082fe400078e02ff */
[----:B------:R-:W-:-:S04]  /*0f10*/  @!P1 IMAD.WIDE.U32 R54, R59, R74, R34 ;  /* 0x0000004a3b369225 */ /* 0x000fc800078e0022 */
[----:B------:R-:W-:Y:S02]  /*0f20*/  @!P2 IMAD R35, R57, R71, R56 ;  /* 0x000000473923a224 */ /* 0x000fe400078e0238 */
[----:B------:R-:W-:Y:S01]  /*0f30*/  @!P1 IMAD R75, R59, R75, R60 ;  /* 0x0000004b3b4b9224 */ /* 0x000fe200078e023c */
[C---:B--2---:R-:W-:Y:S02]  /*0f40*/  @!P2 LEA R34, P4, R32.reuse, R72, 0x1 ;  /* 0x000000482022a211 */ /* 0x044fe400078808ff */
[----:B------:R-:W-:Y:S02]  /*0f50*/  @!P2 IADD3 R33, R33, R35, RZ ;  /* 0x000000232121a210 */ /* 0x000fe40007ffe0ff */
[----:B------:R-:W-:Y:S02]  /*0f60*/  @!P1 IADD3 R75, R55, R75, RZ ;  /* 0x0000004b374b9210 */ /* 0x000fe40007ffe0ff */
[----:B------:R-:W-:Y:S02]  /*0f70*/  @!P2 LEA.HI.X R35, R32, R73, R33, 0x1, P4 ;  /* 0x000000492023a211 */ /* 0x000fe400020f0c21 */
[----:B---3--:R-:W-:-:S03]  /*0f80*/  @!P1 LEA R56, P5, R54, R76, 0x1 ;  /* 0x0000004c36389211 */ /* 0x008fc600078a08ff */
[----:B------:R0:W5:Y:S01]  /*0f90*/  @!P2 LDG.E.128 R28, desc[UR4][R34.64] ;  /* 0x00000004221ca981 */ /* 0x000162000c1e1d00 */
[----:B------:R-:W-:-:S05]  /*0fa0*/  @!P1 LEA.HI.X R57, R54, R77, R75, 0x1, P5 ;  /* 0x0000004d36399211 */ /* 0x000fca00028f0c4b */
[----:B------:R0:W5:Y:S04]  /*0fb0*/  @!P1 LDG.E.128 R24, desc[UR4][R56.64+0x100] ;  /* 0x0001000438189981 */ /* 0x000168000c1e1d00 */
.L_x_70:
[----:B------:R-:W-:Y:S05]  /*0fc0*/  BSYNC B0 ;  /* 0x0000000000007941 */ /* 0x000fea0003800000 */
.L_x_69:
[----:B------:R-:W-:Y:S01]  /*0fd0*/  HADD2.F32 R32, -RZ, R38.H0_H0 ;  /* 0x20000026ff207230 */ /* 0x000fe20000004100 */
[----:B------:R-:W-:Y:S01]  /*0fe0*/  BSSY B0, `(.L_x_71) ;  /* 0x0000029000007945 */ /* 0x000fe20003800000 */
[----:B-----5:R-:W-:Y:S02]  /*0ff0*/  MOV R60, R28 ;  /* 0x0000001c003c7202 */ /* 0x020fe40000000f00 */
[----:B0-----:R-:W-:Y:S02]  /*1000*/  CS2R R34, SRZ ;  /* 0x0000000000227805 */ /* 0x001fe4000001ff00 */
[----:B------:R-:W-:Y:S01]  /*1010*/  MOV R54, R29 ;  /* 0x0000001d00367202 */ /* 0x000fe20000000f00 */
[----:B------:R-:W-:Y:S01]  /*1020*/  FFMA.FTZ R76, R39, R32, R58 ;  /* 0x00000020274c7223 */ /* 0x000fe2000001003a */
[----:B------:R-:W-:Y:S02]  /*1030*/  MOV R55, R30 ;  /* 0x0000001e00377202 */ /* 0x000fe40000000f00 */
[----:B------:R-:W-:-:S02]  /*1040*/  CS2R R32, SRZ ;  /* 0x0000000000207805 */ /* 0x000fc4000001ff00 */
[----:B------:R-:W-:Y:S02]  /*1050*/  MOV R57, R31 ;  /* 0x0000001f00397202 */ /* 0x000fe40000000f00 */
[----:B------:R-:W-:Y:S02]  /*1060*/  CS2R R28, SRZ ;  /* 0x00000000001c7805 */ /* 0x000fe4000001ff00 */
        /* <DEDUP_REMOVED lines=9> */
[----:B------:R-:W-:Y:S02]  /*1100*/  @!P1 IADD3.X R75, RZ, R65, RZ, P0, !PT ;  /* 0x00000041ff4b9210 */ /* 0x000fe400007fe4ff */
[----:B------:R-:W-:Y:S01]  /*1110*/  @!P1 MOV R72, R66 ;  /* 0x0000004200489202 */ /* 0x000fe20000000f00 */
[----:B------:R-:W1:Y:S01]  /*1120*/  @!P2 LDC.64 R82, c[0x0][0x248] ;  /* 0x00009200ff52ab82 */ /* 0x000e620000000a00 */
[----:B------:R-:W-:Y:S02]  /*1130*/  @!P1 MOV R73, R69 ;  /* 0x0000004500499202 */ /* 0x000fe40000000f00 */
[----:B------:R-:W-:-:S02]  /*1140*/  @!P2 IADD3.X R79, RZ, R65, RZ, P4, !PT ;  /* 0x00000041ff4fa210 */ /* 0x000fc400027fe4ff */
[----:B------:R-:W-:-:S03]  /*1150*/  @!P2 MOV R74, R66 ;  /* 0x00000042004aa202 */ /* 0x000fc60000000f00 */
[----:B------:R-:W2:Y:S08]  /*1160*/  @!P1 LDC.64 R70, c[0x0][0x240] ;  /* 0x00009000ff469b82 */ /* 0x000eb00000000a00 */
[----:B------:R-:W3:Y:S01]  /*1170*/  @!P2 LDC.64 R58, c[0x0][0x240] ;  /* 0x00009000ff3aab82 */ /* 0x000ee20000000a00 */
[-C--:B0-----:R-:W-:Y:S01]  /*1180*/  @!P1 IMAD R56, R75, R80.reuse, RZ ;  /* 0x000000504b389224 */ /* 0x081fe200078e02ff */
[----:B------:R-:W-:Y:S01]  /*1190*/  @!P2 MOV R75, R69 ;  /* 0x00000045004ba202 */ /* 0x000fe20000000f00 */
[----:B------:R-:W-:-:S04]  /*11a0*/  @!P1 IMAD.WIDE.U32 R72, R39, R80, R72 ;  /* 0x0000005027489225 */ /* 0x000fc800078e0048 */
[----:B------:R-:W-:Y:S02]  /*11b0*/  @!P1 IMAD R39, R39, R81, R56 ;  /* 0x0000005127279224 */ /* 0x000fe400078e0238 */
[-C--:B-1----:R-:W-:Y:S02]  /*11c0*/  @!P2 IMAD R80, R79, R82.reuse, RZ ;  /* 0x000000524f50a224 */ /* 0x082fe400078e02ff */
[----:B------:R-:W-:Y:S01]  /*11d0*/  @!P2 IMAD.WIDE.U32 R74, R77, R82, R74 ;  /* 0x000000524d4aa225 */ /* 0x000fe200078e004a */
[----:B------:R-:W-:-:S03]  /*11e0*/  @!P1 IADD3 R39, R73, R39, RZ ;  /* 0x0000002749279210 */ /* 0x000fc60007ffe0ff */
[----:B------:R-:W-:Y:S01]  /*11f0*/  @!P2 IMAD R83, R77, R83, R80 ;  /* 0x000000534d53a224 */ /* 0x000fe200078e0250 */
[----:B--2---:R-:W-:-:S04]  /*1200*/  @!P1 LEA R70, P0, R72, R70, 0x1 ;  /* 0x0000004648469211 */ /* 0x004fc800078008ff */
[----:B------:R-:W-:Y:S02]  /*1210*/  @!P2 IADD3 R83, R75, R83, RZ ;  /* 0x000000534b53a210 */ /* 0x000fe40007ffe0ff */
[----:B------:R-:W-:Y:S02]  /*1220*/  @!P1 LEA.HI.X R71, R72, R71, R39, 0x1, P0 ;  /* 0x0000004748479211 */ /* 0x000fe400000f0c27 */
[----:B---3--:R-:W-:-:S03]  /*1230*/  @!P2 LEA R58, P4, R74, R58, 0x1 ;  /* 0x0000003a4a3aa211 */ /* 0x008fc600078808ff */
[----:B------:R0:W5:Y:S01]  /*1240*/  @!P1 LDG.E.128 R32, desc[UR4][R70.64] ;  /* 0x0000000446209981 */ /* 0x000162000c1e1d00 */
[----:B------:R-:W-:-:S05]  /*1250*/  @!P2 LEA.HI.X R59, R74, R59, R83, 0x1, P4 ;  /* 0x0000003b4a3ba211 */ /* 0x000fca00020f0c53 */
[----:B------:R0:W5:Y:S04]  /*1260*/  @!P2 LDG.E.128 R28, desc[UR4][R58.64+0x100] ;  /* 0x000100043a1ca981 */ /* 0x000168000c1e1d00 */
.L_x_72:
[----:B------:R-:W-:Y:S05]  /*1270*/  BSYNC B0 ;  /* 0x0000000000007941 */ /* 0x000fea0003800000 */
.L_x_71:
[----:B-----5:R-:W-:Y:S01]  /*1280*/  MOV R56, R32 ;  /* 0x0000002000387202 */ /* 0x020fe20000000f00 */
[----:B------:R-:W-:Y:S01]  /*1290*/  HADD2.F32 R32, -RZ, R36.H1_H1 ;  /* 0x30000024ff207230 */ /* 0x000fe20000004100 */
[----:B0-----:R-:W-:Y:S01]  /*12a0*/  MOV R58, R33 ;  /* 0x00000021003a7202 */ /* 0x001fe20000000f00 */
[----:B------:R-:W-:Y:S01]  /*12b0*/  HADD2.F32 R39, -RZ, R60.H1_H1 ;  /* 0x3000003cff277230 */ /* 0x000fe20000004100 */
[----:B------:R-:W-:Y:S01]  /*12c0*/  BSSY B0, `(.L_x_73) ;  /* 0x0000027000007945 */ /* 0x000fe20003800000 */
[----:B------:R-:W-:Y:S01]  /*12d0*/  HADD2.F32 R37, -RZ, R37.H1_H1 ;  /* 0x30000025ff257230 */ /* 0x000fe20000004100 */
[----:B------:R-:W-:Y:S01]  /*12e0*/  MOV R59, R34 ;  /* 0x00000022003b7202 */ /* 0x000fe20000000f00 */
[----:B------:R-:W-:Y:S02]  /*12f0*/  HADD2.F32 R36, -RZ, R36.H0_H0 ;  /* 0x20000024ff247230 */ /* 0x000fe40000004100 */
[----:B------:R-:W-:Y:S01]  /*1300*/  FMUL.FTZ R39, R32, R39 ;  /* 0x0000002720277220 */ /* 0x000fe20000410000 */
[----:B------:R-:W-:-:S02]  /*1310*/  HADD2.F32 R38, -RZ, R38.H1_H1 ;  /* 0x30000026ff267230 */ /* 0x000fc40000004100 */
[----:B------:R-:W-:Y:S01]  /*1320*/  HADD2.F32 R33, -RZ, R60.H0_H0 ;  /* 0x2000003cff217230 */ /* 0x000fe20000004100 */
[----:B------:R-:W-:Y:S02]  /*1330*/  MOV R60, R35 ;  /* 0x00000023003c7202 */ /* 0x000fe40000000f00 */
[----:B------:R-:W-:Y:S01]  /*1340*/  CS2R R34, SRZ ;  /* 0x0000000000227805 */ /* 0x000fe2000001ff00 */
[----:B------:R-:W-:Y:S01]  /*1350*/  FFMA.FTZ R76, R37, R38, R76 ;  /* 0x00000026254c7223 */ /* 0x000fe2000001004c */
[----:B------:R-:W-:Y:S02]  /*1360*/  HADD2.F32 R71, -RZ, R2.H0_H0 ;  /* 0x20000002ff477230 */ /* 0x000fe40000004100 */
[----:B------:R-:W-:Y:S01]  /*1370*/  FFMA.FTZ R75, R36, R33, R39 ;  /* 0x00000021244b7223 */ /* 0x000fe20000010027 */
[----:B------:R-:W-:Y:S02]  /*1380*/  CS2R R32, SRZ ;  /* 0x0000000000207805 */ /* 0x000fe4000001ff00 */
[----:B------:R-:W-:-:S02]  /*1390*/  CS2R R36, SRZ ;  /* 0x0000000000247805 */ /* 0x000fc4000001ff00 */
[----:B------:R-:W-:Y:S01]  /*13a0*/  CS2R R38, SRZ ;  /* 0x0000000000267805 */ /* 0x000fe2000001ff00 */
[----:B------:R-:W-:Y:S02]  /*13b0*/  HADD2.F32 R70, -RZ, R41.H0_H0 ;  /* 0x20000029ff467230 */ /* 0x000fe40000004100 */
[----:B------:R-:W-:Y:S02]  /*13c0*/  HADD2.F32 R89, -RZ, R42.H1_H1 ;  /* 0x3000002aff597230 */ /* 0x000fe40000004100 */
[----:B------:R-:W-:Y:S02]  /*13d0*/  HADD2.F32 R74, -RZ, R50.H0_H0 ;  /* 0x20000032ff4a7230 */ /* 0x000fe40000004100 */
[----:B------:R-:W-:Y:S02]  /*13e0*/  HADD2.F32 R73, -RZ, R54.H0_H0 ;  /* 0x20000036ff497230 */ /* 0x000fe40000004100 */
[----:B------:R-:W-:Y:S01]  /*13f0*/  HADD2.F32 R72, -RZ, R56.H1_H1 ;  /* 0x30000038ff487230 */ /* 0x000fe20000004100 */
[----:B------:R-:W-:Y:S06]  /*1400*/  @P3 BRA `(.L_x_74) ;  /* 0x0000000000483947 */ /* 0x000fec0003800000 */
[----:B------:R-:W-:Y:S01]  /*1410*/  IADD3 R67, P0, R64, 0x30, RZ ;  /* 0x0000003040437810 */ /* 0x000fe20007f1e0ff */
[----:B------:R-:W-:Y:S01]  /*1420*/  ULDC.64 UR10, c[0x0][0x248] ;  /* 0x00009200000a7ab9 */ /* 0x000fe20000000a00 */
[----:B------:R-:W-:Y:S01]  /*1430*/  MOV R64, R66 ;  /* 0x0000004200407202 */ /* 0x000fe20000000f00 */
[----:B------:R-:W-:Y:S01]  /*1440*/  ULDC UR8, c[0x0][0x21c] ;  /* 0x0000870000087ab9 */ /* 0x000fe20000000800 */
[----:B------:R-:W-:Y:S02]  /*1450*/  IADD3.X R63, RZ, R65, RZ, P0, !PT ;  /* 0x00000041ff3f7210 */ /* 0x000fe400007fe4ff */
[----:B------:R-:W-:Y:S02]  /*1460*/  MOV R65, R69 ;  /* 0x0000004500417202 */ /* 0x000fe40000000f00 */
[----:B------:R-:W-:Y:S01]  /*1470*/  LEA R61, R61, 0x80, 0x3 ;  /* 0x000000803d3d7811 */ /* 0x000fe200078e18ff */
[----:B------:R-:W-:Y:S01]  /*1480*/  IMAD R63, R63, UR10, RZ ;  /* 0x0000000a3f3f7c24 */ /* 0x000fe2000f8e02ff */
[----:B------:R-:W-:Y:S01]  /*1490*/  ISETP.GE.AND P2, PT, R62, UR8, PT ;  /* 0x000000083e007c0c */ /* 0x000fe2000bf46270 */
        /* <DEDUP_REMOVED lines=9> */
.L_x_74:
[----:B------:R-:W-:Y:S05]  /*1530*/  BSYNC B0 ;  /* 0x0000000000007941 */ /* 0x000fea0003800000 */
.L_x_73:
[----:B------:R-:W-:Y:S02]  /*1540*/  HADD2.F32 R92, -RZ, R42.H0_H0 ;  /* 0x2000002aff5c7230 */ /* 0x000fe40000004100 */
[----:B------:R-:W-:Y:S01]  /*1550*/  FMUL.FTZ R89, R89, R72 ;  /* 0x0000004859597220 */ /* 0x000fe20000410000 */
[----:B------:R-:W-:Y:S02]  /*1560*/  HADD2.F32 R91, -RZ, R56.H0_H0 ;  /* 0x20000038ff5b7230 */ /* 0x000fe40000004100 */
[----:B------:R-:W-:Y:S01]  /*1570*/  FFMA.FTZ R61, R70, R73, R75 ;  /* 0x00000049463d7223 */ /* 0x000fe2000001004b */
[----:B-----5:R-:W-:Y:S02]  /*1580*/  HADD2.F32 R97, -RZ, R32.H1_H1 ;  /* 0x30000020ff617230 */ /* 0x020fe40000004100 */
[----:B0-----:R-:W-:Y:S01]  /*1590*/  FFMA.FTZ R62, R71, R74, R76 ;  /* 0x0000004a473e7223 */ /* 0x001fe2000001004c */
[----:B------:R-:W-:Y:S02]  /*15a0*/  HADD2.F32 R96, -RZ, R54.H1_H1 ;  /* 0x30000036ff607230 */ /* 0x000fe40000004100 */
[----:B------:R-:W-:Y:S01]  /*15b0*/  FFMA.FTZ R100, R92, R91, R89 ;  /* 0x0000005b5c647223 */ /* 0x000fe20000010059 */
[----:B------:R-:W-:Y:S01]  /*15c0*/  HADD2.F32 R92, -RZ, R46.H1_H1 ;  /* 0x3000002eff5c7230 */ /* 0x000fe20000004100 */
[----:B------:R-:W-:Y:S01]  /*15d0*/  USHF.R.S32.HI UR12, URZ, 0x1f, UR6 ;  /* 0x0000001f3f0c7899 */ /* 0x000fe20008011406 */
[----:B------:R-:W-:Y:S01]  /*15e0*/  HADD2.F32 R94, -RZ, R41.H1_H1 ;  /* 0x30000029ff5e7230 */ /* 0x000fe20000004100 */
[----:B------:R-:W-:Y:S01]  /*15f0*/  USHF.R.S32.HI UR13, URZ, 0x1f, UR7 ;  /* 0x0000001f3f0d7899 */ /* 0x000fe20008011407 */
[----:B------:R-:W-:-:S02]  /*1600*/  HADD2.F32 R95, -RZ, R47.H0_H0 ;  /* 0x2000002fff5f7230 */ /* 0x000fc40000004100 */
[----:B------:R-:W-:Y:S01]  /*1610*/  FMUL.FTZ R103, R92, R97 ;  /* 0x000000615c677220 */ /* 0x000fe20000410000 */
[----:B------:R-:W-:Y:S02]  /*1620*/  HADD2.F32 R98, -RZ, R58.H0_H0 ;  /* 0x2000003aff627230 */ /* 0x000fe40000004100 */
[----:B------:R-:W-:Y:S01]  /*1630*/  FFMA.FTZ R101, R94, R96, R61 ;  /* 0x000000605e657223 */ /* 0x000fe2000001003d */
[--C-:B------:R-:W-:Y:S01]  /*1640*/  HADD2.F32 R54, -RZ, R36.reuse.H0_H0 ;  /* 0x20000024ff367230 */ /* 0x100fe20000004100 */
[----:B------:R-:W-:Y:S01]  /*1650*/  BSSY B0, `(.L_x_75) ;  /* 0x00000fa000007945 */ /* 0x000fe20003800000 */
[----:B------:R-:W-:Y:S02]  /*1660*/  HADD2.F32 R89, -RZ, R36.H1_H1 ;  /* 0x30000024ff597230 */ /* 0x000fe40000004100 */
[----:B------:R-:W-:Y:S01]  /*1670*/  FFMA.FTZ R98, R95, R98, R100 ;  /* 0x000000625f627223 */ /* 0x000fe20000010064 */
[--C-:B------:R-:W-:Y:S02]  /*1680*/  HADD2.F32 R36, -RZ, R38.reuse.H0_H0 ;  /* 0x20000026ff247230 */ /* 0x100fe40000004100 */
[----:B------:R-:W-:-:S02]  /*1690*/  HADD2.F32 R93, -RZ, R38.H1_H1 ;  /* 0x30000026ff5d7230 */ /* 0x000fc40000004100 */
[--C-:B------:R-:W-:Y:S02]  /*16a0*/  HADD2.F32 R91, -RZ, R39.reuse.H0_H0 ;  /* 0x20000027ff5b7230 */ /* 0x100fe40000004100 */
[----:B------:R-:W-:Y:S02]  /*16b0*/  HADD2.F32 R38, -RZ, R39.H1_H1 ;  /* 0x30000027ff267230 */ /* 0x000fe40000004100 */
[----:B------:R-:W-:Y:S02]  /*16c0*/  HADD2.F32 R39, -RZ, R2.H1_H1 ;  /* 0x30000002ff277230 */ /* 0x000fe40000004100 */
[----:B------:R-:W-:Y:S02]  /*16d0*/  HADD2.F32 R2, -RZ, R40.H0_H0 ;  /* 0x20000028ff027230 */ /* 0x000fe40000004100 */
[----:B------:R-:W-:Y:S02]  /*16e0*/  HADD2.F32 R50, -RZ, R50.H1_H1 ;  /* 0x30000032ff327230 */ /* 0x000fe40000004100 */
[----:B------:R-:W-:-:S02]  /*16f0*/  HADD2.F32 R97, -RZ, R55.H0_H0 ;  /* 0x20000037ff617230 */ /* 0x000fc40000004100 */
        /* <DEDUP_REMOVED lines=10> */
[----:B------:R-:W-:Y:S02]  /*17a0*/  HADD2.F32 R2, -RZ, R51.H0_H0 ;  /* 0x20000033ff027230 */ /* 0x000fe40000004100 */
[----:B------:R-:W-:Y:S02]  /*17b0*/  HADD2.F32 R39, -RZ, R33.H0_H0 ;  /* 0x20000021ff277230 */ /* 0x000fe40000004100 */
[----:B------:R-:W-:Y:S01]  /*17c0*/  FFMA.FTZ R61, R61, R32, R58 ;  /* 0x000000203d3d7223 */ /* 0x000fe2000001003a */
[----:B------:R-:W-:Y:S02]  /*17d0*/  HADD2.F32 R44, -RZ, R44.H1_H1 ;  /* 0x3000002cff2c7230 */ /* 0x000fe40000004100 */
[----:B------:R-:W-:-:S02]  /*17e0*/  HADD2.F32 R59, -RZ, R59.H1_H1 ;  /* 0x3000003bff3b7230 */ /* 0x000fc40000004100 */
        /* <DEDUP_REMOVED lines=12> */
[----:B------:R-:W-:Y:S01]  /*18b0*/  FFMA.FTZ R50, R32, R47, R99 ;  /* 0x0000002f20327223 */ /* 0x000fe20000010063 */
[----:B------:R-:W-:Y:S02]  /*18c0*/  HADD2.F32 R33, -RZ, R49.H0_H0 ;  /* 0x20000031ff217230 */ /* 0x000fe40000004100 */
[----:B------:R-:W-:-:S02]  /*18d0*/  HADD2.F32 R40, -RZ, R60.H0_H0 ;  /* 0x2000003cff287230 */ /* 0x000fc40000004100 */
        /* <DEDUP_REMOVED lines=19> */
[----:B------:R-:W-:Y:S02]  /*1a10*/  HADD2.F32 R49, -RZ, R49.H1_H1 ;  /* 0x30000031ff317230 */ /* 0x000fe40000004100 */
[----:B------:R-:W-:Y:S02]  /*1a20*/  HADD2.F32 R53, -RZ, R53.H1_H1 ;  /* 0x30000035ff357230 */ /* 0x000fe40000004100 */
[----:B------:R-:W-:-:S02]  /*1a30*/  HADD2.F32 R60, -RZ, R60.H1_H1 ;  /* 0x3000003cff3c7230 */ /* 0x000fc40000004100 */
[----:B------:R-:W-:Y:S02]  /*1a40*/  HADD2.F32 R34, -RZ, R35.H1_H1 ;  /* 0x30000023ff227230 */ /* 0x000fe40000004100 */
[--C-:B------:R-:W-:Y:S02]  /*1a50*/  HADD2.F32 R67, -RZ, R5.reuse.H0_H0 ;  /* 0x20000005ff437230 */ /* 0x100fe40000004100 */
[----:B------:R-:W-:Y:S01]  /*1a60*/  FFMA.FTZ R40, R49, R60, R40 ;  /* 0x0000003c31287223 */ /* 0x000fe20000010028 */
[----:B------:R-:W-:Y:S02]  /*1a70*/  HADD2.F32 R70, -RZ, R5.H1_H1 ;  /* 0x30000005ff467230 */ /* 0x000fe40000004100 */
[----:B------:R-:W-:Y:S01]  /*1a80*/  FFMA.FTZ R2, R53, R34, R2 ;  /* 0x0000002235027223 */ /* 0x000fe20000010002 */
[--C-:B------:R-:W-:Y:S02]  /*1a90*/  HADD2.F32 R4, -RZ, R6.reuse.H0_H0 ;  /* 0x20000006ff047230 */ /* 0x100fe40000004100 */
[----:B------:R-:W-:-:S02]  /*1aa0*/  HADD2.F32 R71, -RZ, R6.H1_H1 ;  /* 0x30000006ff477230 */ /* 0x000fc40000004100 */
[--C-:B------:R-:W-:Y:S02]  /*1ab0*/  HADD2.F32 R76, -RZ, R24.reuse.H0_H0 ;  /* 0x20000018ff4c7230 */ /* 0x100fe40000004100 */
[----:B------:R-:W-:Y:S02]  /*1ac0*/  HADD2.F32 R77, -RZ, R24.H1_H1 ;  /* 0x30000018ff4d7230 */ /* 0x000fe40000004100 */
[----:B------:R-:W-:Y:S02]  /*1ad0*/  HADD2.F32 R63, -RZ, R20.H0_H0 ;  /* 0x20000014ff3f7230 */ /* 0x000fe40000004100 */
[--C-:B------:R-:W-:Y:S02]  /*1ae0*/  HADD2.F32 R5, -RZ, R7.reuse.H0_H0 ;  /* 0x20000007ff057230 */ /* 0x100fe40000004100 */
[----:B------:R-:W-:Y:S02]  /*1af0*/  HADD2.F32 R6, -RZ, R7.H1_H1 ;  /* 0x30000007ff067230 */ /* 0x000fe40000004100 */
[----:B------:R-:W-:Y:S01]  /*1b00*/  FFMA.FTZ R63, R63, R68, R50 ;  /* 0x000000443f3f7223 */ /* 0x000fe20000010032 */
[----:B------:R-:W-:-:S02]  /*1b10*/  HADD2.F32 R75, -RZ, R25.H0_H0 ;  /* 0x20000019ff4b7230 */ /* 0x000fc40000004100 */
[----:B------:R-:W-:Y:S02]  /*1b20*/  HADD2.F32 R80, -RZ, R25.H1_H1 ;  /* 0x30000019ff507230 */ /* 0x000fe40000004100 */
[--C-:B------:R-:W-:Y:S02]  /*1b30*/  HADD2.F32 R24, -RZ, R26.reuse.H0_H0 ;  /* 0x2000001aff187230 */ /* 0x100fe40000004100 */
[----:B------:R-:W-:Y:S02]  /*1b40*/  HADD2.F32 R79, -RZ, R26.H1_H1 ;  /* 0x3000001aff4f7230 */ /* 0x000fe40000004100 */
[----:B------:R-:W-:Y:S02]  /*1b50*/  HADD2.F32 R7, -RZ, R16.H0_H0 ;  /* 0x20000010ff077230 */ /* 0x000fe40000004100 */
[--C-:B------:R-:W-:Y:S02]  /*1b60*/  HADD2.F32 R25, -RZ, R27.reuse.H0_H0 ;  /* 0x2000001bff197230 */ /* 0x100fe40000004100 */
[----:B------:R-:W-:-:S02]  /*1b70*/  HADD2.F32 R26, -RZ, R27.H1_H1 ;  /* 0x3000001bff1a7230 */ /* 0x000fc40000004100 */
[----:B------:R-:W-:Y:S01]  /*1b80*/  FFMA.FTZ R7, R7, R76, R32 ;  /* 0x0000004c07077223 */ /* 0x000fe20000010020 */
[--C-:B------:R-:W-:Y:S02]  /*1b90*/  HADD2.F32 R87, -RZ, R31.reuse.H0_H0 ;  /* 0x2000001fff577230 */ /* 0x100fe40000004100 */
[----:B------:R-:W-:Y:S02]  /*1ba0*/  HADD2.F32 R88, -RZ, R31.H1_H1 ;  /* 0x3000001fff587230 */ /* 0x000fe40000004100 */
[----:B------:R-:W-:Y:S02]  /*1bb0*/  HADD2.F32 R27, -RZ, R12.H0_H0 ;  /* 0x2000000cff1b7230 */ /* 0x000fe40000004100 */
[----:B------:R-:W-:Y:S02]  /*1bc0*/  HADD2.F32 R84, -RZ, R28.H0_H0 ;  /* 0x2000001cff547230 */ /* 0x000fe40000004100 */
[----:B------:R-:W-:Y:S02]  /*1bd0*/  HADD2.F32 R31, -RZ, R8.H0_H0 ;  /* 0x20000008ff1f7230 */ /* 0x000fe40000004100 */
[----:B------:R-:W-:-:S02]  /*1be0*/  HADD2.F32 R64, -RZ, R20.H1_H1 ;  /* 0x30000014ff407230 */ /* 0x000fc40000004100 */
[----:B------:R-:W-:Y:S01]  /*1bf0*/  FFMA.FTZ R40, R27, R84, R40 ;  /* 0x000000541b287223 */ /* 0x000fe20000010028 */
[----:B------:R-:W-:Y:S02]  /*1c00*/  HADD2.F32 R72, -RZ, R16.H1_H1 ;  /* 0x30000010ff487230 */ /* 0x000fe40000004100 */
[----:B------:R-:W-:Y:S01]  /*1c10*/  FFMA.FTZ R31, R31, R54, R2 ;  /* 0x000000361f1f7223 */ /* 0x000fe20000010002 */
[----:B------:R-:W-:Y:S02]  /*1c20*/  HADD2.F32 R81, -RZ, R12.H1_H1 ;  /* 0x3000000cff517230 */ /* 0x000fe40000004100 */
[----:B------:R-:W-:Y:S01]  /*1c30*/  FFMA.FTZ R63, R64, R69, R63 ;  /* 0x00000045403f7223 */ /* 0x000fe2000001003f */
[----:B------:R-:W-:Y:S02]  /*1c40*/  HADD2.F32 R28, -RZ, R28.H1_H1 ;  /* 0x3000001cff1c7230 */ /* 0x000fe40000004100 */
[----:B------:R-:W-:Y:S01]  /*1c50*/  FFMA.FTZ R7, R72, R77, R7 ;  /* 0x0000004d48077223 */ /* 0x000fe20000010007 */
[----:B------:R-:W-:-:S02]  /*1c60*/  HADD2.F32 R42, -RZ, R8.H1_H1 ;  /* 0x30000008ff2a7230 */ /* 0x000fc40000004100 */
[----:B------:R-:W-:Y:S02]  /*1c70*/  HADD2.F32 R20, -RZ, R21.H0_H0 ;  /* 0x20000015ff147230 */ /* 0x000fe40000004100 */
[----:B------:R-:W-:Y:S01]  /*1c80*/  FFMA.FTZ R81, R81, R28, R40 ;  /* 0x0000001c51517223 */ /* 0x000fe20000010028 */
[----:B------:R-:W-:Y:S02]  /*1c90*/  HADD2.F32 R16, -RZ, R17.H0_H0 ;  /* 0x20000011ff107230 */ /* 0x000fe40000004100 */
[----:B------:R-:W-:Y:S01]  /*1ca0*/  FFMA.FTZ R31, R42, R89, R31 ;  /* 0x000000592a1f7223 */ /* 0x000fe2000001001f */
[----:B------:R-:W-:Y:S02]  /*1cb0*/  HADD2.F32 R12, -RZ, R13.H0_H0 ;  /* 0x2000000dff0c7230 */ /* 0x000fe40000004100 */
[----:B------:R-:W-:Y:S01]  /*1cc0*/  FFMA.FTZ R20, R20, R67, R63 ;  /* 0x0000004314147223 */ /* 0x000fe2000001003f */
        /* <DEDUP_REMOVED lines=9> */
[----:B------:R-:W-:Y:S01]  /*1d60*/  FFMA.FTZ R20, R65, R70, R20 ;  /* 0x0000004641147223 */ /* 0x000fe20000010014 */
        /* <DEDUP_REMOVED lines=9> */
[----:B------:R-:W-:Y:S01]  /*1e00*/  FFMA.FTZ R21, R21, R4, R20 ;  /* 0x0000000415157223 */ /* 0x000fe20000010014 */
[----:B------:R-:W-:Y:S02]  /*1e10*/  HADD2.F32 R86, -RZ, R30.H0_H0 ;  /* 0x2000001eff567230 */ /* 0x000fe40000004100 */
[----:B------:R-:W-:Y:S01]  /*1e20*/  FFMA.FTZ R17, R17, R24, R16 ;  /* 0x0000001811117223 */ /* 0x000fe20000010010 */
[----:B------:R-:W-:Y:S02]  /*1e30*/  HADD2.F32 R9, -RZ, R10.H0_H0 ;  /* 0x2000000aff097230 */ /* 0x000fe40000004100 */
[----:B------:R-:W-:Y:S02]  /*1e40*/  HADD2.F32 R66, -RZ, R22.H1_H1 ;  /* 0x30000016ff427230 */ /* 0x000fe40000004100 */
[----:B------:R-:W-:Y:S01]  /*1e50*/  FFMA.FTZ R82, R13, R86, R82 ;  /* 0x000000560d527223 */ /* 0x000fe20000010052 */
[----:B------:R-:W-:Y:S02]  /*1e60*/  HADD2.F32 R74, -RZ, R18.H1_H1 ;  /* 0x30000012ff4a7230 */ /* 0x000fe40000004100 */
[----:B------:R-:W-:Y:S01]  /*1e70*/  FFMA.FTZ R9, R9, R36, R56 ;  /* 0x0000002409097223 */ /* 0x000fe20000010038 */
[----:B------:R-:W-:-:S02]  /*1e80*/  HADD2.F32 R83, -RZ, R14.H1_H1 ;  /* 0x3000000eff537230 */ /* 0x000fc40000004100 */
[----:B------:R-:W-:Y:S01]  /*1e90*/  FFMA.FTZ R21, R66, R71, R21 ;  /* 0x0000004742157223 */ /* 0x000fe20000010015 */
[----:B------:R-:W-:Y:S02]  /*1ea0*/  HADD2.F32 R30, -RZ, R30.H1_H1 ;  /* 0x3000001eff1e7230 */ /* 0x000fe40000004100 */
[----:B------:R-:W-:Y:S01]  /*1eb0*/  FFMA.FTZ R17, R74, R79, R17 ;  /* 0x0000004f4a117223 */ /* 0x000fe20000010011 */
[----:B------:R-:W-:Y:S02]  /*1ec0*/  HADD2.F32 R90, -RZ, R10.H1_H1 ;  /* 0x3000000aff5a7230 */ /* 0x000fe40000004100 */
[----:B------:R-:W-:Y:S02]  /*1ed0*/  HADD2.F32 R22, -RZ, R23.H0_H0 ;  /* 0x20000017ff167230 */ /* 0x000fe40000004100 */
[----:B------:R-:W-:Y:S01]  /*1ee0*/  FFMA.FTZ R83, R83, R30, R82 ;  /* 0x0000001e53537223 */ /* 0x000fe20000010052 */
[----:B------:R-:W-:Y:S02]  /*1ef0*/  HADD2.F32 R18, -RZ, R19.H0_H0 ;  /* 0x20000013ff127230 */ /* 0x000fe40000004100 */
[----:B------:R-:W-:Y:S01]  /*1f00*/  FFMA.FTZ R9, R90, R93, R9 ;  /* 0x0000005d5a097223 */ /* 0x000fe20000010009 */
[----:B------:R-:W-:-:S02]  /*1f10*/  HADD2.F32 R14, -RZ, R15.H0_H0 ;  /* 0x2000000fff0e7230 */ /* 0x000fc40000004100 */
[----:B------:R-:W-:Y:S01]  /*1f20*/  FFMA.FTZ R22, R22, R5, R21 ;  /* 0x0000000516167223 */ /* 0x000fe20000010015 */
[----:B------:R-:W-:Y:S02]  /*1f30*/  HADD2.F32 R10, -RZ, R11.H0_H0 ;  /* 0x2000000bff0a7230 */ /* 0x000fe40000004100 */
[----:B------:R-:W-:Y:S01]  /*1f40*/  FFMA.FTZ R18, R18, R25, R17 ;  /* 0x0000001912127223 */ /* 0x000fe20000010011 */
        /* <DEDUP_REMOVED lines=8> */
[----:B------:R-:W0:Y:S01]  /*1fd0*/  S2R R21, SR_TID.X ;  /* 0x0000000000157919 */ /* 0x000e220000002100 */
[----:B------:R-:W-:Y:S01]  /*1fe0*/  FFMA.FTZ R14, R15, R88, R14 ;  /* 0x000000580f0e7223 */ /* 0x000fe2000001000e */
[----:B------:R-:W1:Y:S01]  /*1ff0*/  LDC.64 R16, c[0x0][0x2d0] ;  /* 0x0000b400ff107b82 */ /* 0x000e620000000a00 */
[----:B------:R-:W-:Y:S01]  /*2000*/  FFMA.FTZ R10, R11, R38, R10 ;  /* 0x000000260b0a7223 */ /* 0x000fe2000001000a */
[----:B------:R-:W2:Y:S04]  /*2010*/  SHFL.BFLY PT, R5, R6, 0x8, 0x1f ;  /* 0x0d001f0006057f89 */ /* 0x000ea800000e0000 */
[----:B------:R-:W3:Y:S04]  /*2020*/  SHFL.BFLY PT, R7, R18, 0x8, 0x1f ;  /* 0x0d001f0012077f89 */ /* 0x000ee800000e0000 */
[----:B------:R-:W4:Y:S04]  /*2030*/  SHFL.BFLY PT, R9, R14, 0x8, 0x1f ;  /* 0x0d001f000e097f89 */ /* 0x000f2800000e0000 */
[----:B------:R-:W0:Y:S01]  /*2040*/  SHFL.BFLY PT, R11, R10, 0x8, 0x1f ;  /* 0x0d001f000a0b7f89 */ /* 0x000e2200000e0000 */
[----:B--2---:R-:W-:Y:S01]  /*2050*/  FADD.FTZ R5, R6, R5 ;  /* 0x0000000506057221 */ /* 0x004fe20000010000 */
[----:B---3--:R-:W-:-:S04]  /*2060*/  FADD.FTZ R4, R18, R7 ;  /* 0x0000000712047221 */ /* 0x008fc80000010000 */
[----:B------:R-:W2:Y:S01]  /*2070*/  SHFL.BFLY PT, R2, R5, 0x4, 0x1f ;  /* 0x0c801f0005027f89 */ /* 0x000ea200000e0000 */
[----:B------:R-:W3:Y:S01]  /*2080*/  LDC.64 R18, c[0x0][0x2d8] ;  /* 0x0000b600ff127b82 */ /* 0x000ee20000000a00 */
[----:B----4-:R-:W-:Y:S02]  /*2090*/  FADD.FTZ R8, R14, R9 ;  /* 0x000000090e087221 */ /* 0x010fe40000010000 */
[----:B------:R-:W4:Y:S01]  /*20a0*/  SHFL.BFLY PT, R7, R4, 0x4, 0x1f ;  /* 0x0c801f0004077f89 */ /* 0x000f2200000e0000 */
[----:B0-----:R-:W-:Y:S01]  /*20b0*/  SHF.R.S32.HI R14, RZ, 0x1f, R21 ;  /* 0x0000001fff0e7819 */ /* 0x001fe20000011415 */
[----:B------:R-:W-:Y:S02]  /*20c0*/  FADD.FTZ R12, R10, R11 ;  /* 0x0000000b0a0c7221 */ /* 0x000fe40000010000 */
[----:B------:R-:W0:Y:S01]  /*20d0*/  SHFL.BFLY PT, R9, R8, 0x4, 0x1f ;  /* 0x0c801f0008097f89 */ /* 0x000e2200000e0000 */
[----:B------:R-:W-:-:S03]  /*20e0*/  LEA.HI R20, R14, R21, RZ, 0x4 ;  /* 0x000000150e147211 */ /* 0x000fc600078f20ff */
[----:B------:R-:W1:Y:S01]  /*20f0*/  SHFL.BFLY PT, R11, R12, 0x4, 0x1f ;  /* 0x0c801f000c0b7f89 */ /* 0x000e6200000e0000 */
[----:B--2---:R-:W-:Y:S01]  /*2100*/  FADD.FTZ R2, R5, R2 ;  /* 0x0000000205027221 */ /* 0x004fe20000010000 */
[----:B------:R-:W-:Y:S01]  /*2110*/  SHF.L.U32 R5, R0, 0xe, RZ ;  /* 0x0000000e00057819 */ /* 0x000fe200000006ff */
[----:B----4-:R-:W-:Y:S01]  /*2120*/  FADD.FTZ R6, R4, R7 ;  /* 0x0000000704067221 */ /* 0x010fe20000010000 */
[----:B------:R-:W-:Y:S02]  /*2130*/  SHF.L.U32 R4, R21, 0x2, RZ ;  /* 0x0000000215047819 */ /* 0x000fe400000006ff */
[----:B------:R-:W2:Y:S01]  /*2140*/  SHFL.BFLY PT, R7, R2, 0x2, 0x1f ;  /* 0x0c401f0002077f89 */ /* 0x000ea200000e0000 */
[----:B0-----:R-:W-:-:S03]  /*2150*/  FADD.FTZ R10, R8, R9 ;  /* 0x00000009080a7221 */ /* 0x001fc60000010000 */
[----:B------:R-:W0:Y:S01]  /*2160*/  SHFL.BFLY PT, R9, R6, 0x2, 0x1f ;  /* 0x0c401f0006097f89 */ /* 0x000e2200000e0000 */
[----:B-1----:R-:W-:Y:S01]  /*2170*/  FADD.FTZ R13, R12, R11 ;  /* 0x0000000b0c0d7221 */ /* 0x002fe20000010000 */
[----:B------:R-:W-:Y:S02]  /*2180*/  SHF.R.S32.HI R12, RZ, 0x1f, R4 ;  /* 0x0000001fff0c7819 */ /* 0x000fe40000011404 */
[----:B------:R-:W1:Y:S01]  /*2190*/  SHFL.BFLY PT, R11, R10, 0x2, 0x1f ;  /* 0x0c401f000a0b7f89 */ /* 0x000e6200000e0000 */
[----:B------:R-:W-:-:S03]  /*21a0*/  IADD3 R4, P0, R5, R4, RZ ;  /* 0x0000000405047210 */ /* 0x000fc60007f1e0ff */
[----:B------:R-:W4:Y:S01]  /*21b0*/  SHFL.BFLY PT, R8, R13, 0x2, 0x1f ;  /* 0x0c401f000d087f89 */ /* 0x000f2200000e0000 */
[----:B------:R-:W-:-:S03]  /*21c0*/  LEA.HI.X.SX32 R5, R5, R12, 0x1, P0 ;  /* 0x0000000c05057211 */ /* 0x000fc600000f0eff */
[----:B------:R-:W-:-:S04]  /*21d0*/  IMAD.WIDE.U32 R4, R16, UR6, R4 ;  /* 0x0000000610047c25 */ /* 0x000fc8000f8e0004 */
[----:B--2---:R-:W-:Y:S01]  /*21e0*/  FADD.FTZ R7, R2, R7 ;  /* 0x0000000702077221 */ /* 0x004fe20000010000 */
[----:B------:R-:W-:Y:S01]  /*21f0*/  IMAD R2, R16, UR12, RZ ;  /* 0x0000000c10027c24 */ /* 0x000fe2000f8e02ff */
[----:B------:R-:W-:Y:S01]  /*2200*/  LOP3.LUT R16, R20, 0xfffffff0, RZ, 0xc0, !PT ;  /* 0xfffffff014107812 */ /* 0x000fe200078ec0ff */
[----:B0-----:R-:W-:Y:S01]  /*2210*/  FADD.FTZ R6, R6, R9 ;  /* 0x0000000906067221 */ /* 0x001fe20000010000 */
[----:B------:R-:W-:Y:S01]  /*2220*/  IADD3 R9, R3, 0x3f, RZ ;  /* 0x0000003f03097810 */ /* 0x000fe20007ffe0ff */
[----:B------:R-:W-:Y:S01]  /*2230*/  IMAD R17, R17, UR6, R2 ;  /* 0x0000000611117c24 */ /* 0x000fe2000f8e0202 */
[----:B------:R-:W-:Y:S01]  /*2240*/  IADD3 R16, -R16, R21, RZ ;  /* 0x0000001510107210 */ /* 0x000fe20007ffe1ff */
[----:B-1----:R-:W-:Y:S01]  /*2250*/  FADD.FTZ R10, R10, R11 ;  /* 0x0000000b0a0a7221 */ /* 0x002fe20000010000 */
[----:B------:R-:W0:Y:S01]  /*2260*/  SHFL.BFLY PT, R2, R7, 0x1, 0x1f ;  /* 0x0c201f0007027f89 */ /* 0x000e2200000e0000 */
[--C-:B------:R-:W-:Y:S01]  /*2270*/  IMAD R14, R0, -0x40, R9.reuse ;  /* 0xffffffc0000e7824 */ /* 0x100fe200078e0209 */
[----:B------:R-:W-:Y:S01]  /*2280*/  ISETP.NE.AND P1, PT, R16, RZ, PT ;  /* 0x000000ff1000720c */ /* 0x000fe20003f25270 */
[----:B----4-:R-:W-:Y:S01]  /*2290*/  FADD.FTZ R12, R13, R8 ;  /* 0x000000080d0c7221 */ /* 0x010fe20000010000 */
[----:B------:R-:W1:Y:S01]  /*22a0*/  SHFL.BFLY PT, R11, R6, 0x1, 0x1f ;  /* 0x0c201f00060b7f89 */ /* 0x000e6200000e0000 */
[----:B------:R-:W-:-:S02]  /*22b0*/  SHF.R.S32.HI R8, RZ, 0x1f, R9 ;  /* 0x0000001fff087819 */ /* 0x000fc40000011409 */
[----:B------:R-:W-:Y:S01]  /*22c0*/  IADD3 R5, R5, R17, RZ ;  /* 0x0000001105057210 */ /* 0x000fe20007ffe0ff */
[----:B------:R-:W2:Y:S01]  /*22d0*/  SHFL.BFLY PT, R13, R10, 0x1, 0x1f ;  /* 0x0c201f000a0d7f89 */ /* 0x000ea200000e0000 */
[----:B------:R-:W-:-:S03]  /*22e0*/  LEA.HI R8, R8, R9, RZ, 0x6 ;  /* 0x0000000908087211 */ /* 0x000fc600078f30ff */
[----:B------:R-:W4:Y:S01]  /*22f0*/  SHFL.BFLY PT, R15, R12, 0x1, 0x1f ;  /* 0x0c201f000c0f7f89 */ /* 0x000f2200000e0000 */
[----:B------:R-:W-:-:S04]  /*2300*/  LOP3.LUT R8, R8, 0xffffffc0, RZ, 0xc0, !PT ;  /* 0xffffffc008087812 */ /* 0x000fc800078ec0ff */
[----:B------:R-:W-:Y:S01]  /*2310*/  IADD3 R8, R14, R8, -R9 ;  /* 0x000000080e087210 */ /* 0x000fe20007ffe809 */
[----:B---3--:R-:W-:-:S03]  /*2320*/  IMAD R14, R18, UR13, RZ ;  /* 0x0000000d120e7c24 */ /* 0x008fc6000f8e02ff */
[----:B------:R-:W-:Y:S01]  /*2330*/  ISETP.GE.AND P0, PT, R21, R8, PT ;  /* 0x000000081500720c */ /* 0x000fe20003f06270 */
[----:B------:R-:W-:Y:S02]  /*2340*/  IMAD R17, R19, UR7, R14 ;  /* 0x0000000713117c24 */ /* 0x000fe4000f8e020e */
[----:B------:R-:W-:Y:S01]  /*2350*/  IMAD.WIDE.U32 R8, R18, UR7, R4 ;  /* 0x0000000712087c25 */ /* 0x000fe2000f8e0004 */
[----:B------:R-:W-:-:S03]  /*2360*/  ISETP.GT.OR P0, PT, R21, 0x3f, P0 ;  /* 0x0000003f1500780c */ /* 0x000fc60000704670 */
[----:B0-----:R-:W-:Y:S01]  /*2370*/  FADD.FTZ R14, R7, R2 ;  /* 0x00000002070e7221 */ /* 0x001fe20000010000 */
[----:B-1----:R-:W-:Y:S01]  /*2380*/  FADD.FTZ R16, R6, R11 ;  /* 0x0000000b06107221 */ /* 0x002fe20000010000 */
[----:B------:R-:W-:Y:S02]  /*2390*/  IADD3 R17, R9, R17, RZ ;  /* 0x0000001109117210 */ /* 0x000fe40007ffe0ff */
[----:B------:R-:W-:Y:S01]  /*23a0*/  SHF.L.U32 R6, R0, 0x6, RZ ;  /* 0x0000000600067819 */ /* 0x000fe200000006ff */
[----:B--2---:R-:W-:Y:S01]  /*23b0*/  FADD.FTZ R18, R10, R13 ;  /* 0x0000000d0a127221 */ /* 0x004fe20000010000 */
[----:B----4-:R-:W-:Y:S01]  /*23c0*/  FADD.FTZ R15, R12, R15 ;  /* 0x0000000f0c0f7221 */ /* 0x010fe20000010000 */
[----:B------:R-:W-:Y:S06]  /*23d0*/  @P1 BRA `(.L_x_76) ;  /* 0x0000000000841947 */ /* 0x000fec0003800000 */
[----:B------:R-:W0:Y:S01]  /*23e0*/  LDC.64 R10, c[0x0][0x278] ;  /* 0x00009e00ff0a7b82 */ /* 0x000e220000000a00 */
[----:B------:R-:W-:Y:S01]  /*23f0*/  SHF.R.S32.HI R7, RZ, 0x1f, R6 ;  /* 0x0000001fff077819 */ /* 0x000fe20000011406 */
[----:B------:R-:W-:Y:S01]  /*2400*/  ULDC.64 UR8, c[0x0][0x260] ;  /* 0x0000980000087ab9 */ /* 0x000fe20000000a00 */
[----:B------:R-:W-:-:S05]  /*2410*/  SHF.R.S32.HI R19, RZ, 0x4, R20 ;  /* 0x00000004ff137819 */ /* 0x000fca0000011414 */
[----:B------:R-:W1:Y:S01]  /*2420*/  LDC.64 R12, c[0x0][0x280] ;  /* 0x0000a000ff0c7b82 */ /* 0x000e620000000a00 */
[C---:B0-----:R-:W-:Y:S02]  /*2430*/  IMAD R2, R10.reuse, UR12, RZ ;  /* 0x0000000c0a027c24 */ /* 0x041fe4000f8e02ff */
[----:B------:R-:W-:-:S04]  /*2440*/  IMAD.WIDE.U32 R4, R10, UR6, R6 ;  /* 0x000000060a047c25 */ /* 0x000fc8000f8e0006 */
[----:B------:R-:W-:Y:S02]  /*2450*/  IMAD R11, R11, UR6, R2 ;  /* 0x000000060b0b7c24 */ /* 0x000fe4000f8e0202 */
[----:B-1----:R-:W-:Y:S02]  /*2460*/  IMAD R2, R12, UR13, RZ ;  /* 0x0000000d0c027c24 */ /* 0x002fe4000f8e02ff */
[----:B------:R-:W-:Y:S01]  /*2470*/  IMAD R10, R0, -0x40, R3 ;  /* 0xffffffc0000a7824 */ /* 0x000fe200078e0203 */
[----:B------:R-:W-:Y:S01]  /*2480*/  IADD3 R5, R5, R11, RZ ;  /* 0x0000000b05057210 */ /* 0x000fe20007ffe0ff */
[----:B------:R-:W-:Y:S01]  /*2490*/  IMAD R11, R13, UR7, R2 ;  /* 0x000000070d0b7c24 */ /* 0x000fe2000f8e0202 */
[----:B------:R-:W-:Y:S02]  /*24a0*/  SHF.R.S32.HI R2, RZ, 0x1f, R19 ;  /* 0x0000001fff027819 */ /* 0x000fe40000011413 */
[----:B------:R-:W-:Y:S01]  /*24b0*/  ISETP.GE.AND P4, PT, R19, R10, PT ;  /* 0x0000000a1300720c */ /* 0x000fe20003f86270 */
[----:B------:R-:W-:-:S03]  /*24c0*/  IMAD.WIDE.U32 R4, R12, UR7, R4 ;  /* 0x000000070c047c25 */ /* 0x000fc6000f8e0004 */
[----:B------:R-:W-:-:S04]  /*24d0*/  IADD3 R3, P1, R19, R4, RZ ;  /* 0x0000000413037210 */ /* 0x000fc80007f3e0ff */
[----:B------:R-:W-:Y:S02]  /*24e0*/  IADD3.X R4, R2, R5, R11, P1, !PT ;  /* 0x0000000502047210 */ /* 0x000fe40000ffe40b */
[C---:B------:R-:W-:Y:S02]  /*24f0*/  IADD3 R5, R19.reuse, 0x30, RZ ;  /* 0x0000003013057810 */ /* 0x040fe40007ffe0ff */
[C---:B------:R-:W-:Y:S02]  /*2500*/  IADD3 R11, R19.reuse, 0x10, RZ ;  /* 0x00000010130b7810 */ /* 0x040fe40007ffe0ff */
[----:B------:R-:W-:Y:S02]  /*2510*/  IADD3 R19, R19, 0x20, RZ ;  /* 0x0000002013137810 */ /* 0x000fe40007ffe0ff */
[----:B------:R-:W-:Y:S02]  /*2520*/  LEA R2, P5, R3, UR8, 0x2 ;  /* 0x0000000803027c11 */ /* 0x000fe4000f8a10ff */
[----:B------:R-:W-:-:S02]  /*2530*/  ISETP.GE.AND P1, PT, R5, R10, PT ;  /* 0x0000000a0500720c */ /* 0x000fc40003f26270 */
[-C--:B------:R-:W-:Y:S02]  /*2540*/  ISETP.GE.AND P3, PT, R11, R10.reuse, PT ;  /* 0x0000000a0b00720c */ /* 0x080fe40003f66270 */
[----:B------:R-:W-:Y:S02]  /*2550*/  ISETP.GE.AND P2, PT, R19, R10, PT ;  /* 0x0000000a1300720c */ /* 0x000fe40003f46270 */
[----:B------:R-:W-:Y:S02]  /*2560*/  LEA.HI.X R3, R3, UR9, R4, 0x2, P5 ;  /* 0x0000000903037c11 */ /* 0x000fe4000a8f1404 */
[----:B------:R-:W-:Y:S02]  /*2570*/  FSEL R5, R14, RZ, !P4 ;  /* 0x000000ff0e057208 */ /* 0x000fe40006000000 */
[----:B------:R-:W-:Y:S02]  /*2580*/  FSEL R11, R16, RZ, !P3 ;  /* 0x000000ff100b7208 */ /* 0x000fe40005800000 */
[----:B------:R-:W-:Y:S01]  /*2590*/  FSEL R13, R18, RZ, !P2 ;  /* 0x000000ff120d7208 */ /* 0x000fe20005000000 */
[----:B------:R0:W-:Y:S01]  /*25a0*/  STG.E desc[UR4][R2.64], R5 ;  /* 0x0000000502007986 */ /* 0x0001e2000c101904 */
[----:B------:R-:W-:-:S03]  /*25b0*/  FSEL R15, R15, RZ, !P1 ;  /* 0x000000ff0f0f7208 */ /* 0x000fc60004800000 */
[----:B------:R0:W-:Y:S04]  /*25c0*/  STG.E desc[UR4][R2.64+0x40], R11 ;  /* 0x0000400b02007986 */ /* 0x0001e8000c101904 */
[----:B------:R0:W-:Y:S04]  /*25d0*/  STG.E desc[UR4][R2.64+0x80], R13 ;  /* 0x0000800d02007986 */ /* 0x0001e8000c101904 */
[----:B------:R0:W-:Y:S02]  /*25e0*/  STG.E desc[UR4][R2.64+0xc0], R15 ;  /* 0x0000c00f02007986 */ /* 0x0001e4000c101904 */
.L_x_76:
[----:B------:R-:W-:Y:S05]  /*25f0*/  BSYNC B0 ;  /* 0x0000000000007941 */ /* 0x000fea0003800000 */
.L_x_75:
[----:B------:R-:W-:Y:S04]  /*2600*/  BSSY B0, `(.L_x_77) ;  /* 0x0000016000007945 */ /* 0x000fe80003800000 */
[----:B------:R-:W-:Y:S05]  /*2610*/  @P0 BRA `(.L_x_78) ;  /* 0x0000000000500947 */ /* 0x000fea0003800000 */
[----:B0-----:R-:W0:Y:S01]  /*2620*/  LDC.64 R10, c[0x0][0x2a8] ;  /* 0x0000aa00ff0a7b82 */ /* 0x001e220000000a00 */
[----:B------:R-:W-:Y:S01]  /*2630*/  SHF.R.S32.HI R3, RZ, 0x1f, R21 ;  /* 0x0000001fff037819 */ /* 0x000fe20000011415 */
[----:B------:R-:W-:Y:S01]  /*2640*/  ULDC.64 UR8, c[0x0][0x2a0] ;  /* 0x0000a80000087ab9 */ /* 0x000fe20000000a00 */
[----:B------:R-:W-:-:S04]  /*2650*/  IADD3 R2, P0, R6, R21, RZ ;  /* 0x0000001506027210 */ /* 0x000fc80007f1e0ff */
[----:B------:R-:W-:Y:S01]  /*2660*/  LEA.HI.X.SX32 R3, R6, R3, 0x1, P0 ;  /* 0x0000000306037211 */ /* 0x000fe200000f0eff */
[----:B------:R-:W1:Y:S01]  /*2670*/  LDC.64 R12, c[0x0][0x2b0] ;  /* 0x0000ac00ff0c7b82 */ /* 0x000e620000000a00 */
[C---:B------:R-:W-:Y:S01]  /*2680*/  FMUL.FTZ R6, R78.reuse, 1.4426950216293334961 ;  /* 0x3fb8aa3b4e067820 */ /* 0x040fe20000410000 */
[----:B------:R-:W-:Y:S01]  /*2690*/  FSETP.NEU.FTZ.AND P0, PT, R78, -INF , PT ;  /* 0xff8000004e00780b */ /* 0x000fe20003f1d000 */
[C---:B0-----:R-:W-:Y:S02]  /*26a0*/  IMAD R4, R10.reuse, UR12, RZ ;  /* 0x0000000c0a047c24 */ /* 0x041fe4000f8e02ff */
[----:B------:R-:W-:-:S04]  /*26b0*/  IMAD.WIDE.U32 R2, R10, UR6, R2 ;  /* 0x000000060a027c25 */ /* 0x000fc8000f8e0002 */
[----:B------:R-:W-:Y:S02]  /*26c0*/  IMAD R5, R11, UR6, R4 ;  /* 0x000000060b057c24 */ /* 0x000fe4000f8e0204 */
[----:B-1----:R-:W-:-:S03]  /*26d0*/  IMAD R4, R12, UR13, RZ ;  /* 0x0000000d0c047c24 */ /* 0x002fc6000f8e02ff */
[----:B------:R-:W-:Y:S01]  /*26e0*/  IADD3 R3, R3, R5, RZ ;  /* 0x0000000503037210 */ /* 0x000fe20007ffe0ff */
[----:B------:R-:W-:Y:S02]  /*26f0*/  IMAD R5, R13, UR7, R4 ;  /* 0x000000070d057c24 */ /* 0x000fe4000f8e0204 */
[----:B------:R-:W-:-:S05]  /*2700*/  IMAD.WIDE.U32 R2, R12, UR7, R2 ;  /* 0x000000070c027c25 */ /* 0x000fca000f8e0002 */
[----:B------:R-:W-:Y:S02]  /*2710*/  IADD3 R3, R3, R5, RZ ;  /* 0x0000000503037210 */ /* 0x000fe40007ffe0ff */
[----:B------:R-:W-:-:S04]  /*2720*/  LEA R4, P1, R2, UR8, 0x2 ;  /* 0x0000000802047c11 */ /* 0x000fc8000f8210ff */
[----:B------:R-:W-:Y:S02]  /*2730*/  LEA.HI.X R5, R2, UR9, R3, 0x2, P1 ;  /* 0x0000000902057c11 */ /* 0x000fe400088f1403 */
[----:B------:R-:W-:-:S05]  /*2740*/  FSEL R3, R6, RZ, P0 ;  /* 0x000000ff06037208 */ /* 0x000fca0000000000 */
[----:B------:R1:W-:Y:S02]  /*2750*/  STG.E desc[UR4][R4.64], R3 ;  /* 0x0000000304007986 */ /* 0x0003e4000c101904 */
.L_x_78:
[----:B------:R-:W-:Y:S05]  /*2760*/  BSYNC B0 ;  /* 0x0000000000007941 */ /* 0x000fea0003800000 */
.L_x_77:
[----:B------:R-:W-:Y:S01]  /*2770*/  ULDC.64 UR10, c[0x0][0x2e8] ;  /* 0x0000ba00000a7ab9 */ /* 0x000fe20000000a00 */
[----:B------:R-:W-:Y:S01]  /*2780*/  ULDC.64 UR8, c[0x0][0x2b8] ;  /* 0x0000ae0000087ab9 */ /* 0x000fe20000000a00 */
[----:B------:R-:W-:Y:S02]  /*2790*/  ISETP.NE.U32.AND P0, PT, RZ, UR10, PT ;  /* 0x0000000aff007c0c */ /* 0x000fe4000bf05070 */
[C---:B0-----:R-:W-:Y:S02]  /*27a0*/  LEA R2, P1, R8.reuse, UR8, 0x2 ;  /* 0x0000000808027c11 */ /* 0x041fe4000f8210ff */
[----:B------:R-:W-:Y:S02]  /*27b0*/  ISETP.NE.AND.EX P0, PT, RZ, UR11, PT, P0 ;  /* 0x0000000bff007c0c */ /* 0x000fe4000bf05300 */
[----:B-1----:R-:W-:Y:S02]  /*27c0*/  LEA.HI.X R3, R8, UR9, R17, 0x2, P1 ;  /* 0x0000000908037c11 */ /* 0x002fe400088f1411 */
        /* <DEDUP_REMOVED lines=26> */
.L_x_79:
        /* <DEDUP_REMOVED lines=9> */
.L_x_151:


//--------------------- .text._ZN7cutlass13device_kernelIN5flash19enable_sm80_to_sm89INS1_16FlashAttnBwdSm80INS1_25CollectiveMainloopBwdSm80ILi1ELi1EN4cute5tupleIJNS5_1CILi64EEES8_NS7_ILi256EEEEEENS_6half_tEfNS_4arch4Sm80ELb1ELb0ELb0ELb1ELb0ELb0ELb0ELb0ELi2ELi4ELi2ELi2ELb0EEENS1_21CollectiveEpilogueBwdISA_SB_SD_Li256ELb1ELb0ELi4EEENS1_25SingleTileBwdLPTSchedulerILb1ELi64ELb0EEEEEEEEEvNT_6ParamsE --------------------------
	.section	.text._ZN7cutlass13device_kernelIN5flash19enable_sm80_to_sm89INS1_16FlashAttnBwdSm80INS1_25CollectiveMainloopBwdSm80ILi1ELi1EN4cute5tupleIJNS5_1CILi64EEES8_NS7_ILi256EEEEEENS_6half_tEfNS_4arch4Sm80ELb1ELb0ELb0ELb1ELb0ELb0ELb0ELb0ELi2ELi4ELi2ELi2ELb0EEENS1_21CollectiveEpilogueBwdISA_SB_SD_Li256ELb1ELb0ELi4EEENS1_25SingleTileBwdLPTSchedulerILb1ELi64ELb0EEEEEEEEEvNT_6ParamsE,"ax",@progbits
	.align	128
.text._ZN7cutlass13device_kernelIN5flash19enable_sm80_to_sm89INS1_16FlashAttnBwdSm80INS1_25CollectiveMainloopBwdSm80ILi1ELi1EN4cute5tupleIJNS5_1CILi64EEES8_NS7_ILi256EEEEEENS_6half_tEfNS_4arch4Sm80ELb1ELb0ELb0ELb1ELb0ELb0ELb0ELb0ELi2ELi4ELi2ELi2ELb0EEENS1_21CollectiveEpilogueBwdISA_SB_SD_Li256ELb1ELb0ELi4EEENS1_25SingleTileBwdLPTSchedulerILb1ELi64ELb0EEEEEEEEEvNT_6ParamsE:
        .type           _ZN7cutlass13device_kernelIN5flash19enable_sm80_to_sm89INS1_16FlashAttnBwdSm80INS1_25CollectiveMainloopBwdSm80ILi1ELi1EN4cute5tupleIJNS5_1CILi64EEES8_NS7_ILi256EEEEEENS_6half_tEfNS_4arch4Sm80ELb1ELb0ELb0ELb1ELb0ELb0ELb0ELb0ELi2ELi4ELi2ELi2ELb0EEENS1_21CollectiveEpilogueBwdISA_SB_SD_Li256ELb1ELb0ELi4EEENS1_25SingleTileBwdLPTSchedulerILb1ELi64ELb0EEEEEEEEEvNT_6ParamsE,@function
        .size           _ZN7cutlass13device_kernelIN5flash19enable_sm80_to_sm89INS1_16FlashAttnBwdSm80INS1_25CollectiveMainloopBwdSm80ILi1ELi1EN4cute5tupleIJNS5_1CILi64EEES8_NS7_ILi256EEEEEENS_6half_tEfNS_4arch4Sm80ELb1ELb0ELb0ELb1ELb0ELb0ELb0ELb0ELi2ELi4ELi2ELi2ELb0EEENS1_21CollectiveEpilogueBwdISA_SB_SD_Li256ELb1ELb0ELi4EEENS1_25SingleTileBwdLPTSchedulerILb1ELi64ELb0EEEEEEEEEvNT_6ParamsE,(.L_x_152 - _ZN7cutlass13device_kernelIN5flash19enable_sm80_to_sm89INS1_16FlashAttnBwdSm80INS1_25CollectiveMainloopBwdSm80ILi1ELi1EN4cute5tupleIJNS5_1CILi64EEES8_NS7_ILi256EEEEEENS_6half_tEfNS_4arch4Sm80ELb1ELb0ELb0ELb1ELb0ELb0ELb0ELb0ELi2ELi4ELi2ELi2ELb0EEENS1_21CollectiveEpilogueBwdISA_SB_SD_Li256ELb1ELb0ELi4EEENS1_25SingleTileBwdLPTSchedulerILb1ELi64ELb0EEEEEEEEEvNT_6ParamsE)
        .other          _ZN7cutlass13device_kernelIN5flash19enable_sm80_to_sm89INS1_16FlashAttnBwdSm80INS1_25CollectiveMainloopBwdSm80ILi1ELi1EN4cute5tupleIJNS5_1CILi64EEES8_NS7_ILi256EEEEEENS_6half_tEfNS_4arch4Sm80ELb1ELb0ELb0ELb1ELb0ELb0ELb0ELb0ELi2ELi4ELi2ELi2ELb0EEENS1_21CollectiveEpilogueBwdISA_SB_SD_Li256ELb1ELb0ELi4EEENS1_25SingleTileBwdLPTSchedulerILb1ELi64ELb0EEEEEEEEEvNT_6ParamsE,@"STO_CUDA_ENTRY STV_DEFAULT"
_ZN7cutlass13device_kernelIN5flash19enable_sm80_to_sm89INS1_16FlashAttnBwdSm80INS1_25CollectiveMainloopBwdSm80ILi1ELi1EN4cute5tupleIJNS5_1CILi64EEES8_NS7_ILi256EEEEEENS_6half_tEfNS_4arch4Sm80ELb1ELb0ELb0ELb1ELb0ELb0ELb0ELb0ELi2ELi4ELi2ELi2ELb0EEENS1_21CollectiveEpilogueBwdISA_SB_SD_Li256ELb1ELb0ELi4EEENS1_25SingleTileBwdLPTSchedulerILb1ELi64ELb0EEEEEEEEEvNT_6ParamsE:
[----:B------:R-:W-:Y:S01]  /*0000*/  LDC R1, c[0x0][0x28] ;  /* 0x00000a00ff017b82 */ /* 0x000fe20000000800 */
[----:B------:R-:W-:Y:S05]  /*0010*/  EXIT ;  /* 0x000000000000794d */ /* 0x000fea0003800000 */
.L_x_80:
        /* <DEDUP_REMOVED lines=14> */
.L_x_152:


//--------------------- .text._ZN7cutlass13device_kernelIN5flash32FlashAttnBwdPostprocessConvertdQIN4cute5tupleIJNS3_1CILi64EEENS5_ILi256EEEEEENS_6half_tEfNS_4arch4Sm80ELi256ENS3_8TiledMMAINS3_8MMA_AtomIJNS3_28SM80_16x8x16_F32F16F16F32_TNEEEENS3_6LayoutINS4_IJNS5_ILi2EEENS5_ILi4EEENS5_ILi1EEEEEENS4_IJSJ_SH_NS5_ILi0EEEEEEEENS4_IJNS5_ILi32EEES6_NS5_ILi16EEEEEEEELb0EEEEEvNT_6ParamsE --------------------------
	.section	.text._ZN7cutlass13device_kernelIN5flash32FlashAttnBwdPostprocessConvertdQIN4cute5tupleIJNS3_1CILi64EEENS5_ILi256EEEEEENS_6half_tEfNS_4arch4Sm80ELi256ENS3_8TiledMMAINS3_8MMA_AtomIJNS3_28SM80_16x8x16_F32F16F16F32_TNEEEENS3_6LayoutINS4_IJNS5_ILi2EEENS5_ILi4EEENS5_ILi1EEEEEENS4_IJSJ_SH_NS5_ILi0EEEEEEEENS4_IJNS5_ILi32EEES6_NS5_ILi16EEEEEEEELb0EEEEEvNT_6ParamsE,"ax",@progbits
	.align	128
.text._ZN7cutlass13device_kernelIN5flash32FlashAttnBwdPostprocessConvertdQIN4cute5tupleIJNS3_1CILi64EEENS5_ILi256EEEEEENS_6half_tEfNS_4arch4Sm80ELi256ENS3_8TiledMMAINS3_8MMA_AtomIJNS3_28SM80_16x8x16_F32F16F16F32_TNEEEENS3_6LayoutINS4_IJNS5_ILi2EEENS5_ILi4EEENS5_ILi1EEEEEENS4_IJSJ_SH_NS5_ILi0EEEEEEEENS4_IJNS5_ILi32EEES6_NS5_ILi16EEEEEEEELb0EEEEEvNT_6ParamsE:
        .type           _ZN7cutlass13device_kernelIN5flash32FlashAttnBwdPostprocessConvertdQIN4cute5tupleIJNS3_1CILi64EEENS5_ILi256EEEEEENS_6half_tEfNS_4arch4Sm80ELi256ENS3_8TiledMMAINS3_8MMA_AtomIJNS3_28SM80_16x8x16_F32F16F16F32_TNEEEENS3_6LayoutINS4_IJNS5_ILi2EEENS5_ILi4EEENS5_ILi1EEEEEENS4_IJSJ_SH_NS5_ILi0EEEEEEEENS4_IJNS5_ILi32EEES6_NS5_ILi16EEEEEEEELb0EEEEEvNT_6ParamsE,@function
        .size           _ZN7cutlass13device_kernelIN5flash32FlashAttnBwdPostprocessConvertdQIN4cute5tupleIJNS3_1CILi64EEENS5_ILi256EEEEEENS_6half_tEfNS_4arch4Sm80ELi256ENS3_8TiledMMAINS3_8MMA_AtomIJNS3_28SM80_16x8x16_F32F16F16F32_TNEEEENS3_6LayoutINS4_IJNS5_ILi2EEENS5_ILi4EEENS5_ILi1EEEEEENS4_IJSJ_SH_NS5_ILi0EEEEEEEENS4_IJNS5_ILi32EEES6_NS5_ILi16EEEEEEEELb0EEEEEvNT_6ParamsE,(.L_x_153 - _ZN7cutlass13device_kernelIN5flash32FlashAttnBwdPostprocessConvertdQIN4cute5tupleIJNS3_1CILi64EEENS5_ILi256EEEEEENS_6half_tEfNS_4arch4Sm80ELi256ENS3_8TiledMMAINS3_8MMA_AtomIJNS3_28SM80_16x8x16_F32F16F16F32_TNEEEENS3_6LayoutINS4_IJNS5_ILi2EEENS5_ILi4EEENS5_ILi1EEEEEENS4_IJSJ_SH_NS5_ILi0EEEEEEEENS4_IJNS5_ILi32EEES6_NS5_ILi16EEEEEEEELb0EEEEEvNT_6ParamsE)
        .other          _ZN7cutlass13device_kernelIN5flash32FlashAttnBwdPostprocessConvertdQIN4cute5tupleIJNS3_1CILi64EEENS5_ILi256EEEEEENS_6half_tEfNS_4arch4Sm80ELi256ENS3_8TiledMMAINS3_8MMA_AtomIJNS3_28SM80_16x8x16_F32F16F16F32_TNEEEENS3_6LayoutINS4_IJNS5_ILi2EEENS5_ILi4EEENS5_ILi1EEEEEENS4_IJSJ_SH_NS5_ILi0EEEEEEEENS4_IJNS5_ILi32EEES6_NS5_ILi16EEEEEEEELb0EEEEEvNT_6ParamsE,@"STO_CUDA_ENTRY STV_DEFAULT"
_ZN7cutlass13device_kernelIN5flash32FlashAttnBwdPostprocessConvertdQIN4cute5tupleIJNS3_1CILi64EEENS5_ILi256EEEEEENS_6half_tEfNS_4arch4Sm80ELi256ENS3_8TiledMMAINS3_8MMA_AtomIJNS3_28SM80_16x8x16_F32F16F16F32_TNEEEENS3_6LayoutINS4_IJNS5_ILi2EEENS5_ILi4EEENS5_ILi1EEEEEENS4_IJSJ_SH_NS5_ILi0EEEEEEEENS4_IJNS5_ILi32EEES6_NS5_ILi16EEEEEEEELb0EEEEEvNT_6ParamsE:
        /* <DEDUP_REMOVED lines=21> */
[----:B------:R-:W2:Y:S04]  /*0150*/  LDG.E R2, desc[UR6][R4.64] ;  /* 0x0000000604027981 */ /* 0x000ea8000c1e1900 */
[----:B-----5:R-:W2:Y:S02]  /*0160*/  LDG.E R3, desc[UR6][R4.64+0x4] ;  /* 0x0000040604037981 */ /* 0x020ea4000c1e1900 */
[----:B--2---:R-:W-:-:S07]  /*0170*/  IADD3 R3, -R2, R3, RZ ;  /* 0x0000000302037210 */ /* 0x004fce0007ffe1ff */
.L_x_81:
[----:B------:R-:W-:Y:S02]  /*0180*/  ISETP.NE.U32.AND P1, PT, RZ, UR4, PT ;  /* 0x00000004ff007c0c */ /* 0x000fe4000bf25070 */
[----:B-----5:R-:W-:Y:S02]  /*0190*/  ISETP.LE.AND P2, PT, R3, R0, PT ;  /* 0x000000000300720c */ /* 0x020fe40003f43270 */
[----:B------:R-:W-:-:S13]  /*01a0*/  ISETP.NE.AND.EX P1, PT, RZ, UR5, PT, P1 ;  /* 0x00000005ff007c0c */ /* 0x000fda000bf25310 */
[----:B------:R-:W-:Y:S05]  /*01b0*/  @P1 EXIT P2 ;  /* 0x000000000000194d */ /* 0x000fea0001000000 */
[----:B------:R-:W0:Y:S01]  /*01c0*/  S2R R73, SR_TID.X ;  /* 0x0000000000497919 */ /* 0x000e220000002100 */
[C---:B------:R-:W-:Y:S01]  /*01d0*/  @P0 IMAD R2, R69.reuse, 0x40, R72 ;  /* 0x0000004045020824 */ /* 0x040fe200078e0248 */
[----:B------:R-:W2:Y:S01]  /*01e0*/  S2UR UR8, SR_CTAID.Y ;  /* 0x00000000000879c3 */ /* 0x000ea20000002600 */
[----:B------:R-:W-:Y:S01]  /*01f0*/  SHF.R.S32.HI R70, RZ, 0x1f, R69 ;  /* 0x0000001fff467819 */ /* 0x000fe20000011445 */
[----:B------:R-:W-:Y:S01]  /*0200*/  ULDC.64 UR4, c[0x0][0x230] ;  /* 0x00008c0000047ab9 */ /* 0x000fe20000000a00 */
[----:B------:R-:W-:Y:S02]  /*0210*/  SEL R69, R69, RZ, !P1 ;  /* 0x000000ff45457207 */ /* 0x000fe40004800000 */
[----:B-1----:R-:W-:Y:S02]  /*0220*/  @P0 SHF.R.S32.HI R5, RZ, 0x1f, R2 ;  /* 0x0000001fff050819 */ /* 0x002fe40000011402 */
[----:B------:R-:W-:Y:S01]  /*0230*/  SEL R70, R70, RZ, !P1 ;  /* 0x000000ff46467207 */ /* 0x000fe20004800000 */
[----:B------:R-:W1:Y:S01]  /*0240*/  LDC.64 R8, c[0x0][0x228] ;  /* 0x00008a00ff087b82 */ /* 0x000e620000000a00 */
[----:B------:R-:W-:-:S02]  /*0250*/  @P0 LEA.HI R5, R5, R2, RZ, 0x6 ;  /* 0x0000000205050211 */ /* 0x000fc400078f30ff */
[----:B------:R-:W-:-:S03]  /*0260*/  SHF.L.U32 R2, R68, 0xe, RZ ;  /* 0x0000000e44027819 */ /* 0x000fc600000006ff */
[----:B------:R-:W-:-:S05]  /*0270*/  @P0 IMAD.SHL.U32 R5, R5, 0x100, RZ ;  /* 0x0000010005050824 */ /* 0x000fca00078e00ff */
[----:B------:R-:W-:Y:S02]  /*0280*/  @P0 LOP3.LUT R7, R5, 0xffffc000, RZ, 0xc0, !PT ;  /* 0xffffc00005070812 */ /* 0x000fe400078ec0ff */
[----:B------:R-:W-:Y:S02]  /*0290*/  CS2R R4, SRZ ;  /* 0x0000000000047805 */ /* 0x000fe4000001ff00 */
[--C-:B------:R-:W-:Y:S01]  /*02a0*/  @P0 SHF.R.S32.HI R5, RZ, 0x1f, R7.reuse ;  /* 0x0000001fff050819 */ /* 0x100fe20000011407 */
[----:B------:R-:W-:Y:S01]  /*02b0*/  @P0 IMAD.MOV.U32 R4, RZ, RZ, R7 ;  /* 0x000000ffff040224 */ /* 0x000fe200078e0007 */
[----:B--2---:R-:W-:Y:S01]  /*02c0*/  USHF.R.S32.HI UR9, URZ, 0x1f, UR8 ;  /* 0x0000001f3f097899 */ /* 0x004fe20008011408 */
[----:B------:R-:W-:Y:S01]  /*02d0*/  SHF.R.S32.HI R7, RZ, 0x1f, R2 ;  /* 0x0000001fff077819 */ /* 0x000fe20000011402 */
[----:B0-----:R-:W-:-:S04]  /*02e0*/  IMAD.SHL.U32 R71, R73, 0x4, RZ ;  /* 0x0000000449477824 */ /* 0x001fc800078e00ff */
[----:B-1----:R-:W-:Y:S01]  /*02f0*/  IMAD R6, R8, UR9, RZ ;  /* 0x0000000908067c24 */ /* 0x002fe2000f8e02ff */
[----:B------:R-:W-:Y:S02]  /*0300*/  IADD3 R4, P2, P3, R4, R71, R2 ;  /* 0x0000004704047210 */ /* 0x000fe40007b5e002 */
[----:B------:R-:W-:-:S04]  /*0310*/  SHF.R.S32.HI R2, RZ, 0x1f, R71 ;  /* 0x0000001fff027819 */ /* 0x000fc80000011447 */
[----:B------:R-:W-:Y:S01]  /*0320*/  IADD3.X R5, R5, R2, R7, P2, P3 ;  /* 0x0000000205057210 */ /* 0x000fe200017e6407 */
[----:B------:R-:W-:Y:S02]  /*0330*/  IMAD R7, R9, UR8, R6 ;  /* 0x0000000809077c24 */ /* 0x000fe4000f8e0206 */
[----:B------:R-:W-:Y:S02]  /*0340*/  IMAD R2, R70, UR4, RZ ;  /* 0x0000000446027c24 */ /* 0x000fe4000f8e02ff */
[----:B------:R-:W-:-:S05]  /*0350*/  IMAD.WIDE.U32 R4, R8, UR8, R4 ;  /* 0x0000000808047c25 */ /* 0x000fca000f8e0004 */
[----:B------:R-:W-:Y:S01]  /*0360*/  IADD3 R5, R5, R7, RZ ;  /* 0x0000000705057210 */ /* 0x000fe20007ffe0ff */
        /* <DEDUP_REMOVED lines=25> */
[----:B------:R-:W-:Y:S03]  /*0500*/  BSSY B0, `(.L_x_82) ;  /* 0x0000137000007945 */ /* 0x000fe60003800000 */
[----:B------:R-:W-:-:S02]  /*0510*/  LEA.HI R77, R74, R73, RZ, 0x5 ;  /* 0x000000494a4d7211 */ /* 0x000fc400078f28ff */
[CC--:B------:R-:W-:Y:S02]  /*0520*/  LEA.HI R76, R74.reuse, R73.reuse, RZ, 0x2 ;  /* 0x000000494a4c7211 */ /* 0x0c0fe400078f10ff */
[----:B------:R-:W-:Y:S02]  /*0530*/  SHF.R.S32.HI R2, RZ, 0x5, R77 ;  /* 0x00000005ff027819 */ /* 0x000fe4000001144d */
[----:B------:R-:W-:Y:S02]  /*0540*/  LEA.HI R81, R74, R73, RZ, 0x7 ;  /* 0x000000494a517211 */ /* 0x000fe400078f38ff */
[----:B0-----:R-:W-:Y:S02]  /*0550*/  LEA.HI R78, R77, R2, RZ, 0x1 ;  /* 0x000000024d4e7211 */ /* 0x001fe400078f08ff */
[--C-:B------:R-:W-:Y:S02]  /*0560*/  SHF.R.S32.HI R80, RZ, 0x2, R76.reuse ;  /* 0x00000002ff507819 */ /* 0x100fe4000001144c */
[----:B------:R-:W-:-:S02]  /*0570*/  SHF.R.S32.HI R79, RZ, 0x1f, R76 ;  /* 0x0000001fff4f7819 */ /* 0x000fc4000001144c */
[----:B------:R-:W-:Y:S02]  /*0580*/  SHF.R.S32.HI R83, RZ, 0x7, R81 ;  /* 0x00000007ff537819 */ /* 0x000fe40000011451 */
[----:B------:R-:W-:Y:S01]  /*0590*/  LOP3.LUT R76, R76, 0x7ffffffc, RZ, 0xc0, !PT ;  /* 0x7ffffffc4c4c7812 */ /* 0x000fe200078ec0ff */
[----:B-1----:R-:W-:Y:S01]  /*05a0*/  ULEA UR4, UR5, UR4, 0x18 ;  /* 0x0000000405047291 */ /* 0x002fe2000f8ec03f */
[----:B------:R-:W-:Y:S02]  /*05b0*/  LOP3.LUT R81, R78, 0xfffffe, RZ, 0xc0, !PT ;  /* 0x00fffffe4e517812 */ /* 0x000fe400078ec0ff */
[----:B------:R-:W-:Y:S01]  /*05c0*/  LOP3.LUT R78, R77, 0xffffffe0, RZ, 0xc0, !PT ;  /* 0xffffffe04d4e7812 */ /* 0x000fe200078ec0ff */
[C---:B------:R-:W-:Y:S01]  /*05d0*/  IMAD.IADD R76, R73.reuse, 0x1, -R76 ;  /* 0x00000001494c7824 */ /* 0x040fe200078e0a4c */
[----:B------:R-:W-:Y:S01]  /*05e0*/  SHF.R.S32.HI R77, RZ, 0x1f, R77 ;  /* 0x0000001fff4d7819 */ /* 0x000fe2000001144d */
[----:B------:R-:W-:Y:S01]  /*05f0*/  IMAD.IADD R81, R2, 0x1, -R81 ;  /* 0x0000000102517824 */ /* 0x000fe200078e0a51 */
[C---:B------:R-:W-:Y:S01]  /*0600*/  LEA R75, R73.reuse, UR4, 0x4 ;  /* 0x00000004494b7c11 */ /* 0x040fe2000f8e20ff */
[----:B------:R-:W-:Y:S01]  /*0610*/  IMAD.IADD R78, R73, 0x1, -R78 ;  /* 0x00000001494e7824 */ /* 0x000fe200078e0a4e */
[C---:B------:R-:W-:Y:S01]  /*0620*/  LEA R82, R83.reuse, R76, 0x9 ;  /* 0x0000004c53527211 */ /* 0x040fe200078e48ff */
[----:B------:R-:W-:Y:S01]  /*0630*/  IMAD.SHL.U32 R83, R83, 0x40, RZ ;  /* 0x0000004053537824 */ /* 0x000fe200078e00ff */
[----:B------:R-:W-:Y:S01]  /*0640*/  LEA.HI R77, R77, R2, RZ, 0x2 ;  /* 0x000000024d4d7211 */ /* 0x000fe200078f10ff */
[----:B------:R-:W-:Y:S01]  /*0650*/  ULDC UR5, c[0x0][0x268] ;  /* 0x00009a0000057ab9 */ /* 0x000fe20000000800 */
[----:B------:R-:W-:-:S02]  /*0660*/  LEA.HI R79, R79, R80, RZ, 0x3 ;  /* 0x000000504f4f7211 */ /* 0x000fc400078f18ff */
[----:B------:R-:W-:Y:S02]  /*0670*/  LOP3.LUT R83, R83, 0x40, RZ, 0xc0, !PT ;  /* 0x0000004053537812 */ /* 0x000fe400078ec0ff */
[----:B------:R-:W-:Y:S02]  /*0680*/  LOP3.LUT R77, R77, 0x7fffffc, RZ, 0xc0, !PT ;  /* 0x07fffffc4d4d7812 */ /* 0x000fe400078ec0ff */
[----:B------:R-:W-:Y:S02]  /*0690*/  LOP3.LUT R79, R79, 0xfffffff8, RZ, 0xc0, !PT ;  /* 0xfffffff84f4f7812 */ /* 0x000fe400078ec0ff */
[----:B------:R-:W-:Y:S01]  /*06a0*/  LEA.HI R76, R74, R73, RZ, 0x6 ;  /* 0x000000494a4c7211 */ /* 0x000fe200078f30ff */
[----:B------:R-:W-:Y:S01]  /*06b0*/  IMAD R73, R81, 0x80, R82 ;  /* 0x0000008051497824 */ /* 0x000fe200078e0252 */
[----:B------:R-:W-:Y:S01]  /*06c0*/  IADD3 R74, R80, -R79, RZ ;  /* 0x8000004f504a7210 */ /* 0x000fe20007ffe0ff */
[----:B--2---:R0:W-:Y:S04]  /*06d0*/  STS.128 [R75], R4 ;  /* 0x000000044b007388 */ /* 0x0041e80000000c00 */
[----:B---3--:R1:W-:Y:S04]  /*06e0*/  STS.128 [R75+0x1000], R8 ;  /* 0x001000084b007388 */ /* 0x0083e80000000c00 */
[----:B----4-:R2:W-:Y:S04]  /*06f0*/  STS.128 [R75+0x2000], R12 ;  /* 0x0020000c4b007388 */ /* 0x0105e80000000c00 */
[----:B-----5:R-:W-:Y:S04]  /*0700*/  STS.128 [R75+0x3000], R16 ;  /* 0x003000104b007388 */ /* 0x020fe80000000c00 */
[----:B------:R-:W-:Y:S01]  /*0710*/  STS.128 [R75+0x4000], R20 ;  /* 0x004000144b007388 */ /* 0x000fe20000000c00 */
[----:B0-----:R-:W-:-:S02]  /*0720*/  LEA.HI R4, R78, R78, RZ, 0x1 ;  /* 0x0000004e4e047211 */ /* 0x001fc400078f08ff */
[----:B------:R-:W-:Y:S01]  /*0730*/  SHF.R.S32.HI R5, RZ, 0x1f, R74 ;  /* 0x0000001fff057819 */ /* 0x000fe2000001144a */
[----:B------:R-:W-:Y:S01]  /*0740*/  STS.128 [R75+0x5000], R24 ;  /* 0x005000184b007388 */ /* 0x000fe20000000c00 */
[----:B-1----:R-:W-:Y:S02]  /*0750*/  SHF.L.U32 R8, R78, 0x3, RZ ;  /* 0x000000034e087819 */ /* 0x002fe400000006ff */
[----:B------:R-:W-:Y:S01]  /*0760*/  LEA.HI R5, R5, R74, RZ, 0x2 ;  /* 0x0000004a05057211 */ /* 0x000fe200078f10ff */
[----:B------:R-:W-:Y:S01]  /*0770*/  STS.128 [R75+0x6000], R28 ;  /* 0x0060001c4b007388 */ /* 0x000fe20000000c00 */
[----:B--2---:R-:W-:Y:S01]  /*0780*/  IMAD.SHL.U32 R13, R4, 0x200, RZ ;  /* 0x00000200040d7824 */ /* 0x004fe200078e00ff */
[----:B------:R-:W-:Y:S01]  /*0790*/  LOP3.LUT R12, R83, 0x8, R8, 0xf8, !PT ;  /* 0x00000008530c7812 */ /* 0x000fe200078ef808 */
[----:B------:R-:W-:Y:S01]  /*07a0*/  IMAD.IADD R14, R2, 0x1, -R77 ;  /* 0x00000001020e7824 */ /* 0x000fe200078e0a4d */
[----:B------:R0:W-:Y:S01]  /*07b0*/  STS.128 [R75+0x7000], R32 ;  /* 0x007000204b007388 */ /* 0x0001e20000000c00 */
[----:B------:R-:W-:-:S02]  /*07c0*/  SHF.R.U32.HI R83, RZ, 0x3, R83 ;  /* 0x00000003ff537819 */ /* 0x000fc40000011653 */
[----:B------:R-:W-:Y:S01]  /*07d0*/  LOP3.LUT R13, R13, 0x7ffffc00, RZ, 0xc0, !PT ;  /* 0x7ffffc000d0d7812 */ /* 0x000fe200078ec0ff */
[----:B------:R-:W-:Y:S01]  /*07e0*/  STS.128 [R75+0x8000], R36 ;  /* 0x008000244b007388 */ /* 0x000fe20000000c00 */
[----:B------:R-:W-:Y:S02]  /*07f0*/  LOP3.LUT R83, R12, R83, RZ, 0x3c, !PT ;  /* 0x000000530c537212 */ /* 0x000fe400078e3cff */
[C---:B------:R-:W-:Y:S01]  /*0800*/  SHF.L.U32 R10, R5.reuse, 0x4, RZ ;  /* 0x00000004050a7819 */ /* 0x040fe200000006ff */
[----:B------:R-:W-:Y:S01]  /*0810*/  STS.128 [R75+0x9000], R40 ;  /* 0x009000284b007388 */ /* 0x000fe20000000c00 */
[----:B------:R-:W-:Y:S01]  /*0820*/  IMAD R12, R14, 0x10, R13 ;  /* 0x000000100e0c7824 */ /* 0x000fe200078e020d */
[----:B------:R-:W-:Y:S02]  /*0830*/  LOP3.LUT R5, R5, 0x7fffffc, RZ, 0xc0, !PT ;  /* 0x07fffffc05057812 */ /* 0x000fe400078ec0ff */
[----:B------:R-:W-:Y:S01]  /*0840*/  STS.128 [R75+0xa000], R44 ;  /* 0x00a0002c4b007388 */ /* 0x000fe20000000c00 */
[----:B------:R-:W-:Y:S01]  /*0850*/  SHF.R.U32.HI R11, RZ, 0x3, R76 ;  /* 0x00000003ff0b7819 */ /* 0x000fe2000001164c */
[----:B------:R-:W-:Y:S01]  /*0860*/  IMAD.IADD R12, R12, 0x1, R83 ;  /* 0x000000010c0c7824 */ /* 0x000fe200078e0253 */
[----:B------:R-:W-:Y:S01]  /*0870*/  LOP3.LUT R10, R10, 0x40, RZ, 0xc0, !PT ;  /* 0x000000400a0a7812 */ /* 0x000fe200078ec0ff */
[----:B------:R-:W-:Y:S01]  /*0880*/  STS.128 [R75+0xb000], R48 ;  /* 0x00b000304b007388 */ /* 0x000fe20000000c00 */
[----:B------:R-:W-:-:S02]  /*0890*/  IMAD.IADD R74, R74, 0x1, -R5 ;  /* 0x000000014a4a7824 */ /* 0x000fc400078e0a05 */
[----:B------:R-:W-:Y:S01]  /*08a0*/  LOP3.LUT R11, R10, 0x8, R11, 0xf8, !PT ;  /* 0x000000080a0b7812 */ /* 0x000fe200078ef80b */
[----:B------:R-:W-:Y:S01]  /*08b0*/  STS.128 [R75+0xc000], R52 ;  /* 0x00c000344b007388 */ /* 0x000fe20000000c00 */
[----:B------:R-:W-:Y:S02]  /*08c0*/  SHF.R.U32.HI R10, RZ, 0x3, R10 ;  /* 0x00000003ff0a7819 */ /* 0x000fe4000001160a */
[----:B------:R-:W-:Y:S01]  /*08d0*/  LEA R73, R74, R73, 0x3 ;  /* 0x000000494a497211 */ /* 0x000fe200078e18ff */
[----:B------:R-:W-:Y:S01]  /*08e0*/  STS.128 [R75+0xd000], R56 ;  /* 0x00d000384b007388 */ /* 0x000fe20000000c00 */
[----:B0-----:R-:W-:Y:S02]  /*08f0*/  LOP3.LUT R34, R11, R10, RZ, 0x3c, !PT ;  /* 0x0000000a0b227212 */ /* 0x001fe400078e3cff */
[----:B------:R-:W-:Y:S01]  /*0900*/  CS2R R10, SRZ ;  /* 0x00000000000a7805 */ /* 0x000fe2000001ff00 */
[----:B------:R-:W-:Y:S01]  /*0910*/  STS.128 [R75+0xe000], R60 ;  /* 0x00e0003c4b007388 */ /* 0x000fe20000000c00 */
[--C-:B------:R-:W-:Y:S01]  /*0920*/  @P0 IMAD.MOV.U32 R10, RZ, RZ, R72.reuse ;  /* 0x000000ffff0a0224 */ /* 0x100fe200078e0048 */
[----:B------:R-:W-:-:S02]  /*0930*/  @P0 SHF.R.S32.HI R11, RZ, 0x1f, R72 ;  /* 0x0000001fff0b0819 */ /* 0x000fc40000011448 */
[----:B------:R-:W-:Y:S01]  /*0940*/  STS.128 [R75+0xf000], R64 ;  /* 0x00f000404b007388 */ /* 0x000fe20000000c00 */
[----:B------:R-:W-:Y:S01]  /*0950*/  BAR.SYNC.DEFER_BLOCKING 0x0 ;  /* 0x0000000000007b1d */ /* 0x000fe20000010000 */
[----:B------:R-:W-:-:S04]  /*0960*/  IADD3 R10, P1, R2, R10, RZ ;  /* 0x0000000a020a7210 */ /* 0x000fc80007f3e0ff */
[----:B------:R-:W-:Y:S01]  /*0970*/  LEA.HI.X.SX32 R11, R2, R11, 0x1, P1 ;  /* 0x0000000b020b7211 */ /* 0x000fe200008f0eff */
[----:B------:R-:W0:Y:S04]  /*0980*/  LDS R4, [R71+UR4] ;  /* 0x0000000447047984 */ /* 0x000e280008000800 */
[----:B------:R-:W1:Y:S04]  /*0990*/  LDS R6, [R71+UR4+0x400] ;  /* 0x0004000447067984 */ /* 0x000e680008000800 */
[----:B------:R-:W2:Y:S04]  /*09a0*/  LDS R7, [R71+UR4+0x800] ;  /* 0x0008000447077984 */ /* 0x000ea80008000800 */
[----:B------:R-:W3:Y:S04]  /*09b0*/  LDS R9, [R71+UR4+0xc00] ;  /* 0x000c000447097984 */ /* 0x000ee80008000800 */
[----:B------:R-:W4:Y:S04]  /*09c0*/  LDS R13, [R71+UR4+0x1000] ;  /* 0x00100004470d7984 */ /* 0x000f280008000800 */
[----:B------:R-:W5:Y:S04]  /*09d0*/  LDS R18, [R71+UR4+0x2000] ;  /* 0x0020000447127984 */ /* 0x000f680008000800 */
[----:B------:R-:W5:Y:S04]  /*09e0*/  LDS R19, [R71+UR4+0x2400] ;  /* 0x0024000447137984 */ /* 0x000f680008000800 */
[----:B------:R-:W5:Y:S04]  /*09f0*/  LDS R16, [R71+UR4+0x1800] ;  /* 0x0018000447107984 */ /* 0x000f680008000800 */
[----:B------:R-:W5:Y:S04]  /*0a00*/  LDS R15, [R71+UR4+0x1400] ;  /* 0x00140004470f7984 */ /* 0x000f680008000800 */
[----:B------:R-:W5:Y:S04]  /*0a10*/  LDS R17, [R71+UR4+0x1c00] ;  /* 0x001c000447117984 */ /* 0x000f680008000800 */
[----:B------:R-:W5:Y:S01]  /*0a20*/  LDS R20, [R71+UR4+0x2800] ;  /* 0x0028000447147984 */ /* 0x000f620008000800 */
[----:B0-----:R-:W-:Y:S01]  /*0a30*/  FMUL.FTZ R5, R4, UR5 ;  /* 0x0000000504057c20 */ /* 0x001fe20008410000 */
[----:B------:R-:W-:-:S02]  /*0a40*/  LEA R4, R73, R34, 0x1 ;  /* 0x0000002249047211 */ /* 0x000fc400078e08ff */
[----:B------:R-:W0:Y:S01]  /*0a50*/  LDS R21, [R71+UR4+0x2c00] ;  /* 0x002c000447157984 */ /* 0x000e220008000800 */
[----:B-1----:R-:W-:-:S03]  /*0a60*/  FMUL.FTZ R6, R6, UR5 ;  /* 0x0000000506067c20 */ /* 0x002fc60008410000 */
[----:B------:R-:W1:Y:S01]  /*0a70*/  LDS R26, [R71+UR4+0x4000] ;  /* 0x00400004471a7984 */ /* 0x000e620008000800 */
[----:B--2---:R-:W-:Y:S01]  /*0a80*/  FMUL.FTZ R7, R7, UR5 ;  /* 0x0000000507077c20 */ /* 0x004fe20008410000 */
[----:B------:R-:W-:Y:S02]  /*0a90*/  F2FP.F16.F32.PACK_AB R5, R6, R5 ;  /* 0x000000050605723e */ /* 0x000fe400000000ff */
[----:B------:R-:W2:Y:S01]  /*0aa0*/  LDS R27, [R71+UR4+0x4400] ;  /* 0x00440004471b7984 */ /* 0x000ea20008000800 */
[----:B---3--:R-:W-:-:S03]  /*0ab0*/  FMUL.FTZ R14, R9, UR5 ;  /* 0x00000005090e7c20 */ /* 0x008fc60008410000 */
[----:B------:R-:W3:Y:S02]  /*0ac0*/  LDS R28, [R71+UR4+0x4800] ;  /* 0x00480004471c7984 */ /* 0x000ee40008000800 */
[----:B------:R-:W-:Y:S01]  /*0ad0*/  F2FP.F16.F32.PACK_AB R6, R14, R7 ;  /* 0x000000070e06723e */ /* 0x000fe200000000ff */
[----:B----4-:R-:W-:Y:S01]  /*0ae0*/  FMUL.FTZ R7, R13, UR5 ;  /* 0x000000050d077c20 */ /* 0x010fe20008410000 */
[----:B------:R-:W4:Y:S01]  /*0af0*/  LDS R29, [R71+UR4+0x4c00] ;  /* 0x004c0004471d7984 */ /* 0x000f220008000800 */
[----:B-----5:R-:W-:-:S03]  /*0b00*/  FMUL.FTZ R13, R18, UR5 ;  /* 0x00000005120d7c20 */ /* 0x020fc60008410000 */
[----:B------:R-:W5:Y:S01]  /*0b10*/  LDS R31, [R71+UR4+0x5400] ;  /* 0x00540004471f7984 */ /* 0x000f620008000800 */
[----:B------:R-:W-:-:S03]  /*0b20*/  FMUL.FTZ R18, R19, UR5 ;  /* 0x0000000513127c20 */ /* 0x000fc60008410000 */
[----:B------:R-:W5:Y:S01]  /*0b30*/  LDS R22, [R71+UR4+0x3000] ;  /* 0x0030000447167984 */ /* 0x000f620008000800 */
[----:B------:R-:W-:Y:S01]  /*0b40*/  FMUL.FTZ R9, R16, UR5 ;  /* 0x0000000510097c20 */ /* 0x000fe20008410000 */
[----:B------:R-:W-:Y:S02]  /*0b50*/  F2FP.F16.F32.PACK_AB R13, R18, R13 ;  /* 0x0000000d120d723e */ /* 0x000fe400000000ff */
[----:B------:R-:W5:Y:S01]  /*0b60*/  LDS R23, [R71+UR4+0x3400] ;  /* 0x0034000447177984 */ /* 0x000f620008000800 */
[----:B------:R-:W-:-:S03]  /*0b70*/  FMUL.FTZ R14, R15, UR5 ;  /* 0x000000050f0e7c20 */ /* 0x000fc60008410000 */
[----:B------:R-:W5:Y:S01]  /*0b80*/  LDS R34, [R71+UR4+0x6000] ;  /* 0x0060000447227984 */ /* 0x000f620008000800 */
[----:B------:R-:W-:Y:S01]  /*0b90*/  FMUL.FTZ R16, R17, UR5 ;  /* 0x0000000511107c20 */ /* 0x000fe20008410000 */
[----:B------:R-:W-:Y:S02]  /*0ba0*/  F2FP.F16.F32.PACK_AB R7, R14, R7 ;  /* 0x000000070e07723e */ /* 0x000fe400000000ff */
[----:B------:R-:W5:Y:S01]  /*0bb0*/  LDS R35, [R71+UR4+0x6400] ;  /* 0x0064000447237984 */ /* 0x000f620008000800 */
[----:B------:R-:W-:Y:S01]  /*0bc0*/  FMUL.FTZ R20, R20, UR5 ;  /* 0x0000000514147c20 */ /* 0x000fe20008410000 */
[----:B------:R-:W-:Y:S02]  /*0bd0*/  F2FP.F16.F32.PACK_AB R9, R16, R9 ;  /* 0x000000091009723e */ /* 0x000fe400000000ff */
[----:B------:R-:W5:Y:S01]  /*0be0*/  LDS R36, [R71+UR4+0x6800] ;  /* 0x0068000447247984 */ /* 0x000f620008000800 */
[----:B0-----:R-:W-:-:S03]  /*0bf0*/  FMUL.FTZ R21, R21, UR5 ;  /* 0x0000000515157c20 */ /* 0x001fc60008410000 */
[----:B------:R-:W0:Y:S01]  /*0c00*/  LDS R37, [R71+UR4+0x6c00] ;  /* 0x006c000447257984 */ /* 0x000e220008000800 */
[----:B-1----:R-:W-:Y:S01]  /*0c10*/  FMUL.FTZ R17, R26, UR5 ;  /* 0x000000051a117c20 */ /* 0x002fe20008410000 */
[----:B------:R-:W-:Y:S02]  /*0c20*/  F2FP.F16.F32.PACK_AB R14, R21, R20 ;  /* 0x00000014150e723e */ /* 0x000fe400000000ff */
[----:B------:R-:W1:Y:S01]  /*0c30*/  LDS R24, [R71+UR4+0x3800] ;  /* 0x0038000447187984 */ /* 0x000e620008000800 */
[----:B--2---:R-:W-:-:S03]  /*0c40*/  FMUL.FTZ R18, R27, UR5 ;  /* 0x000000051b127c20 */ /* 0x004fc60008410000 */
[----:B------:R-:W2:Y:S01]  /*0c50*/  LDS R38, [R71+UR4+0x7000] ;  /* 0x0070000447267984 */ /* 0x000ea20008000800 */
[----:B---3--:R-:W-:Y:S01]  /*0c60*/  FMUL.FTZ R28, R28, UR5 ;  /* 0x000000051c1c7c20 */ /* 0x008fe20008410000 */
[----:B------:R-:W-:Y:S02]  /*0c70*/  F2FP.F16.F32.PACK_AB R17, R18, R17 ;  /* 0x000000111211723e */ /* 0x000fe400000000ff */
[----:B------:R-:W3:Y:S01]  /*0c80*/  LDS R39, [R71+UR4+0x7400] ;  /* 0x0074000447277984 */ /* 0x000ee20008000800 */
[----:B----4-:R-:W-:-:S03]  /*0c90*/  FMUL.FTZ R29, R29, UR5 ;  /* 0x000000051d1d7c20 */ /* 0x010fc60008410000 */
[----:B------:R-:W4:Y:S01]  /*0ca0*/  LDS R30, [R71+UR4+0x5000] ;  /* 0x00500004471e7984 */ /* 0x000f220008000800 */
[----:B-----5:R-:W-:Y:S01]  /*0cb0*/  FMUL.FTZ R20, R31, UR5 ;  /* 0x000000051f147c20 */ /* 0x020fe20008410000 */
[----:B------:R-:W-:Y:S02]  /*0cc0*/  F2FP.F16.F32.PACK_AB R18, R29, R28 ;  /* 0x0000001c1d12723e */ /* 0x000fe400000000ff */
[----:B------:R-:W5:Y:S01]  /*0cd0*/  LDS R25, [R71+UR4+0x3c00] ;  /* 0x003c000447197984 */ /* 0x000f620008000800 */
[----:B------:R-:W-:-:S03]  /*0ce0*/  FMUL.FTZ R15, R22, UR5 ;  /* 0x00000005160f7c20 */ /* 0x000fc60008410000 */
        /* <DEDUP_REMOVED lines=11> */
[----:B0-----:R-:W-:-:S03]  /*0da0*/  FMUL.FTZ R37, R37, UR5 ;  /* 0x0000000525257c20 */ /* 0x001fc60008410000 */
[----:B------:R-:W0:Y:S01]  /*0db0*/  LDS R31, [R71+UR4+0x8800] ;  /* 0x00880004471f7984 */ /* 0x000e220008000800 */
[----:B-1----:R-:W-:Y:S01]  /*0dc0*/  FMUL.FTZ R16, R24, UR5 ;  /* 0x0000000518107c20 */ /* 0x002fe20008410000 */
[----:B------:R-:W-:Y:S01]  /*0dd0*/  F2FP.F16.F32.PACK_AB R22, R37, R36 ;  /* 0x000000242516723e */ /* 0x000fe200000000ff */
[----:B--2---:R-:W-:Y:S01]  /*0de0*/  FMUL.FTZ R23, R38, UR5 ;  /* 0x0000000526177c20 */ /* 0x004fe20008410000 */
[----:B------:R-:W1:Y:S01]  /*0df0*/  LDS R36, [R71+UR4+0xb800] ;  /* 0x00b8000447247984 */ /* 0x000e620008000800 */
[----:B---3--:R-:W-:-:S03]  /*0e00*/  FMUL.FTZ R24, R39, UR5 ;  /* 0x0000000527187c20 */ /* 0x008fc60008410000 */
[----:B------:R-:W2:Y:S01]  /*0e10*/  LDS R51, [R71+UR4+0xbc00] ;  /* 0x00bc000447337984 */ /* 0x000ea20008000800 */
[----:B----4-:R-:W-:Y:S01]  /*0e20*/  FMUL.FTZ R19, R30, UR5 ;  /* 0x000000051e137c20 */ /* 0x010fe20008410000 */
[----:B------:R-:W-:Y:S02]  /*0e30*/  F2FP.F16.F32.PACK_AB R23, R24, R23 ;  /* 0x000000171817723e */ /* 0x000fe400000000ff */
[----:B------:R-:W3:Y:S01]  /*0e40*/  LDS R56, [R71+UR4+0xd400] ;  /* 0x00d4000447387984 */ /* 0x000ee20008000800 */
[----:B-----5:R-:W-:Y:S01]  /*0e50*/  FMUL.FTZ R25, R25, UR5 ;  /* 0x0000000519197c20 */ /* 0x020fe20008410000 */
[----:B------:R-:W-:Y:S02]  /*0e60*/  F2FP.F16.F32.PACK_AB R19, R20, R19 ;  /* 0x000000131413723e */ /* 0x000fe400000000ff */
[----:B------:R-:W4:Y:S01]  /*0e70*/  LDS R41, [R71+UR4+0x7c00] ;  /* 0x007c000447297984 */ /* 0x000f220008000800 */
[----:B------:R-:W-:Y:S01]  /*0e80*/  FMUL.FTZ R32, R32, UR5 ;  /* 0x0000000520207c20 */ /* 0x000fe20008410000 */
[----:B------:R-:W-:-:S02]  /*0e90*/  F2FP.F16.F32.PACK_AB R16, R25, R16 ;  /* 0x000000101910723e */ /* 0x000fc400000000ff */
        /* <DEDUP_REMOVED lines=8> */
[----:B------:R-:W-:-:S03]  /*0f20*/  FMUL.FTZ R35, R29, UR5 ;  /* 0x000000051d237c20 */ /* 0x000fc60008410000 */
[----:B------:R-:W5:Y:S01]  /*0f30*/  LDS R45, [R71+UR4+0x9800] ;  /* 0x00980004472d7984 */ /* 0x000f620008000800 */
[----:B0-----:R-:W-:Y:S01]  /*0f40*/  FMUL.FTZ R34, R31, UR5 ;  /* 0x000000051f227c20 */ /* 0x001fe20008410000 */
[----:B------:R-:W-:Y:S02]  /*0f50*/  F2FP.F16.F32.PACK_AB R30, R35, R30 ;  /* 0x0000001e231e723e */ /* 0x000fe400000000ff */
[----:B------:R-:W0:Y:S01]  /*0f60*/  LDS R46, [R71+UR4+0x9c00] ;  /* 0x009c0004472e7984 */ /* 0x000e220008000800 */
[----:B-1----:R-:W-:-:S03]  /*0f70*/  FMUL.FTZ R36, R36, UR5 ;  /* 0x0000000524247c20 */ /* 0x002fc60008410000 */
[----:B------:R-:W1:Y:S01]  /*0f80*/  LDS R47, [R71+UR4+0xa000] ;  /* 0x00a00004472f7984 */ /* 0x000e620008000800 */
[----:B--2---:R-:W-:-:S03]  /*0f90*/  FMUL.FTZ R51, R51, UR5 ;  /* 0x0000000533337c20 */ /* 0x004fc60008410000 */
[----:B------:R-:W2:Y:S04]  /*0fa0*/  LDS R48, [R71+UR4+0xa400] ;  /* 0x00a4000447307984 */ /* 0x000ea80008000800 */
        /* <DEDUP_REMOVED lines=20> */
[----:B0-----:R-:W-:Y:S01]  /*10f0*/  FMUL.FTZ R46, R46, UR5 ;  /* 0x000000052e2e7c20 */ /* 0x001fe20008410000 */
[----:B------:R-:W-:-:S02]  /*1100*/  LEA R40, R4, UR4, 0x1 ;  /* 0x0000000404287c11 */ /* 0x000fc4000f8e08ff */
[----:B------:R-:W0:Y:S01]  /*1110*/  LDS R57, [R71+UR4+0xd800] ;  /* 0x00d8000447397984 */ /* 0x000e220008000800 */
[----:B-1----:R-:W-:Y:S01]  /*1120*/  FMUL.FTZ R47, R47, UR5 ;  /* 0x000000052f2f7c20 */ /* 0x002fe20008410000 */
[----:B------:R-:W-:Y:S02]  /*1130*/  F2FP.F16.F32.PACK_AB R45, R46, R45 ;  /* 0x0000002d2e2d723e */ /* 0x000fe400000000ff */
[----:B------:R-:W1:Y:S01]  /*1140*/  LDS R58, [R71+UR4+0xdc00] ;  /* 0x00dc0004473a7984 */ /* 0x000e620008000800 */
[----:B--2---:R-:W-:-:S03]  /*1150*/  FMUL.FTZ R48, R48, UR5 ;  /* 0x0000000530307c20 */ /* 0x004fc60008410000 */
[----:B------:R-:W2:Y:S01]  /*1160*/  LDS R33, [R71+UR4+0xe000] ;  /* 0x00e0000447217984 */ /* 0x000ea20008000800 */
[----:B------:R-:W-:Y:S01]  /*1170*/  FMUL.FTZ R49, R49, UR5 ;  /* 0x0000000531317c20 */ /* 0x000fe20008410000 */
[----:B------:R-:W-:Y:S02]  /*1180*/  F2FP.F16.F32.PACK_AB R47, R48, R47 ;  /* 0x0000002f302f723e */ /* 0x000fe400000000ff */
[----:B------:R-:W2:Y:S01]  /*1190*/  LDS R32, [R71+UR4+0xe400] ;  /* 0x00e4000447207984 */ /* 0x000ea20008000800 */
[----:B---3--:R-:W-:-:S03]  /*11a0*/  FMUL.FTZ R50, R50, UR5 ;  /* 0x0000000532327c20 */ /* 0x008fc60008410000 */
[----:B------:R-:W3:Y:S01]  /*11b0*/  LDS R27, [R71+UR4+0xe800] ;  /* 0x00e80004471b7984 */ /* 0x000ee20008000800 */
[----:B----4-:R-:W-:Y:S01]  /*11c0*/  FMUL.FTZ R38, R38, UR5 ;  /* 0x0000000526267c20 */ /* 0x010fe20008410000 */
[----:B------:R-:W-:Y:S02]  /*11d0*/  F2FP.F16.F32.PACK_AB R49, R50, R49 ;  /* 0x000000313231723e */ /* 0x000fe400000000ff */
[----:B------:R-:W4:Y:S01]  /*11e0*/  LDS R26, [R71+UR4+0xec00] ;  /* 0x00ec0004471a7984 */ /* 0x000f220008000800 */
[----:B-----5:R-:W-:-:S03]  /*11f0*/  FMUL.FTZ R39, R39, UR5 ;  /* 0x0000000527277c20 */ /* 0x020fc60008410000 */
        /* <DEDUP_REMOVED lines=10> */
[----:B0-----:R-:W-:Y:S02]  /*12a0*/  FMUL.FTZ R57, R57, UR5 ;  /* 0x0000000539397c20 */ /* 0x001fe40008410000 */
[----:B------:R-:W-:Y:S02]  /*12b0*/  STS [R40+0x10000], R5 ;  /* 0x0100000528007388 */ /* 0x000fe40000000800 */
[----:B------:R-:W-:Y:S01]  /*12c0*/  F2FP.F16.F32.PACK_AB R54, R55, R54 ;  /* 0x000000363736723e */ /* 0x000fe200000000ff */
[----:B-1----:R-:W-:Y:S01]  /*12d0*/  FMUL.FTZ R58, R58, UR5 ;  /* 0x000000053a3a7c20 */ /* 0x002fe20008410000 */
[----:B------:R-:W-:Y:S01]  /*12e0*/  STS [R40+0x10100], R6 ;  /* 0x0101000628007388 */ /* 0x000fe20000000800 */
[----:B--2---:R-:W-:-:S03]  /*12f0*/  FMUL.FTZ R33, R33, UR5 ;  /* 0x0000000521217c20 */ /* 0x004fc60008410000 */
[----:B------:R-:W-:Y:S01]  /*1300*/  F2FP.F16.F32.PACK_AB R57, R58, R57 ;  /* 0x000000393a39723e */ /* 0x000fe200000000ff */
[----:B------:R0:W-:Y:S01]  /*1310*/  STS [R40+0x11000], R13 ;  /* 0x0110000d28007388 */ /* 0x0001e20000000800 */
[----:B------:R-:W-:-:S03]  /*1320*/  FMUL.FTZ R32, R32, UR5 ;  /* 0x0000000520207c20 */ /* 0x000fc60008410000 */
[----:B------:R-:W-:Y:S01]  /*1330*/  STS [R40+0x11100], R14 ;  /* 0x0111000e28007388 */ /* 0x000fe20000000800 */
[----:B---3--:R-:W-:Y:S01]  /*1340*/  FMUL.FTZ R27, R27, UR5 ;  /* 0x000000051b1b7c20 */ /* 0x008fe20008410000 */
[----:B------:R-:W-:Y:S02]  /*1350*/  F2FP.F16.F32.PACK_AB R32, R32, R33 ;  /* 0x000000212020723e */ /* 0x000fe400000000ff */
[----:B------:R-:W-:Y:S01]  /*1360*/  STS [R40+0x10400], R7 ;  /* 0x0104000728007388 */ /* 0x000fe20000000800 */
[----:B----4-:R-:W-:Y:S01]  /*1370*/  FMUL.FTZ R26, R26, UR5 ;  /* 0x000000051a1a7c20 */ /* 0x010fe20008410000 */
[----:B0-----:R-:W-:Y:S02]  /*1380*/  LEA R13, R12, UR4, 0x1 ;  /* 0x000000040c0d7c11 */ /* 0x001fe4000f8e08ff */
[----:B------:R0:W-:Y:S01]  /*1390*/  STS [R40+0x10500], R9 ;  /* 0x0105000928007388 */ /* 0x0001e20000000800 */
[----:B------:R-:W-:Y:S01]  /*13a0*/  UIADD3 UR4, UR4, 0x10000, URZ ;  /* 0x0001000004047890 */ /* 0x000fe2000fffe03f */
[----:B-----5:R-:W-:Y:S01]  /*13b0*/  FMUL.FTZ R25, R25, UR5 ;  /* 0x0000000519197c20 */ /* 0x020fe20008410000 */
[----:B------:R-:W-:Y:S01]  /*13c0*/  F2FP.F16.F32.PACK_AB R26, R26, R27 ;  /* 0x0000001b1a1a723e */ /* 0x000fe200000000ff */
[----:B------:R-:W-:Y:S01]  /*13d0*/  STS [R40+0x11400], R15 ;  /* 0x0114000f28007388 */ /* 0x000fe20000000800 */
[----:B------:R-:W-:-:S03]  /*13e0*/  FMUL.FTZ R36, R31, UR5 ;  /* 0x000000051f247c20 */ /* 0x000fc60008410000 */
[----:B------:R1:W-:Y:S01]  /*13f0*/  STS [R40+0x11500], R16 ;  /* 0x0115001028007388 */ /* 0x0003e20000000800 */
[----:B------:R-:W-:Y:S01]  /*1400*/  FMUL.FTZ R29, R29, UR5 ;  /* 0x000000051d1d7c20 */ /* 0x000fe20008410000 */
[----:B------:R-:W-:Y:S02]  /*1410*/  F2FP.F16.F32.PACK_AB R25, R36, R25 ;  /* 0x000000192419723e */ /* 0x000fe400000000ff */
[----:B------:R-:W-:Y:S01]  /*1420*/  STS [R40+0x12000], R17 ;  /* 0x0120001128007388 */ /* 0x000fe20000000800 */
[----:B------:R-:W2:Y:S01]  /*1430*/  LDC.64 R36, c[0x0][0x258] ;  /* 0x00009600ff247b82 */ /* 0x000ea20000000a00 */
[----:B------:R-:W-:Y:S01]  /*1440*/  FMUL.FTZ R28, R28, UR5 ;  /* 0x000000051c1c7c20 */ /* 0x000fe20008410000 */
[----:B------:R-:W-:Y:S01]  /*1450*/  ULDC UR5, c[0x0][0x244] ;  /* 0x0000910000057ab9 */ /* 0x000fe20000000800 */
[----:B------:R-:W-:Y:S01]  /*1460*/  STS [R40+0x12100], R18 ;  /* 0x0121001228007388 */ /* 0x000fe20000000800 */
[----:B0-----:R-:W-:Y:S02]  /*1470*/  SHF.R.S32.HI R9, RZ, 0x1f, R8 ;  /* 0x0000001fff097819 */ /* 0x001fe40000011408 */
[----:B------:R-:W-:Y:S01]  /*1480*/  F2FP.F16.F32.PACK_AB R28, R29, R28 ;  /* 0x0000001c1d1c723e */ /* 0x000fe200000000ff */
[----:B------:R0:W-:Y:S01]  /*1490*/  STS [R40+0x13000], R21 ;  /* 0x0130001528007388 */ /* 0x0001e20000000800 */
[----:B------:R-:W-:-:S02]  /*14a0*/  ISETP.GE.AND P0, PT, R8, UR5, PT ;  /* 0x0000000508007c0c */ /* 0x000fc4000bf06270 */
[----:B-1----:R-:W-:Y:S01]  /*14b0*/  LEA R16, R12, UR4, 0x1 ;  /* 0x000000040c107c11 */ /* 0x002fe2000f8e08ff */
[----:B------:R-:W-:Y:S04]  /*14c0*/  STS [R40+0x13100], R22 ;  /* 0x0131001628007388 */ /* 0x000fe80000000800 */
[----:B------:R-:W-:Y:S01]  /*14d0*/  STS [R40+0x12400], R19 ;  /* 0x0124001328007388 */ /* 0x000fe20000000800 */
[----:B0-----:R-:W-:Y:S01]  /*14e0*/  VIADDMNMX R21, R3, -R0, 0x40, PT ;  /* 0x0000004003157446 */ /* 0x001fe20003800900 */
[C---:B------:R-:W-:Y:S02]  /*14f0*/  VIADD R0, R2.reuse, 0x8 ;  /* 0x0000000802007836 */ /* 0x040fe40000000000 */
[----:B------:R0:W-:Y:S01]  /*1500*/  STS [R40+0x12500], R20 ;  /* 0x0125001428007388 */ /* 0x0001e20000000800 */
[----:B------:R-:W-:-:S02]  /*1510*/  IADD3 R3, R2, 0x18, RZ ;  /* 0x0000001802037810 */ /* 0x000fc40007ffe0ff */
[-C--:B------:R-:W-:Y:S01]  /*1520*/  ISETP.GE.OR P1, PT, R2, R21.reuse, P0 ;  /* 0x000000150200720c */ /* 0x080fe20000726670 */
[----:B------:R1:W-:Y:S01]  /*1530*/  STS [R40+0x13400], R23 ;  /* 0x0134001728007388 */ /* 0x0003e20000000800 */
[----:B--2---:R-:W-:Y:S01]  /*1540*/  IMAD R14, R36, UR9, RZ ;  /* 0x00000009240e7c24 */ /* 0x004fe2000f8e02ff */
[-C--:B------:R-:W-:Y:S01]  /*1550*/  ISETP.GE.OR P6, PT, R0, R21.reuse, P0 ;  /* 0x000000150000720c */ /* 0x080fe200007c6670 */
[----:B------:R-:W-:Y:S01]  /*1560*/  IMAD.WIDE.U32 R8, R36, UR8, R8 ;  /* 0x0000000824087c25 */ /* 0x000fe2000f8e0008 */
[----:B------:R1:W-:Y:S01]  /*1570*/  STS [R40+0x13500], R24 ;  /* 0x0135001828007388 */ /* 0x0003e20000000800 */
[----:B------:R-:W-:Y:S02]  /*1580*/  ISETP.GE.OR P4, PT, R3, R21, P0 ;  /* 0x000000150300720c */ /* 0x000fe40000786670 */
[----:B------:R-:W-:Y:S01]  /*1590*/  IMAD R15, R37, UR8, R14 ;  /* 0x00000008250f7c24 */ /* 0x000fe2000f8e020e */
[----:B------:R1:W-:Y:S01]  /*15a0*/  STS [R40+0x14000], R30 ;  /* 0x0140001e28007388 */ /* 0x0003e20000000800 */
[C---:B------:R-:W-:Y:S01]  /*15b0*/  VIADD R0, R2.reuse, 0x10 ;  /* 0x0000001002007836 */ /* 0x040fe20000000000 */
[----:B------:R-:W-:Y:S01]  /*15c0*/  ULDC.64 UR8, c[0x0][0x260] ;  /* 0x0000980000087ab9 */ /* 0x000fe20000000a00 */
[----:B------:R-:W-:Y:S01]  /*15d0*/  VIADD R3, R2, 0x28 ;  /* 0x0000002802037836 */ /* 0x000fe20000000000 */
[----:B------:R1:W-:Y:S01]  /*15e0*/  STS [R40+0x14100], R34 ;  /* 0x0141002228007388 */ /* 0x0003e20000000800 */
[----:B------:R-:W-:Y:S01]  /*15f0*/  IADD3 R9, R9, R15, RZ ;  /* 0x0000000f09097210 */ /* 0x000fe20007ffe0ff */
[----:B------:R-:W-:Y:S01]  /*1600*/  IMAD R70, R70, UR8, RZ ;  /* 0x0000000846467c24 */ /* 0x000fe2000f8e02ff */
[-C--:B------:R-:W-:Y:S01]  /*1610*/  ISETP.GE.OR P5, PT, R0, R21.reuse, P0 ;  /* 0x000000150000720c */ /* 0x080fe200007a6670 */
[----:B------:R1:W-:Y:S01]  /*1620*/  STS [R40+0x15000], R47 ;  /* 0x0150002f28007388 */ /* 0x0003e20000000800 */
[----:B------:R-:W-:Y:S01]  /*1630*/  VIADD R0, R2, 0x20 ;  /* 0x0000002002007836 */ /* 0x000fe20000000000 */
[-C--:B------:R-:W-:Y:S01]  /*1640*/  ISETP.GE.OR P2, PT, R3, R21.reuse, P0 ;  /* 0x000000150300720c */ /* 0x080fe20000746670 */
[C---:B------:R-:W-:Y:S01]  /*1650*/  IMAD R3, R69.reuse, UR9, R70 ;  /* 0x0000000945037c24 */ /* 0x040fe2000f8e0246 */
[----:B------:R1:W-:Y:S01]  /*1660*/  STS [R40+0x15100], R49 ;  /* 0x0151003128007388 */ /* 0x0003e20000000800 */
[----:B------:R-:W-:Y:S01]  /*1670*/  IMAD.WIDE.U32 R8, R69, UR8, R8 ;  /* 0x0000000845087c25 */ /* 0x000fe2000f8e0008 */
[----:B------:R-:W-:-:S02]  /*1680*/  ISETP.GE.OR P3, PT, R0, R21, P0 ;  /* 0x000000150000720c */ /* 0x000fc40000766670 */
[----:B------:R1:W-:Y:S01]  /*1690*/  STS [R40+0x14400], R43 ;  /* 0x0144002b28007388 */ /* 0x0003e20000000800 */
[----:B------:R-:W-:Y:S01]  /*16a0*/  IMAD.WIDE R68, R68, 0x40, R10 ;  /* 0x0000004044447825 */ /* 0x000fe200078e020a */
[----:B------:R-:W-:Y:S02]  /*16b0*/  IADD3 R3, R9, R3, RZ ;  /* 0x0000000309037210 */ /* 0x000fe40007ffe0ff */
[----:B------:R1:W-:Y:S01]  /*16c0*/  STS [R40+0x14500], R45 ;  /* 0x0145002d28007388 */ /* 0x0003e20000000800 */
[C---:B------:R-:W-:Y:S02]  /*16d0*/  VIADD R0, R2.reuse, 0x30 ;  /* 0x0000003002007836 */ /* 0x040fe40000000000 */
[----:B0-----:R-:W-:Y:S01]  /*16e0*/  VIADD R20, R2, 0x38 ;  /* 0x0000003802147836 */ /* 0x001fe20000000000 */
[----:B------:R1:W-:Y:S04]  /*16f0*/  STS [R40+0x15400], R38 ;  /* 0x0154002628007388 */ /* 0x0003e80000000800 */
        /* <DEDUP_REMOVED lines=8> */
[----:B------:R1:W-:Y:S01]  /*1780*/  STS [R40+0x17500], R28 ;  /* 0x0175001c28007388 */ /* 0x0003e20000000800 */
[----:B------:R-:W-:Y:S06]  /*1790*/  BAR.SYNC.DEFER_BLOCKING 0x0 ;  /* 0x0000000000007b1d */ /* 0x000fec0000010000 */
[----:B------:R1:W0:Y:S01]  /*17a0*/  LDS.128 R4, [R13+0x10700] ;  /* 0x010700000d047984 */ /* 0x0002220000000c00 */
[----:B------:R-:W-:Y:S05]  /*17b0*/  @P1 BRA `(.L_x_83) ;  /* 0x00000000002c1947 */ /* 0x000fea0003800000 */
[----:B------:R-:W2:Y:S01]  /*17c0*/  LDS.128 R16, [R16] ;  /* 0x0000000010107984 */ /* 0x000ea20000000c00 */
[----:B------:R-:W-:Y:S01]  /*17d0*/  ULDC.64 UR4, c[0x0][0x250] ;  /* 0x0000940000047ab9 */ /* 0x000fe20000000a00 */
[----:B------:R-:W-:Y:S02]  /*17e0*/  IMAD.MOV.U32 R2, RZ, RZ, R8 ;  /* 0x000000ffff027224 */ /* 0x000fe400078e0008 */
[----:B------:R-:W-:Y:S02]  /*17f0*/  IMAD R15, R69, UR4, RZ ;  /* 0x00000004450f7c24 */ /* 0x000fe4000f8e02ff */
[----:B------:R-:W-:-:S04]  /*1800*/  IMAD.WIDE.U32 R10, R68, UR4, R2 ;  /* 0x00000004440a7c25 */ /* 0x000fc8000f8e0002 */
[----:B------:R-:W-:Y:S01]  /*1810*/  IMAD R15, R68, UR5, R15 ;  /* 0x00000005440f7c24 */ /* 0x000fe2000f8e020f */
[----:B------:R-:W-:Y:S02]  /*1820*/  ULDC.64 UR4, c[0x0][0x238] ;  /* 0x00008e0000047ab9 */ /* 0x000fe40000000a00 */
[----:B------:R-:W-:Y:S01]  /*1830*/  LEA R14, P1, R10, UR4, 0x1 ;  /* 0x000000040a0e7c11 */ /* 0x000fe2000f8208ff */
[----:B------:R-:W-:-:S05]  /*1840*/  IMAD.IADD R11, R11, 0x1, R15 ;  /* 0x000000010b0b7824 */ /* 0x000fca00078e020f */
[----:B------:R-:W-:-:S05]  /*1850*/  LEA.HI.X R15, R10, UR5, R11, 0x1, P1 ;  /* 0x000000050a0f7c11 */ /* 0x000fca00088f0c0b */
[----:B--2---:R2:W-:Y:S02]  /*1860*/  STG.E.128 desc[UR6][R14.64], R16 ;  /* 0x000000100e007986 */ /* 0x0045e4000c101d06 */
.L_x_83:
[----:B------:R-:W-:Y:S05]  /*1870*/  BSYNC B0 ;  /* 0x0000000000007941 */ /* 0x000fea0003800000 */
.L_x_82:
[----:B--2---:R2:W3:Y:S01]  /*1880*/  LDS.128 R16, [R13+0x10100] ;  /* 0x010100000d107984 */ /* 0x0044e20000000c00 */
[----:B------:R-:W-:Y:S01]  /*1890*/  BSSY B0, `(.L_x_84) ;  /* 0x0000011000007945 */ /* 0x000fe20003800000 */
[-C--:B------:R-:W-:Y:S02]  /*18a0*/  ISETP.GE.OR P1, PT, R0, R21.reuse, P0 ;  /* 0x000000150000720c */ /* 0x080fe40000726670 */
[----:B------:R-:W-:Y:S01]  /*18b0*/  ISETP.GE.OR P0, PT, R20, R21, P0 ;  /* 0x000000151400720c */ /* 0x000fe20000706670 */
[----:B------:R-:W-:-:S12]  /*18c0*/  @P6 BRA `(.L_x_85) ;  /* 0x0000000000346947 */ /* 0x000fd80003800000 */
[----:B------:R-:W-:Y:S01]  /*18d0*/  IADD3 R15, P6, R68, 0x8, RZ ;  /* 0x00000008440f7810 */ /* 0x000fe20007fde0ff */
        /* <DEDUP_REMOVED lines=8> */
[----:B------:R-:W-:Y:S02]  /*1960*/  LEA R14, P6, R10, UR4, 0x1 ;  /* 0x000000040a0e7c11 */ /* 0x000fe4000f8c08ff */
[----:B------:R-:W-:-:S04]  /*1970*/  IADD3 R11, R11, R15, RZ ;  /* 0x0000000f0b0b7210 */ /* 0x000fc80007ffe0ff */
[----:B------:R-:W-:-:S05]  /*1980*/  LEA.HI.X R15, R10, UR5, R11, 0x1, P6 ;  /* 0x000000050a0f7c11 */ /* 0x000fca000b0f0c0b */
[----:B---3--:R4:W-:Y:S02]  /*1990*/  STG.E.128 desc[UR6][R14.64], R16 ;  /* 0x000000100e007986 */ /* 0x0089e4000c101d06 */
.L_x_85:
[----:B------:R-:W-:Y:S05]  /*19a0*/  BSYNC B0 ;  /* 0x0000000000007941 */ /* 0x000fea0003800000 */
.L_x_84:
[----:B---34-:R3:W4:Y:S01]  /*19b0*/  LDS.128 R16, [R13+0x10200] ;  /* 0x010200000d107984 */ /* 0x0187220000000c00 */
[----:B------:R-:W-:Y:S04]  /*19c0*/  BSSY B0, `(.L_x_86) ;  /* 0x000000f000007945 */ /* 0x000fe80003800000 */
[----:B------:R-:W-:Y:S05]  /*19d0*/  @P5 BRA `(.L_x_87) ;  /* 0x0000000000345947 */ /* 0x000fea0003800000 */
[----:B------:R-:W-:Y:S01]  /*19e0*/  IADD3 R15, P5, R68, 0x10, RZ ;  /* 0x00000010440f7810 */ /* 0x000fe20007fbe0ff */
[----:B------:R-:W-:Y:S01]  /*19f0*/  ULDC.64 UR4, c[0x0][0x250] ;  /* 0x0000940000047ab9 */ /* 0x000fe20000000a00 */
[----:B------:R-:W-:Y:S01]  /*1a00*/  MOV R11, R3 ;  /* 0x00000003000b7202 */ /* 0x000fe20000000f00 */
        /* <DEDUP_REMOVED lines=10> */
.L_x_87:
[----:B------:R-:W-:Y:S05]  /*1ab0*/  BSYNC B0 ;  /* 0x0000000000007941 */ /* 0x000fea0003800000 */
.L_x_86:
[----:B----4-:R4:W0:Y:S01]  /*1ac0*/  LDS.128 R16, [R13+0x10300] ;  /* 0x010300000d107984 */ /* 0x0108220000000c00 */
        /* <DEDUP_REMOVED lines=14> */
[----:B0-----:R0:W-:Y:S02]  /*1bb0*/  STG.E.128 desc[UR6][R14.64], R16 ;  /* 0x000000100e007986 */ /* 0x0011e4000c101d06 */
.L_x_89:
[----:B------:R-:W-:Y:S05]  /*1bc0*/  BSYNC B0 ;  /* 0x0000000000007941 */ /* 0x000fea0003800000 */
.L_x_88:
[----:B0-----:R0:W0:Y:S01]  /*1bd0*/  LDS.128 R16, [R13+0x10400] ;  /* 0x010400000d107984 */ /* 0x0010220000000c00 */
[----:B------:R-:W-:Y:S04]  /*1be0*/  BSSY B0, `(.L_x_90) ;  /* 0x000000f000007945 */ /* 0x000fe80003800000 */
[----:B------:R-:W-:Y:S05]  /*1bf0*/  @P3 BRA `(.L_x_91) ;  /* 0x0000000000343947 */ /* 0x000fea0003800000 */
        /* <DEDUP_REMOVED lines=12> */
[----:B0-----:R0:W-:Y:S02]  /*1cc0*/  STG.E.128 desc[UR6][R14.64], R16 ;  /* 0x000000100e007986 */ /* 0x0011e4000c101d06 */
.L_x_91:
[----:B------:R-:W-:Y:S05]  /*1cd0*/  BSYNC B0 ;  /* 0x0000000000007941 */ /* 0x000fea0003800000 */
.L_x_90:
[----:B0-----:R0:W0:Y:S01]  /*1ce0*/  LDS.128 R16, [R13+0x10500] ;  /* 0x010500000d107984 */ /* 0x0010220000000c00 */
        /* <DEDUP_REMOVED lines=15> */
.L_x_93:
[----:B------:R-:W-:Y:S05]  /*1de0*/  BSYNC B0 ;  /* 0x0000000000007941 */ /* 0x000fea0003800000 */
.L_x_92:
[----:B01234-:R-:W0:Y:S01]  /*1df0*/  LDS.128 R12, [R13+0x10600] ;  /* 0x010600000d0c7984 */ /* 0x01fe220000000c00 */
        /* <DEDUP_REMOVED lines=15> */
.L_x_95:
[----:B------:R-:W-:Y:S05]  /*1ef0*/  BSYNC B0 ;  /* 0x0000000000007941 */ /* 0x000fea0003800000 */
.L_x_94:
[----:B------:R-:W-:Y:S05]  /*1f00*/  @P0 EXIT ;  /* 0x000000000000094d */ /* 0x000fea0003800000 */
[----:B------:R-:W-:Y:S01]  /*1f10*/  IADD3 R9, P0, R68, 0x38, RZ ;  /* 0x0000003844097810 */ /* 0x000fe20007f1e0ff */
[----:B------:R-:W-:Y:S01]  /*1f20*/  ULDC.64 UR4, c[0x0][0x250] ;  /* 0x0000940000047ab9 */ /* 0x000fe20000000a00 */
[----:B------:R-:W-:Y:S02]  /*1f30*/  IMAD.MOV.U32 R2, RZ, RZ, R8 ;  /* 0x000000ffff027224 */ /* 0x000fe400078e0008 */
[----:B------:R-:W-:Y:S02]  /*1f40*/  IADD3.X R68, RZ, R69, RZ, P0, !PT ;  /* 0x00000045ff447210 */ /* 0x000fe400007fe4ff */
[----:B------:R-:W-:-:S04]  /*1f50*/  IMAD.WIDE.U32 R2, R9, UR4, R2 ;  /* 0x0000000409027c25 */ /* 0x000fc8000f8e0002 */
[----:B------:R-:W-:-:S04]  /*1f60*/  IMAD R68, R68, UR4, RZ ;  /* 0x0000000444447c24 */ /* 0x000fc8000f8e02ff */
[----:B------:R-:W-:Y:S01]  /*1f70*/  IMAD R9, R9, UR5, R68 ;  /* 0x0000000509097c24 */ /* 0x000fe2000f8e0244 */
[----:B------:R-:W-:Y:S02]  /*1f80*/  ULDC.64 UR4, c[0x0][0x238] ;  /* 0x00008e0000047ab9 */ /* 0x000fe40000000a00 */
[----:B------:R-:W-:Y:S02]  /*1f90*/  LEA R8, P0, R2, UR4, 0x1 ;  /* 0x0000000402087c11 */ /* 0x000fe4000f8008ff */
[----:B------:R-:W-:-:S04]  /*1fa0*/  IADD3 R3, R3, R9, RZ ;  /* 0x0000000903037210 */ /* 0x000fc80007ffe0ff */
[----:B------:R-:W-:-:S05]  /*1fb0*/  LEA.HI.X R9, R2, UR5, R3, 0x1, P0 ;  /* 0x0000000502097c11 */ /* 0x000fca00080f0c03 */
[----:B------:R-:W-:Y:S01]  /*1fc0*/  STG.E.128 desc[UR6][R8.64], R4 ;  /* 0x0000000408007986 */ /* 0x000fe2000c101d06 */
[----:B------:R-:W-:Y:S05]  /*1fd0*/  EXIT ;  /* 0x000000000000794d */ /* 0x000fea0003800000 */
.L_x_96:
        /* <DEDUP_REMOVED lines=10> */
.L_x_153:


//--------------------- .text._ZN7cutlass13device_kernelIN5flash19enable_sm80_to_sm89INS1_16FlashAttnBwdSm80INS1_25CollectiveMainloopBwdSm80ILi1ELi1EN4cute5tupleIJNS5_1CILi64EEES8_NS7_ILi256EEEEEENS_6half_tEfNS_4arch4Sm80ELb1ELb0ELb0ELb1ELb0ELb0ELb0ELb0ELi2ELi4ELi2ELi2ELb0EEENS1_24CollectiveEpilogueBwdGQAISA_fSD_Li256ELb1ELb0EEENS1_25SingleTileBwdLPTSchedulerILb1ELi64ELb0EEEEEEEEEvNT_6ParamsE --------------------------
	.section	.text._ZN7cutlass13device_kernelIN5flash19enable_sm80_to_sm89INS1_16FlashAttnBwdSm80INS1_25CollectiveMainloopBwdSm80ILi1ELi1EN4cute5tupleIJNS5_1CILi64EEES8_NS7_ILi256EEEEEENS_6half_tEfNS_4arch4Sm80ELb1ELb0ELb0ELb1ELb0ELb0ELb0ELb0ELi2ELi4ELi2ELi2ELb0EEENS1_24CollectiveEpilogueBwdGQAISA_fSD_Li256ELb1ELb0EEENS1_25SingleTileBwdLPTSchedulerILb1ELi64ELb0EEEEEEEEEvNT_6ParamsE,"ax",@progbits
	.align	128
.text._ZN7cutlass13device_kernelIN5flash19enable_sm80_to_sm89INS1_16FlashAttnBwdSm80INS1_25CollectiveMainloopBwdSm80ILi1ELi1EN4cute5tupleIJNS5_1CILi64EEES8_NS7_ILi256EEEEEENS_6half_tEfNS_4arch4Sm80ELb1ELb0ELb0ELb1ELb0ELb0ELb0ELb0ELi2ELi4ELi2ELi2ELb0EEENS1_24CollectiveEpilogueBwdGQAISA_fSD_Li256ELb1ELb0EEENS1_25SingleTileBwdLPTSchedulerILb1ELi64ELb0EEEEEEEEEvNT_6ParamsE:
        .type           _ZN7cutlass13device_kernelIN5flash19enable_sm80_to_sm89INS1_16FlashAttnBwdSm80INS1_25CollectiveMainloopBwdSm80ILi1ELi1EN4cute5tupleIJNS5_1CILi64EEES8_NS7_ILi256EEEEEENS_6half_tEfNS_4arch4Sm80ELb1ELb0ELb0ELb1ELb0ELb0ELb0ELb0ELi2ELi4ELi2ELi2ELb0EEENS1_24CollectiveEpilogueBwdGQAISA_fSD_Li256ELb1ELb0EEENS1_25SingleTileBwdLPTSchedulerILb1ELi64ELb0EEEEEEEEEvNT_6ParamsE,@function
        .size           _ZN7cutlass13device_kernelIN5flash19enable_sm80_to_sm89INS1_16FlashAttnBwdSm80INS1_25CollectiveMainloopBwdSm80ILi1ELi1EN4cute5tupleIJNS5_1CILi64EEES8_NS7_ILi256EEEEEENS_6half_tEfNS_4arch4Sm80ELb1ELb0ELb0ELb1ELb0ELb0ELb0ELb0ELi2ELi4ELi2ELi2ELb0EEENS1_24CollectiveEpilogueBwdGQAISA_fSD_Li256ELb1ELb0EEENS1_25SingleTileBwdLPTSchedulerILb1ELi64ELb0EEEEEEEEEvNT_6ParamsE,(.L_x_154 - _ZN7cutlass13device_kernelIN5flash19enable_sm80_to_sm89INS1_16FlashAttnBwdSm80INS1_25CollectiveMainloopBwdSm80ILi1ELi1EN4cute5tupleIJNS5_1CILi64EEES8_NS7_ILi256EEEEEENS_6half_tEfNS_4arch4Sm80ELb1ELb0ELb0ELb1ELb0ELb0ELb0ELb0ELi2ELi4ELi2ELi2ELb0EEENS1_24CollectiveEpilogueBwdGQAISA_fSD_Li256ELb1ELb0EEENS1_25SingleTileBwdLPTSchedulerILb1ELi64ELb0EEEEEEEEEvNT_6ParamsE)
        .other          _ZN7cutlass13device_kernelIN5flash19enable_sm80_to_sm89INS1_16FlashAttnBwdSm80INS1_25CollectiveMainloopBwdSm80ILi1ELi1EN4cute5tupleIJNS5_1CILi64EEES8_NS7_ILi256EEEEEENS_6half_tEfNS_4arch4Sm80ELb1ELb0ELb0ELb1ELb0ELb0ELb0ELb0ELi2ELi4ELi2ELi2ELb0EEENS1_24CollectiveEpilogueBwdGQAISA_fSD_Li256ELb1ELb0EEENS1_25SingleTileBwdLPTSchedulerILb1ELi64ELb0EEEEEEEEEvNT_6ParamsE,@"STO_CUDA_ENTRY STV_DEFAULT"
_ZN7cutlass13device_kernelIN5flash19enable_sm80_to_sm89INS1_16FlashAttnBwdSm80INS1_25CollectiveMainloopBwdSm80ILi1ELi1EN4cute5tupleIJNS5_1CILi64EEES8_NS7_ILi256EEEEEENS_6half_tEfNS_4arch4Sm80ELb1ELb0ELb0ELb1ELb0ELb0ELb0ELb0ELi2ELi4ELi2ELi2ELb0EEENS1_24CollectiveEpilogueBwdGQAISA_fSD_Li256ELb1ELb0EEENS1_25SingleTileBwdLPTSchedulerILb1ELi64ELb0EEEEEEEEEvNT_6ParamsE:
[----:B------:R-:W-:Y:S01]  /*0000*/  LDC R1, c[0x0][0x28] ;  /* 0x00000a00ff017b82 */ /* 0x000fe20000000800 */
[----:B------:R-:W-:Y:S05]  /*0010*/  EXIT ;  /* 0x000000000000794d */ /* 0x000fea0003800000 */
.L_x_97:
        /* <DEDUP_REMOVED lines=14> */
.L_x_154:


//--------------------- .text._ZN7cutlass13device_kernelIN5flash22FlashAttnBwdPreprocessIN4cute5tupleIJNS3_1CILi64EEENS5_ILi256EEEEEENS_6half_tEfNS_4arch4Sm80ELb1ELb1EEEEEvNT_6ParamsE --------------------------
	.section	.text._ZN7cutlass13device_kernelIN5flash22FlashAttnBwdPreprocessIN4cute5tupleIJNS3_1CILi64EEENS5_ILi256EEEEEENS_6half_tEfNS_4arch4Sm80ELb1ELb1EEEEEvNT_6ParamsE,"ax",@progbits
	.align	128
.text._ZN7cutlass13device_kernelIN5flash22FlashAttnBwdPreprocessIN4cute5tupleIJNS3_1CILi64EEENS5_ILi256EEEEEENS_6half_tEfNS_4arch4Sm80ELb1ELb1EEEEEvNT_6ParamsE:
        .type           _ZN7cutlass13device_kernelIN5flash22FlashAttnBwdPreprocessIN4cute5tupleIJNS3_1CILi64EEENS5_ILi256EEEEEENS_6half_tEfNS_4arch4Sm80ELb1ELb1EEEEEvNT_6ParamsE,@function
        .size           _ZN7cutlass13device_kernelIN5flash22FlashAttnBwdPreprocessIN4cute5tupleIJNS3_1CILi64EEENS5_ILi256EEEEEENS_6half_tEfNS_4arch4Sm80ELb1ELb1EEEEEvNT_6ParamsE,(.L_x_155 - _ZN7cutlass13device_kernelIN5flash22FlashAttnBwdPreprocessIN4cute5tupleIJNS3_1CILi64EEENS5_ILi256EEEEEENS_6half_tEfNS_4arch4Sm80ELb1ELb1EEEEEvNT_6ParamsE)
        .other          _ZN7cutlass13device_kernelIN5flash22FlashAttnBwdPreprocessIN4cute5tupleIJNS3_1CILi64EEENS5_ILi256EEEEEENS_6half_tEfNS_4arch4Sm80ELb1ELb1EEEEEvNT_6ParamsE,@"STO_CUDA_ENTRY STV_DEFAULT"
_ZN7cutlass13device_kernelIN5flash22FlashAttnBwdPreprocessIN4cute5tupleIJNS3_1CILi64EEENS5_ILi256EEEEEENS_6half_tEfNS_4arch4Sm80ELb1ELb1EEEEEvNT_6ParamsE:
[----:B------:R-:W-:Y:S08]  /*0000*/  LDC R1, c[0x0][0x28] ;  /* 0x00000a00ff017b82 */ /* 0x000ff00000000800 */
[----:B------:R-:W0:Y:S01]  /*0010*/  S2UR UR12, SR_CTAID.Z ;  /* 0x00000000000c79c3 */ /* 0x000e220000002700 */
[----:B------:R-:W-:Y:S01]  /*0020*/  ULDC.64 UR18, c[0x0][0x2f0] ;  /* 0x0000bc0000127ab9 */ /* 0x000fe20000000a00 */
[----:B------:R-:W-:Y:S01]  /*0030*/  ULDC.64 UR4, c[0x0][0x2f0] ;  /* 0x0000bc0000047ab9 */ /* 0x000fe20000000a00 */
[----:B------:R-:W-:Y:S01]  /*0040*/  UISETP.NE.U32.AND UP0, UPT, UR18, URZ, UPT ;  /* 0x0000003f1200728c */ /* 0x000fe2000bf05070 */
[----:B------:R-:W-:Y:S01]  /*0050*/  ULDC.64 UR6, c[0x0][0x2f8] ;  /* 0x0000be0000067ab9 */ /* 0x000fe20000000a00 */
[----:B------:R-:W-:-:S02]  /*0060*/  ULDC.64 UR10, c[0x0][0x208] ;  /* 0x00008200000a7ab9 */ /* 0x000fc40000000a00 */
[----:B------:R-:W-:Y:S02]  /*0070*/  UISETP.NE.AND.EX UP0, UPT, UR19, URZ, UPT, UP0 ;  /* 0x0000003f1300728c */ /* 0x000fe4000bf05300 */
[----:B------:R-:W-:-:S04]  /*0080*/  UISETP.NE.U32.AND UP1, UPT, UR6, URZ, UPT ;  /* 0x0000003f0600728c */ /* 0x000fc8000bf25070 */
[----:B------:R-:W-:Y:S01]  /*0090*/  PLOP3.LUT P0, PT, PT, PT, UP0, 0x80, 0x0 ;  /* 0x000000000000781c */ /* 0x000fe20003f0f008 */
[----:B------:R-:W-:Y:S02]  /*00a0*/  UISETP.NE.AND.EX UP1, UPT, UR7, URZ, UPT, UP1 ;  /* 0x0000003f0700728c */ /* 0x000fe4000bf25310 */
[----:B0-----:R-:W-:-:S06]  /*00b0*/  UIMAD.WIDE UR4, UR12, 0x4, UR4 ;  /* 0x000000040c0478a5 */ /* 0x001fcc000f8e0204 */
[----:B------:R-:W-:Y:S02]  /*00c0*/  MOV R2, UR4 ;  /* 0x0000000400027c02 */ /* 0x000fe40008000f00 */
[----:B------:R-:W-:Y:S01]  /*00d0*/  MOV R3, UR5 ;  /* 0x0000000500037c02 */ /* 0x000fe20008000f00 */
[----:B------:R-:W-:-:S04]  /*00e0*/  @UP1 ULDC.64 UR4, c[0x0][0x2f8] ;  /* 0x0000be0000041ab9 */ /* 0x000fc80000000a00 */
[----:B------:R-:W2:Y:S01]  /*00f0*/  @P0 LDG.E R0, desc[UR10][R2.64] ;  /* 0x0000000a02000981 */ /* 0x000ea2000c1e1900 */
[----:B------:R-:W-:Y:S01]  /*0100*/  PLOP3.LUT P1, PT, PT, PT, UP1, 0x80, 0x0 ;  /* 0x000000000000781c */ /* 0x000fe20003f2f018 */
[----:B------:R-:W-:-:S06]  /*0110*/  @UP1 UIMAD.WIDE UR4, UR12, 0x4, UR4 ;  /* 0x000000040c0418a5 */ /* 0x000fcc000f8e0204 */
[----:B------:R-:W-:Y:S02]  /*0120*/  MOV R4, UR4 ;  /* 0x0000000400047c02 */ /* 0x000fe40008000f00 */
[----:B------:R-:W-:-:S05]  /*0130*/  MOV R5, UR5 ;  /* 0x0000000500057c02 */ /* 0x000fca0008000f00 */
[----:B------:R-:W3:Y:S01]  /*0140*/  @P1 LDG.E R4, desc[UR10][R4.64] ;  /* 0x0000000a04041981 */ /* 0x000ee2000c1e1900 */
[----:B------:R-:W0:Y:S01]  /*0150*/  S2UR UR13, SR_CTAID.X ;  /* 0x00000000000d79c3 */ /* 0x000e220000002500 */
[----:B------:R-:W-:Y:S01]  /*0160*/  ULDC UR8, c[0x0][0x218] ;  /* 0x0000860000087ab9 */ /* 0x000fe20000000800 */
[----:B------:R-:W-:Y:S01]  /*0170*/  UMOV UR6, URZ ;  /* 0x0000003f00067c82 */ /* 0x000fe20008000000 */
[----:B------:R-:W1:Y:S01]  /*0180*/  S2R R7, SR_TID.X ;  /* 0x0000000000077919 */ /* 0x000e620000002100 */
[----:B------:R-:W-:-:S04]  /*0190*/  UMOV UR7, URZ ;  /* 0x0000003f00077c82 */ /* 0x000fc80008000000 */
[----:B------:R-:W4:Y:S01]  /*01a0*/  S2UR UR16, SR_CTAID.Y ;  /* 0x00000000001079c3 */ /* 0x000f220000002600 */
[----:B0-----:R-:W-:Y:S01]  /*01b0*/  USHF.L.U32 UR15, UR13, 0x6, URZ ;  /* 0x000000060d0f7899 */ /* 0x001fe2000800063f */
[----:B--2---:R-:W-:-:S13]  /*01c0*/  @P0 R2UR UR9, R0 ;  /* 0x00000000000902ca */ /* 0x004fda00000e0000 */
[----:B------:R-:W-:Y:S02]  /*01d0*/  @UP0 ULEA UR4, UR12, UR9, 0x6 ;  /* 0x000000090c040291 */ /* 0x000fe4000f8e303f */
[----:B------:R-:W-:Y:S01]  /*01e0*/  @UP0 USHF.R.S32.HI UR14, URZ, 0x1f, UR9 ;  /* 0x0000001f3f0e0899 */ /* 0x000fe20008011409 */
[----:B---3--:R-:W-:Y:S01]  /*01f0*/  @P1 R2UR UR8, R4 ;  /* 0x00000000040812ca */ /* 0x008fe200000e0000 */
[----:B------:R-:W-:Y:S01]  /*0200*/  @UP0 USHF.R.S32.HI UR5, URZ, 0x1f, UR4 ;  /* 0x0000001f3f050899 */ /* 0x000fe20008011404 */
[----:B------:R-:W-:-:S03]  /*0210*/  @UP0 UMOV UR6, UR9 ;  /* 0x0000000900060c82 */ /* 0x000fc60008000000 */
[----:B------:R-:W-:Y:S01]  /*0220*/  @UP0 ULEA.HI UR5, UR5, UR4, URZ, 0x6 ;  /* 0x0000000405050291 */ /* 0x000fe2000f8f303f */
[----:B------:R-:W-:Y:S02]  /*0230*/  @UP0 UMOV UR7, UR14 ;  /* 0x0000000e00070c82 */ /* 0x000fe40008000000 */
[----:B------:R-:W-:Y:S01]  /*0240*/  UMOV UR4, URZ ;  /* 0x0000003f00047c82 */ /* 0x000fe20008000000 */
[----:B------:R-:W-:Y:S01]  /*0250*/  @UP0 ULOP3.LUT UR4, UR5, 0xffffffc0, URZ, 0xc0, !UPT ;  /* 0xffffffc005040892 */ /* 0x000fe2000f8ec03f */
[----:B-1--4-:R-:W-:Y:S11]  /*0260*/  @P1 BRA `(.L_x_98) ;  /* 0x0000000000181947 */ /* 0x012ff60003800000 */
[----:B------:R-:W-:Y:S05]  /*0270*/  @!P0 BRA `(.L_x_98) ;  /* 0x0000000000148947 */ /* 0x000fea0003800000 */
[----:B------:R-:W2:Y:S04]  /*0280*/  LDG.E R4, desc[UR10][R2.64] ;  /* 0x0000000a02047981 */ /* 0x000ea8000c1e1900 */
[----:B------:R-:W3:Y:S01]  /*0290*/  LDG.E R0, desc[UR10][R2.64+0x4] ;  /* 0x0000040a02007981 */ /* 0x000ee2000c1e1900 */
[----:B--2---:R-:W-:Y:S02]  /*02a0*/  R2UR UR5, R4 ;  /* 0x00000000040572ca */ /* 0x004fe400000e0000 */
[----:B---3--:R-:W-:-:S13]  /*02b0*/  R2UR UR8, R0 ;  /* 0x00000000000872ca */ /* 0x008fda00000e0000 */
[----:B------:R-:W-:-:S12]  /*02c0*/  UIADD3 UR8, -UR5, UR8, URZ ;  /* 0x0000000805087290 */ /* 0x000fd8000fffe13f */
.L_x_98:
[----:B------:R-:W-:Y:S01]  /*02d0*/  UISETP.NE.U32.AND UP0, UPT, UR18, URZ, UPT ;  /* 0x0000003f1200728c */ /* 0x000fe2000bf05070 */
[----:B------:R-:W-:-:S03]  /*02e0*/  MOV R0, UR15 ;  /* 0x0000000f00007c02 */ /* 0x000fc60008000f00 */
[----:B------:R-:W-:Y:S01]  /*02f0*/  UISETP.NE.AND.EX UP0, UPT, UR19, URZ, UPT, UP0 ;  /* 0x0000003f1300728c */ /* 0x000fe2000bf05300 */
[----:B------:R-:W-:-:S05]  /*0300*/  ISETP.GE.AND P1, PT, R0, UR8, PT ;  /* 0x0000000800007c0c */ /* 0x000fca000bf26270 */
[----:B------:R-:W-:-:S13]  /*0310*/  PLOP3.LUT P0, PT, PT, PT, UP0, 0x80, 0x0 ;  /* 0x000000000000781c */ /* 0x000fda0003f0f008 */
[----:B------:R-:W-:Y:S05]  /*0320*/  @P0 EXIT P1 ;  /* 0x000000000000094d */ /* 0x000fea0000800000 */
[----:B------:R-:W-:Y:S01]  /*0330*/  UIADD3 UR20, -UR15, UR8, URZ ;  /* 0x000000080f147290 */ /* 0x000fe2000fffe13f */
[----:B------:R-:W-:Y:S01]  /*0340*/  SHF.R.S32.HI R36, RZ, 0x1f, R7 ;  /* 0x0000001fff247819 */ /* 0x000fe20000011407 */
[----:B------:R-:W-:Y:S01]  /*0350*/  USHF.R.S32.HI UR5, URZ, 0x1f, UR12 ;  /* 0x0000001f3f057899 */ /* 0x000fe2000801140c */
[----:B------:R-:W-:Y:S01]  /*0360*/  BSSY B0, `(.L_x_99) ;  /* 0x0000025000007945 */ /* 0x000fe20003800000 */
[----:B------:R-:W-:Y:S01]  /*0370*/  USHF.R.S32.HI UR14, URZ, 0x1f, UR16 ;  /* 0x0000001f3f0e7899 */ /* 0x000fe20008011410 */
[----:B------:R-:W-:Y:S01]  /*0380*/  LEA.HI R36, R36, R7, RZ, 0x4 ;  /* 0x0000000724247211 */ /* 0x000fe200078f20ff */
[----:B------:R-:W-:Y:S01]  /*0390*/  USEL UR17, UR12, URZ, !UP0 ;  /* 0x0000003f0c117287 */ /* 0x000fe2000c000000 */
[C---:B------:R-:W-:Y:S01]  /*03a0*/  ISETP.GE.AND P0, PT, R7.reuse, UR20, PT ;  /* 0x0000001407007c0c */ /* 0x040fe2000bf06270 */
[----:B------:R-:W-:Y:S01]  /*03b0*/  USEL UR5, UR5, URZ, !UP0 ;  /* 0x0000003f05057287 */ /* 0x000fe2000c000000 */
[----:B------:R-:W-:Y:S02]  /*03c0*/  SHF.R.S32.HI R0, RZ, 0x4, R36 ;  /* 0x00000004ff007819 */ /* 0x000fe40000011424 */
[----:B------:R-:W-:-:S02]  /*03d0*/  ISETP.GT.OR P0, PT, R7, 0x3f, P0 ;  /* 0x0000003f0700780c */ /* 0x000fc40000704670 */
[----:B------:R-:W-:Y:S02]  /*03e0*/  LOP3.LUT R10, R36, 0xfffffff0, RZ, 0xc0, !PT ;  /* 0xfffffff0240a7812 */ /* 0x000fe400078ec0ff */
[----:B------:R-:W-:Y:S02]  /*03f0*/  SHF.R.S32.HI R2, RZ, 0x1f, R0 ;  /* 0x0000001fff027819 */ /* 0x000fe40000011400 */
[----:B------:R-:W-:Y:S02]  /*0400*/  IADD3 R72, P1, R0, UR6, RZ ;  /* 0x0000000600487c10 */ /* 0x000fe4000ff3e0ff */
[----:B------:R-:W-:Y:S02]  /*0410*/  MOV R12, 0x7f800000 ;  /* 0x7f800000000c7802 */ /* 0x000fe40000000f00 */
[----:B------:R-:W-:Y:S02]  /*0420*/  MOV R11, UR13 ;  /* 0x0000000d000b7c02 */ /* 0x000fe40008000f00 */
[----:B------:R-:W-:-:S02]  /*0430*/  IADD3 R10, -R10, R7, RZ ;  /* 0x000000070a0a7210 */ /* 0x000fc40007ffe1ff */
[----:B------:R-:W-:Y:S01]  /*0440*/  IADD3.X R73, R2, UR7, RZ, P1, !PT ;  /* 0x0000000702497c10 */ /* 0x000fe20008ffe4ff */
[----:B------:R-:W-:Y:S06]  /*0450*/  @P0 BRA `(.L_x_100) ;  /* 0x0000000000540947 */ /* 0x000fec0003800000 */
[----:B------:R-:W0:Y:S01]  /*0460*/  LDC.64 R8, c[0x0][0x290] ;  /* 0x0000a400ff087b82 */ /* 0x000e220000000a00 */
[----:B------:R-:W-:Y:S02]  /*0470*/  USHF.R.S32.HI UR9, URZ, 0x1f, UR15 ;  /* 0x0000001f3f097899 */ /* 0x000fe4000801140f */
[----:B------:R-:W-:Y:S01]  /*0480*/  MOV R2, UR15 ;  /* 0x0000000f00027c02 */ /* 0x000fe20008000f00 */
[----:B------:R-:W-:-:S03]  /*0490*/  ULDC.64 UR18, c[0x0][0x298] ;  /* 0x0000a60000127ab9 */ /* 0x000fc60000000a00 */
[--C-:B------:R-:W-:Y:S02]  /*04a0*/  IADD3 R2, P0, P1, R2, UR6, R7.reuse ;  /* 0x0000000602027c10 */ /* 0x100fe4000f91e007 */
[----:B------:R-:W-:Y:S02]  /*04b0*/  SHF.R.S32.HI R7, RZ, 0x1f, R7 ;  /* 0x0000001fff077819 */ /* 0x000fe40000011407 */
[----:B------:R-:W-:Y:S01]  /*04c0*/  MOV R6, UR9 ;  /* 0x0000000900067c02 */ /* 0x000fe20008000f00 */
[----:B------:R-:W-:-:S03]  /*04d0*/  UIMAD UR9, UR5, UR18, URZ ;  /* 0x00000012050972a4 */ /* 0x000fc6000f8e023f */
[----:B------:R-:W-:Y:S01]  /*04e0*/  IADD3.X R3, R6, UR7, R7, P0, P1 ;  /* 0x0000000706037c10 */ /* 0x000fe200087e2407 */
[----:B------:R-:W-:Y:S01]  /*04f0*/  UIMAD UR9, UR17, UR19, UR9 ;  /* 0x00000013110972a4 */ /* 0x000fe2000f8e0209 */
[C---:B0-----:R-:W-:Y:S02]  /*0500*/  IMAD R4, R8.reuse, UR14, RZ ;  /* 0x0000000e08047c24 */ /* 0x041fe4000f8e02ff */
[----:B------:R-:W-:-:S04]  /*0510*/  IMAD.WIDE.U32 R2, R8, UR16, R2 ;  /* 0x0000001008027c25 */ /* 0x000fc8000f8e0002 */
[----:B------:R-:W-:-:S05]  /*0520*/  IMAD R5, R9, UR16, R4 ;  /* 0x0000001009057c24 */ /* 0x000fca000f8e0204 */
[----:B------:R-:W-:Y:S02]  /*0530*/  IADD3 R3, R3, R5, RZ ;  /* 0x0000000503037210 */ /* 0x000fe40007ffe0ff */
[----:B------:R-:W-:Y:S01]  /*0540*/  MOV R5, UR18 ;  /* 0x0000001200057c02 */ /* 0x000fe20008000f00 */
[----:B------:R-:W-:-:S04]  /*0550*/  ULDC.64 UR18, c[0x0][0x288] ;  /* 0x0000a20000127ab9 */ /* 0x000fc80000000a00 */
[----:B------:R-:W-:-:S05]  /*0560*/  IMAD.WIDE.U32 R2, R5, UR17, R2 ;  /* 0x0000001105027c25 */ /* 0x000fca000f8e0002 */
[----:B------:R-:W-:Y:S02]  /*0570*/  IADD3 R3, R3, UR9, RZ ;  /* 0x0000000903037c10 */ /* 0x000fe4000fffe0ff */
[----:B------:R-:W-:-:S04]  /*0580*/  LEA R12, P0, R2, UR18, 0x2 ;  /* 0x00000012020c7c11 */ /* 0x000fc8000f8010ff */
[----:B------:R-:W-:-:S05]  /*0590*/  LEA.HI.X R13, R2, UR19, R3, 0x2, P0 ;  /* 0x00000013020d7c11 */ /* 0x000fca00080f1403 */
[----:B------:R0:W5:Y:S04]  /*05a0*/  LDG.E R12, desc[UR10][R12.64] ;  /* 0x0000000a0c0c7981 */ /* 0x000168000c1e1900 */
.L_x_100:
[----:B------:R-:W-:Y:S05]  /*05b0*/  BSYNC B0 ;  /* 0x0000000000007941 */ /* 0x000fea0003800000 */
.L_x_99:
[----:B------:R-:W-:Y:S01]  /*05c0*/  ISETP.GE.AND P1, PT, R0, UR20, PT ;  /* 0x0000001400007c0c */ /* 0x000fe2000bf26270 */
[----:B------:R-:W-:Y:S01]  /*05d0*/  BSSY B0, `(.L_x_101) ;  /* 0x0000022000007945 */ /* 0x000fe20003800000 */
[----:B------:R-:W-:Y:S01]  /*05e0*/  IMAD.WIDE R72, R11, 0x40, R72 ;  /* 0x000000400b487825 */ /* 0x000fe200078e0248 */
[----:B------:R-:W-:Y:S02]  /*05f0*/  CS2R R4, SRZ ;  /* 0x0000000000047805 */ /* 0x000fe4000001ff00 */
[----:B------:R-:W-:Y:S02]  /*0600*/  CS2R R6, SRZ ;  /* 0x0000000000067805 */ /* 0x000fe4000001ff00 */
[----:B------:R-:W-:Y:S02]  /*0610*/  CS2R R16, SRZ ;  /* 0x0000000000107805 */ /* 0x000fe4000001ff00 */
[----:B------:R-:W-:-:S04]  /*0620*/  CS2R R18, SRZ ;  /* 0x0000000000127805 */ /* 0x000fc8000001ff00 */
[----:B------:R-:W-:Y:S05]  /*0630*/  @P1 BRA `(.L_x_102) ;  /* 0x00000000006c1947 */ /* 0x000fea0003800000 */
[----:B------:R-:W1:Y:S01]  /*0640*/  LDC.64 R14, c[0x0][0x230] ;  /* 0x00008c00ff0e7b82 */ /* 0x000e620000000a00 */
[----:B------:R-:W-:Y:S01]  /*0650*/  SHF.L.U32 R8, R10, 0x3, RZ ;  /* 0x000000030a087819 */ /* 0x000fe200000006ff */
[----:B------:R-:W-:Y:S02]  /*0660*/  ULDC.64 UR18, c[0x0][0x238] ;  /* 0x00008e0000127ab9 */ /* 0x000fe40000000a00 */
[----:B------:R-:W-:Y:S01]  /*0670*/  UIMAD UR6, UR5, UR18, URZ ;  /* 0x00000012050672a4 */ /* 0x000fe2000f8e023f */
[----:B------:R-:W-:-:S03]  /*0680*/  SHF.R.S32.HI R9, RZ, 0x1f, R8 ;  /* 0x0000001fff097819 */ /* 0x000fc60000011408 */
[----:B------:R-:W-:Y:S01]  /*0690*/  UIMAD UR6, UR17, UR19, UR6 ;  /* 0x00000013110672a4 */ /* 0x000fe2000f8e0206 */
[----:B-1----:R-:W-:-:S04]  /*06a0*/  IMAD R2, R14, UR14, RZ ;  /* 0x0000000e0e027c24 */ /* 0x002fc8000f8e02ff */
[----:B------:R-:W-:Y:S02]  /*06b0*/  IMAD R11, R15, UR16, R2 ;  /* 0x000000100f0b7c24 */ /* 0x000fe4000f8e0202 */
[----:B------:R-:W-:Y:S01]  /*06c0*/  IMAD.WIDE.U32 R2, R14, UR16, R8 ;  /* 0x000000100e027c25 */ /* 0x000fe2000f8e0008 */
[----:B------:R-:W-:Y:S01]  /*06d0*/  MOV R9, UR18 ;  /* 0x0000001200097c02 */ /* 0x000fe20008000f00 */
[----:B------:R-:W-:-:S03]  /*06e0*/  ULDC.64 UR18, c[0x0][0x228] ;  /* 0x00008a0000127ab9 */ /* 0x000fc60000000a00 */
[----:B------:R-:W-:Y:S02]  /*06f0*/  IADD3 R3, R3, R11, RZ ;  /* 0x0000000b03037210 */ /* 0x000fe40007ffe0ff */
[----:B------:R-:W-:Y:S01]  /*0700*/  IADD3 R11, R8, 0x80, RZ ;  /* 0x00000080080b7810 */ /* 0x000fe20007ffe0ff */
[----:B------:R-:W-:-:S04]  /*0710*/  IMAD.WIDE.U32 R2, R9, UR17, R2 ;  /* 0x0000001109027c25 */ /* 0x000fc8000f8e0002 */
[----:B------:R-:W-:Y:S01]  /*0720*/  IMAD R9, R73, UR18, RZ ;  /* 0x0000001249097c24 */ /* 0x000fe2000f8e02ff */
[----:B------:R-:W-:Y:S01]  /*0730*/  IADD3 R3, R3, UR6, RZ ;  /* 0x0000000603037c10 */ /* 0x000fe2000fffe0ff */
[----:B------:R-:W-:Y:S02]  /*0740*/  ULDC UR6, c[0x0][0x21c] ;  /* 0x0000870000067ab9 */ /* 0x000fe40000000800 */
[----:B------:R-:W-:Y:S01]  /*0750*/  IMAD R9, R72, UR19, R9 ;  /* 0x0000001348097c24 */ /* 0x000fe2000f8e0209 */
[----:B------:R-:W-:Y:S01]  /*0760*/  ISETP.GE.AND P0, PT, R8, UR6, PT ;  /* 0x0000000608007c0c */ /* 0x000fe2000bf06270 */
[----:B------:R-:W-:Y:S01]  /*0770*/  IMAD.WIDE.U32 R2, R72, UR18, R2 ;  /* 0x0000001248027c25 */ /* 0x000fe2000f8e0002 */
[----:B------:R-:W-:Y:S01]  /*0780*/  ISETP.GE.AND P2, PT, R11, UR6, PT ;  /* 0x000000060b007c0c */ /* 0x000fe2000bf46270 */
[----:B------:R-:W-:-:S03]  /*0790*/  ULDC.64 UR6, c[0x0][0x210] ;  /* 0x0000840000067ab9 */ /* 0x000fc60000000a00 */
[----:B------:R-:W-:Y:S02]  /*07a0*/  IADD3 R3, R3, R9, RZ ;  /* 0x0000000903037210 */ /* 0x000fe40007ffe0ff */
[----:B------:R-:W-:-:S04]  /*07b0*/  LEA R8, P3, R2, UR6, 0x1 ;  /* 0x0000000602087c11 */ /* 0x000fc8000f8608ff */
[----:B------:R-:W-:-:S05]  /*07c0*/  LEA.HI.X R9, R2, UR7, R3, 0x1, P3 ;  /* 0x0000000702097c11 */ /* 0x000fca00098f0c03 */
[----:B------:R1:W5:Y:S04]  /*07d0*/  @!P0 LDG.E.128 R4, desc[UR10][R8.64] ;  /* 0x0000000a08048981 */ /* 0x000368000c1e1d00 */
[----:B------:R1:W5:Y:S02]  /*07e0*/  @!P2 LDG.E.128 R16, desc[UR10][R8.64+0x100] ;  /* 0x0001000a0810a981 */ /* 0x000364000c1e1d00 */
.L_x_102:
[----:B------:R-:W-:Y:S05]  /*07f0*/  BSYNC B0 ;  /* 0x0000000000007941 */ /* 0x000fea0003800000 */
.L_x_101:
[----:B------:R-:W-:Y:S01]  /*0800*/  UIMAD UR9, UR13, -0x40, UR8 ;  /* 0xffffffc00d0978a4 */ /* 0x000fe2000f8e0208 */
[----:B------:R-:W-:Y:S01]  /*0810*/  IADD3 R0, R0, 0x10, RZ ;  /* 0x0000001000007810 */ /* 0x000fe20007ffe0ff */
[----:B------:R-:W-:Y:S01]  /*0820*/  BSSY B0, `(.L_x_103) ;  /* 0x0000042000007945 */ /* 0x000fe20003800000 */
[----:B-----5:R-:W-:Y:S02]  /*0830*/  MOV R42, R4 ;  /* 0x00000004002a7202 */ /* 0x020fe40000000f00 */
[----:B------:R-:W-:Y:S02]  /*0840*/  CS2R R20, SRZ ;  /* 0x0000000000147805 */ /* 0x000fe4000001ff00 */
[----:B------:R-:W-:Y:S02]  /*0850*/  MOV R41, R5 ;  /* 0x0000000500297202 */ /* 0x000fe40000000f00 */
[----:B------:R-:W-:Y:S02]  /*0860*/  CS2R R4, SRZ ;  /* 0x0000000000047805 */ /* 0x000fe4000001ff00 */
[----:B------:R-:W-:-:S02]  /*0870*/  ISETP.GE.AND P0, PT, R0, UR9, PT ;  /* 0x0000000900007c0c */ /* 0x000fc4000bf06270 */
[----:B------:R-:W-:Y:S02]  /*0880*/  CS2R R22, SRZ ;  /* 0x0000000000167805 */ /* 0x000fe4000001ff00 */
[----:B-1----:R-:W-:Y:S02]  /*0890*/  MOV R8, R6 ;  /* 0x0000000600087202 */ /* 0x002fe40000000f00 */
[----:B------:R-:W-:Y:S02]  /*08a0*/  MOV R11, R7 ;  /* 0x00000007000b7202 */ /* 0x000fe40000000f00 */
[----:B------:R-:W-:-:S05]  /*08b0*/  CS2R R6, SRZ ;  /* 0x0000000000067805 */ /* 0x000fca000001ff00 */
[----:B------:R-:W-:Y:S05]  /*08c0*/  @P0 BRA `(.L_x_104) ;  /* 0x0000000000dc0947 */ /* 0x000fea0003800000 */
[----:B------:R-:W1:Y:S01]  /*08d0*/  LDC R3, c[0x0][0x21c] ;  /* 0x00008700ff037b82 */ /* 0x000e620000000800 */
[----:B------:R-:W-:Y:S01]  /*08e0*/  SHF.L.U32 R14, R10, 0x3, RZ ;  /* 0x000000030a0e7819 */ /* 0x000fe200000006ff */
[----:B------:R-:W-:Y:S03]  /*08f0*/  BSSY B1, `(.L_x_105) ;  /* 0x000001c000017945 */ /* 0x000fe60003800000 */
[C---:B------:R-:W-:Y:S02]  /*0900*/  IADD3 R0, R14.reuse, 0x80, RZ ;  /* 0x000000800e007810 */ /* 0x040fe40007ffe0ff */
[-C--:B-1----:R-:W-:Y:S02]  /*0910*/  ISETP.GE.AND P0, PT, R14, R3.reuse, PT ;  /* 0x000000030e00720c */ /* 0x082fe40003f06270 */
[----:B------:R-:W-:-:S11]  /*0920*/  ISETP.GE.AND P2, PT, R0, R3, PT ;  /* 0x000000030000720c */ /* 0x000fd60003f46270 */
[----:B------:R-:W-:Y:S05]  /*0930*/  @P0 BRA `(.L_x_106) ;  /* 0x00000000005c0947 */ /* 0x000fea0003800000 */
[----:B------:R-:W1:Y:S01]  /*0940*/  LDC.64 R4, c[0x0][0x230] ;  /* 0x00008c00ff047b82 */ /* 0x000e620000000a00 */
[----:B------:R-:W-:Y:S01]  /*0950*/  SHF.R.S32.HI R15, RZ, 0x1f, R14 ;  /* 0x0000001fff0f7819 */ /* 0x000fe2000001140e */
[----:B------:R-:W-:Y:S02]  /*0960*/  ULDC.64 UR18, c[0x0][0x238] ;  /* 0x00008e0000127ab9 */ /* 0x000fe40000000a00 */
[----:B------:R-:W-:Y:S02]  /*0970*/  UIMAD UR6, UR5, UR18, URZ ;  /* 0x00000012050672a4 */ /* 0x000fe4000f8e023f */
[----:B------:R-:W-:Y:S02]  /*0980*/  MOV R7, UR18 ;  /* 0x0000001200077c02 */ /* 0x000fe40008000f00 */
[----:B------:R-:W-:-:S03]  /*0990*/  UIMAD UR6, UR17, UR19, UR6 ;  /* 0x00000013110672a4 */ /* 0x000fc6000f8e0206 */
[----:B------:R-:W-:Y:S01]  /*09a0*/  ULDC.64 UR18, c[0x0][0x228] ;  /* 0x00008a0000127ab9 */ /* 0x000fe20000000a00 */
[C---:B-1----:R-:W-:Y:S02]  /*09b0*/  IMAD R0, R4.reuse, UR14, RZ ;  /* 0x0000000e04007c24 */ /* 0x042fe4000f8e02ff */
[----:B------:R-:W-:-:S04]  /*09c0*/  IMAD.WIDE.U32 R2, R4, UR16, R14 ;  /* 0x0000001004027c25 */ /* 0x000fc8000f8e000e */
[----:B------:R-:W-:-:S05]  /*09d0*/  IMAD R5, R5, UR16, R0 ;  /* 0x0000001005057c24 */ /* 0x000fca000f8e0200 */
[----:B------:R-:W-:Y:S02]  /*09e0*/  IADD3 R3, R3, R5, RZ ;  /* 0x0000000503037210 */ /* 0x000fe40007ffe0ff */
[----:B------:R-:W-:Y:S01]  /*09f0*/  IADD3 R5, P0, R72, 0x10, RZ ;  /* 0x0000001048057810 */ /* 0x000fe20007f1e0ff */
[----:B------:R-:W-:-:S03]  /*0a00*/  IMAD.WIDE.U32 R2, R7, UR17, R2 ;  /* 0x0000001107027c25 */ /* 0x000fc6000f8e0002 */
[----:B------:R-:W-:Y:S02]  /*0a10*/  IADD3.X R0, RZ, R73, RZ, P0, !PT ;  /* 0x00000049ff007210 */ /* 0x000fe400007fe4ff */
[----:B------:R-:W-:-:S03]  /*0a20*/  IADD3 R3, R3, UR6, RZ ;  /* 0x0000000603037c10 */ /* 0x000fc6000fffe0ff */
[----:B------:R-:W-:Y:S01]  /*0a30*/  IMAD R0, R0, UR18, RZ ;  /* 0x0000001200007c24 */ /* 0x000fe2000f8e02ff */
[----:B------:R-:W-:-:S03]  /*0a40*/  ULDC.64 UR6, c[0x0][0x210] ;  /* 0x0000840000067ab9 */ /* 0x000fc60000000a00 */
[C---:B------:R-:W-:Y:S02]  /*0a50*/  IMAD R7, R5.reuse, UR19, R0 ;  /* 0x0000001305077c24 */ /* 0x040fe4000f8e0200 */
[----:B------:R-:W-:-:S05]  /*0a60*/  IMAD.WIDE.U32 R2, R5, UR18, R2 ;  /* 0x0000001205027c25 */ /* 0x000fca000f8e0002 */
[----:B------:R-:W-:Y:S02]  /*0a70*/  IADD3 R3, R3, R7, RZ ;  /* 0x0000000703037210 */ /* 0x000fe40007ffe0ff */
[----:B------:R-:W-:-:S04]  /*0a80*/  LEA R4, P0, R2, UR6, 0x1 ;  /* 0x0000000602047c11 */ /* 0x000fc8000f8008ff */
[----:B------:R-:W-:-:S06]  /*0a90*/  LEA.HI.X R5, R2, UR7, R3, 0x1, P0 ;  /* 0x0000000702057c11 */ /* 0x000fcc00080f0c03 */
[----:B------:R-:W5:Y:S03]  /*0aa0*/  LDG.E.128 R4, desc[UR10][R4.64] ;  /* 0x0000000a04047981 */ /* 0x000f66000c1e1d00 */
.L_x_106:
[----:B------:R-:W-:Y:S05]  /*0ab0*/  BSYNC B1 ;  /* 0x0000000000017941 */ /* 0x000fea0003800000 */
.L_x_105:
        /* <DEDUP_REMOVED lines=24> */
.L_x_104:
[----:B------:R-:W-:Y:S05]  /*0c40*/  BSYNC B0 ;  /* 0x0000000000007941 */ /* 0x000fea0003800000 */
.L_x_103:
[----:B------:R-:W-:Y:S01]  /*0c50*/  LEA.HI.SX32 R0, R36, 0x20, 0x1c ;  /* 0x0000002024007811 */ /* 0x000fe200078fe2ff */
[----:B------:R-:W-:Y:S01]  /*0c60*/  BSSY B0, `(.L_x_107) ;  /* 0x0000040000007945 */ /* 0x000fe20003800000 */
[----:B-----5:R-:W-:Y:S02]  /*0c70*/  MOV R40, R4 ;  /* 0x0000000400287202 */ /* 0x020fe40000000f00 */
[----:B------:R-:W-:Y:S02]  /*0c80*/  CS2R R28, SRZ ;  /* 0x00000000001c7805 */ /* 0x000fe4000001ff00 */
[----:B------:R-:W-:Y:S02]  /*0c90*/  ISETP.GE.AND P2, PT, R0, UR9, PT ;  /* 0x0000000900007c0c */ /* 0x000fe4000bf46270 */
[----:B------:R-:W-:Y:S02]  /*0ca0*/  CS2R R30, SRZ ;  /* 0x00000000001e7805 */ /* 0x000fe4000001ff00 */
[----:B------:R-:W-:-:S02]  /*0cb0*/  MOV R9, R5 ;  /* 0x0000000500097202 */ /* 0x000fc40000000f00 */
[----:B------:R-:W-:Y:S02]  /*0cc0*/  CS2R R24, SRZ ;  /* 0x0000000000187805 */ /* 0x000fe4000001ff00 */
        /* <DEDUP_REMOVED lines=11> */
[----:B------:R-:W-:Y:S01]  /*0d80*/  ULDC.64 UR18, c[0x0][0x238] ;  /* 0x00008e0000127ab9 */ /* 0x000fe20000000a00 */
[----:B0-----:R-:W-:Y:S01]  /*0d90*/  IADD3 R13, P0, R72, 0x20, RZ ;  /* 0x00000020480d7810 */ /* 0x001fe20007f1e0ff */
[----:B------:R-:W-:-:S04]  /*0da0*/  UIMAD UR6, UR5, UR18, URZ ;  /* 0x00000012050672a4 */ /* 0x000fc8000f8e023f */
[----:B------:R-:W-:Y:S01]  /*0db0*/  UIMAD UR6, UR17, UR19, UR6 ;  /* 0x00000013110672a4 */ /* 0x000fe2000f8e0206 */
[C---:B-1----:R-:W-:Y:S02]  /*0dc0*/  IMAD R0, R14.reuse, UR14, RZ ;  /* 0x0000000e0e007c24 */ /* 0x042fe4000f8e02ff */
[----:B------:R-:W-:-:S04]  /*0dd0*/  IMAD.WIDE.U32 R2, R14, UR16, R4 ;  /* 0x000000100e027c25 */ /* 0x000fc8000f8e0004 */
[----:B------:R-:W-:Y:S01]  /*0de0*/  IMAD R15, R15, UR16, R0 ;  /* 0x000000100f0f7c24 */ /* 0x000fe2000f8e0200 */
[----:B------:R-:W-:-:S04]  /*0df0*/  IADD3.X R0, RZ, R73, RZ, P0, !PT ;  /* 0x00000049ff007210 */ /* 0x000fc800007fe4ff */
[----:B------:R-:W-:Y:S02]  /*0e00*/  IADD3 R3, R3, R15, RZ ;  /* 0x0000000f03037210 */ /* 0x000fe40007ffe0ff */
[----:B------:R-:W-:Y:S01]  /*0e10*/  MOV R15, UR18 ;  /* 0x00000012000f7c02 */ /* 0x000fe20008000f00 */
[----:B------:R-:W-:Y:S02]  /*0e20*/  ULDC.64 UR18, c[0x0][0x228] ;  /* 0x00008a0000127ab9 */ /* 0x000fe40000000a00 */
[----:B------:R-:W-:Y:S02]  /*0e30*/  IMAD R0, R0, UR18, RZ ;  /* 0x0000001200007c24 */ /* 0x000fe4000f8e02ff */
[----:B------:R-:W-:-:S04]  /*0e40*/  IMAD.WIDE.U32 R2, R15, UR17, R2 ;  /* 0x000000110f027c25 */ /* 0x000fc8000f8e0002 */
[----:B------:R-:W-:Y:S01]  /*0e50*/  IMAD R15, R13, UR19, R0 ;  /* 0x000000130d0f7c24 */ /* 0x000fe2000f8e0200 */
[----:B------:R-:W-:Y:S01]  /*0e60*/  IADD3 R3, R3, UR6, RZ ;  /* 0x0000000603037c10 */ /* 0x000fe2000fffe0ff */
[----:B------:R-:W-:Y:S02]  /*0e70*/  ULDC.64 UR6, c[0x0][0x210] ;  /* 0x0000840000067ab9 */ /* 0x000fe40000000a00 */
[----:B------:R-:W-:-:S05]  /*0e80*/  IMAD.WIDE.U32 R2, R13, UR18, R2 ;  /* 0x000000120d027c25 */ /* 0x000fca000f8e0002 */
[----:B------:R-:W-:Y:S02]  /*0e90*/  IADD3 R3, R3, R15, RZ ;  /* 0x0000000f03037210 */ /* 0x000fe40007ffe0ff */
[----:B------:R-:W-:-:S04]  /*0ea0*/  LEA R28, P0, R2, UR6, 0x1 ;  /* 0x00000006021c7c11 */ /* 0x000fc8000f8008ff */
[----:B------:R-:W-:-:S06]  /*0eb0*/  LEA.HI.X R29, R2, UR7, R3, 0x1, P0 ;  /* 0x00000007021d7c11 */ /* 0x000fcc00080f0c03 */
[----:B------:R-:W5:Y:S03]  /*0ec0*/  LDG.E.128 R28, desc[UR10][R28.64] ;  /* 0x0000000a1c1c7981 */ /* 0x000f66000c1e1d00 */
.L_x_110:
[----:B------:R-:W-:Y:S05]  /*0ed0*/  BSYNC B1 ;  /* 0x0000000000017941 */ /* 0x000fea0003800000 */
.L_x_109:
[----:B------:R-:W-:Y:S05]  /*0ee0*/  @P3 BRA `(.L_x_108) ;  /* 0x00000000005c3947 */ /* 0x000fea0003800000 */
[----:B------:R-:W1:Y:S01]  /*0ef0*/  LDC.64 R2, c[0x0][0x230] ;  /* 0x00008c00ff027b82 */ /* 0x000e620000000a00 */
[----:B------:R-:W-:Y:S01]  /*0f00*/  SHF.R.S32.HI R5, RZ, 0x1f, R4 ;  /* 0x0000001fff057819 */ /* 0x000fe20000011404 */
[----:B------:R-:W-:Y:S02]  /*0f10*/  ULDC.64 UR18, c[0x0][0x238] ;  /* 0x00008e0000127ab9 */ /* 0x000fe40000000a00 */
[----:B------:R-:W-:Y:S02]  /*0f20*/  UIMAD UR6, UR5, UR18, URZ ;  /* 0x00000012050672a4 */ /* 0x000fe4000f8e023f */
[----:B0-----:R-:W-:Y:S02]  /*0f30*/  MOV R13, UR18 ;  /* 0x00000012000d7c02 */ /* 0x001fe40008000f00 */
        /* <DEDUP_REMOVED lines=18> */
.L_x_108:
[----:B------:R-:W-:Y:S05]  /*1060*/  BSYNC B0 ;  /* 0x0000000000007941 */ /* 0x000fea0003800000 */
.L_x_107:
[----:B------:R-:W1:Y:S01]  /*1070*/  LDC.64 R38, c[0x0][0x250] ;  /* 0x00009400ff267b82 */ /* 0x000e620000000a00 */
[--C-:B------:R-:W-:Y:S01]  /*1080*/  HADD2.F32 R46, -RZ, R21.reuse.H0_H0 ;  /* 0x20000015ff2e7230 */ /* 0x100fe20000004100 */
[----:B------:R-:W-:Y:S01]  /*1090*/  SHF.L.U32 R74, R10, 0x3, RZ ;  /* 0x000000030a4a7819 */ /* 0x000fe200000006ff */
[----:B------:R-:W-:Y:S01]  /*10a0*/  HADD2.F32 R47, -RZ, R21.H1_H1 ;  /* 0x30000015ff2f7230 */ /* 0x000fe20000004100 */
[----:B------:R-:W-:Y:S01]  /*10b0*/  LEA.HI.SX32 R21, R36, 0x30, 0x1c ;  /* 0x0000003024157811 */ /* 0x000fe200078fe2ff */
[--C-:B------:R-:W-:Y:S01]  /*10c0*/  HADD2.F32 R44, -RZ, R20.reuse.H0_H0 ;  /* 0x20000014ff2c7230 */ /* 0x100fe20000004100 */
[----:B------:R-:W-:Y:S01]  /*10d0*/  SHF.R.S32.HI R75, RZ, 0x1f, R74 ;  /* 0x0000001fff4b7819 */ /* 0x000fe2000001144a */
[----:B------:R-:W-:Y:S01]  /*10e0*/  HADD2.F32 R45, -RZ, R20.H1_H1 ;  /* 0x30000014ff2d7230 */ /* 0x000fe20000004100 */
[----:B------:R-:W-:Y:S01]  /*10f0*/  ISETP.GE.AND P0, PT, R21, UR9, PT ;  /* 0x0000000915007c0c */ /* 0x000fe2000bf06270 */
[--C-:B------:R-:W-:Y:S01]  /*1100*/  HADD2.F32 R0, -RZ, R16.reuse.H0_H0 ;  /* 0x20000010ff007230 */ /* 0x100fe20000004100 */
[----:B------:R-:W-:Y:S01]  /*1110*/  BSSY B0, `(.L_x_111) ;  /* 0x000003b000007945 */ /* 0x000fe20003800000 */
[----:B0-----:R-:W-:Y:S01]  /*1120*/  HADD2.F32 R13, -RZ, R16.H1_H1 ;  /* 0x30000010ff0d7230 */ /* 0x001fe20000004100 */
[----:B-----5:R-:W-:Y:S01]  /*1130*/  MOV R4, R28 ;  /* 0x0000001c00047202 */ /* 0x020fe20000000f00 */
[--C-:B------:R-:W-:Y:S01]  /*1140*/  HADD2.F32 R14, -RZ, R17.reuse.H0_H0 ;  /* 0x20000011ff0e7230 */ /* 0x100fe20000004100 */
[----:B------:R-:W-:Y:S01]  /*1150*/  MOV R5, R29 ;  /* 0x0000001d00057202 */ /* 0x000fe20000000f00 */
[----:B------:R-:W-:Y:S01]  /*1160*/  HADD2.F32 R15, -RZ, R17.H1_H1 ;  /* 0x30000011ff0f7230 */ /* 0x000fe20000004100 */
[----:B------:R-:W-:Y:S01]  /*1170*/  MOV R2, R30 ;  /* 0x0000001e00027202 */ /* 0x000fe20000000f00 */
[--C-:B------:R-:W-:Y:S01]  /*1180*/  HADD2.F32 R16, -RZ, R18.reuse.H0_H0 ;  /* 0x20000012ff107230 */ /* 0x100fe20000004100 */
[----:B------:R-:W-:Y:S01]  /*1190*/  MOV R3, R31 ;  /* 0x0000001f00037202 */ /* 0x000fe20000000f00 */
[----:B------:R-:W-:Y:S01]  /*11a0*/  HADD2.F32 R17, -RZ, R18.H1_H1 ;  /* 0x30000012ff117230 */ /* 0x000fe20000004100 */
[----:B------:R-:W-:Y:S01]  /*11b0*/  CS2R R28, SRZ ;  /* 0x00000000001c7805 */ /* 0x000fe2000001ff00 */
[----:B------:R-:W-:Y:S01]  /*11c0*/  HADD2.F32 R18, -RZ, R19.H0_H0 ;  /* 0x20000013ff127230 */ /* 0x000fe20000004100 */
[----:B------:R-:W-:Y:S01]  /*11d0*/  CS2R R30, SRZ ;  /* 0x00000000001e7805 */ /* 0x000fe2000001ff00 */
[----:B------:R-:W-:-:S02]  /*11e0*/  HADD2.F32 R48, -RZ, R22.H0_H0 ;  /* 0x20000016ff307230 */ /* 0x000fc40000004100 */
[----:B-1----:R-:W-:Y:S02]  /*11f0*/  IMAD R20, R38, UR14, RZ ;  /* 0x0000000e26147c24 */ /* 0x002fe4000f8e02ff */
[----:B------:R-:W-:Y:S02]  /*1200*/  HADD2.F32 R49, -RZ, R22.H1_H1 ;  /* 0x30000016ff317230 */ /* 0x000fe40000004100 */
[--C-:B------:R-:W-:Y:S02]  /*1210*/  HADD2.F32 R50, -RZ, R23.reuse.H0_H0 ;  /* 0x20000017ff327230 */ /* 0x100fe40000004100 */
[----:B------:R-:W-:Y:S01]  /*1220*/  HADD2.F32 R51, -RZ, R23.H1_H1 ;  /* 0x30000017ff337230 */ /* 0x000fe20000004100 */
[----:B------:R-:W-:Y:S01]  /*1230*/  CS2R R22, SRZ ;  /* 0x0000000000167805 */ /* 0x000fe2000001ff00 */
[----:B------:R-:W-:Y:S01]  /*1240*/  IMAD R39, R39, UR16, R20 ;  /* 0x0000001027277c24 */ /* 0x000fe2000f8e0214 */
[----:B------:R-:W-:Y:S01]  /*1250*/  CS2R R20, SRZ ;  /* 0x0000000000147805 */ /* 0x000fe2000001ff00 */
[----:B------:R-:W-:-:S02]  /*1260*/  HADD2.F32 R19, -RZ, R19.H1_H1 ;  /* 0x30000013ff137230 */ /* 0x000fc40000004100 */
[----:B------:R-:W-:-:S04]  /*1270*/  IMAD.WIDE.U32 R32, R38, UR16, R74 ;  /* 0x0000001026207c25 */ /* 0x000fc8000f8e004a */
[--C-:B------:R-:W-:Y:S02]  /*1280*/  HADD2.F32 R52, -RZ, R24.reuse.H0_H0 ;  /* 0x20000018ff347230 */ /* 0x100fe40000004100 */
[----:B------:R-:W-:Y:S02]  /*1290*/  HADD2.F32 R54, -RZ, R24.H1_H1 ;  /* 0x30000018ff367230 */ /* 0x000fe40000004100 */
[--C-:B------:R-:W-:Y:S02]  /*12a0*/  HADD2.F32 R53, -RZ, R25.reuse.H0_H0 ;  /* 0x20000019ff357230 */ /* 0x100fe40000004100 */
[----:B------:R-:W-:Y:S02]  /*12b0*/  HADD2.F32 R62, -RZ, R25.H1_H1 ;  /* 0x30000019ff3e7230 */ /* 0x000fe40000004100 */
[--C-:B------:R-:W-:Y:S02]  /*12c0*/  HADD2.F32 R55, -RZ, R26.reuse.H0_H0 ;  /* 0x2000001aff377230 */ /* 0x100fe40000004100 */
[----:B------:R-:W-:Y:S01]  /*12d0*/  HADD2.F32 R64, -RZ, R26.H1_H1 ;  /* 0x3000001aff407230 */ /* 0x000fe20000004100 */
[----:B------:R-:W-:Y:S06]  /*12e0*/  @P0 BRA `(.L_x_112) ;  /* 0x0000000000740947 */ /* 0x000fec0003800000 */
[----:B------:R-:W0:Y:S01]  /*12f0*/  LDC.64 R34, c[0x0][0x230] ;  /* 0x00008c00ff227b82 */ /* 0x000e220000000a00 */
[----:B------:R-:W-:Y:S01]  /*1300*/  SHF.L.U32 R24, R10, 0x3, RZ ;  /* 0x000000030a187819 */ /* 0x000fe200000006ff */
[----:B------:R-:W-:Y:S02]  /*1310*/  ULDC.64 UR18, c[0x0][0x238] ;  /* 0x00008e0000127ab9 */ /* 0x000fe40000000a00 */
[----:B------:R-:W-:Y:S01]  /*1320*/  UIMAD UR6, UR5, UR18, URZ ;  /* 0x00000012050672a4 */ /* 0x000fe2000f8e023f */
[----:B------:R-:W-:Y:S02]  /*1330*/  SHF.R.S32.HI R25, RZ, 0x1f, R24 ;  /* 0x0000001fff197819 */ /* 0x000fe40000011418 */
[----:B------:R-:W-:Y:S01]  /*1340*/  IADD3 R38, R24, 0x80, RZ ;  /* 0x0000008018267810 */ /* 0x000fe20007ffe0ff */
[----:B------:R-:W-:Y:S01]  /*1350*/  UIMAD UR6, UR17, UR19, UR6 ;  /* 0x00000013110672a4 */ /* 0x000fe2000f8e0206 */
[----:B0-----:R-:W-:-:S04]  /*1360*/  IMAD R26, R34, UR14, RZ ;  /* 0x0000000e221a7c24 */ /* 0x001fc8000f8e02ff */
[----:B------:R-:W-:Y:S02]  /*1370*/  IMAD R37, R35, UR16, R26 ;  /* 0x0000001023257c24 */ /* 0x000fe4000f8e021a */
[----:B------:R-:W-:Y:S01]  /*1380*/  IMAD.WIDE.U32 R34, R34, UR16, R24 ;  /* 0x0000001022227c25 */ /* 0x000fe2000f8e0018 */
[----:B------:R-:W-:-:S04]  /*1390*/  IADD3 R25, P3, R72, 0x30, RZ ;  /* 0x0000003048197810 */ /* 0x000fc80007f7e0ff */
[----:B------:R-:W-:Y:S02]  /*13a0*/  IADD3 R35, R35, R37, RZ ;  /* 0x0000002523237210 */ /* 0x000fe40007ffe0ff */
[----:B------:R-:W-:Y:S01]  /*13b0*/  MOV R37, UR18 ;  /* 0x0000001200257c02 */ /* 0x000fe20008000f00 */
[----:B------:R-:W-:Y:S01]  /*13c0*/  ULDC.64 UR18, c[0x0][0x228] ;  /* 0x00008a0000127ab9 */ /* 0x000fe20000000a00 */
[----:B------:R-:W-:-:S03]  /*13d0*/  IADD3.X R26, RZ, R73, RZ, P3, !PT ;  /* 0x00000049ff1a7210 */ /* 0x000fc60001ffe4ff */
[----:B------:R-:W-:-:S04]  /*13e0*/  IMAD.WIDE.U32 R34, R37, UR17, R34 ;  /* 0x0000001125227c25 */ /* 0x000fc8000f8e0022 */
[----:B------:R-:W-:Y:S01]  /*13f0*/  IMAD R26, R26, UR18, RZ ;  /* 0x000000121a1a7c24 */ /* 0x000fe2000f8e02ff */
[----:B------:R-:W-:Y:S01]  /*1400*/  IADD3 R35, R35, UR6, RZ ;  /* 0x0000000623237c10 */ /* 0x000fe2000fffe0ff */
[----:B------:R-:W-:Y:S02]  /*1410*/  ULDC UR6, c[0x0][0x21c] ;  /* 0x0000870000067ab9 */ /* 0x000fe40000000800 */
[C---:B------:R-:W-:Y:S01]  /*1420*/  IMAD R37, R25.reuse, UR19, R26 ;  /* 0x0000001319257c24 */ /* 0x040fe2000f8e021a */
        /* <DEDUP_REMOVED lines=9> */
.L_x_112:
[----:B------:R-:W-:Y:S05]  /*14c0*/  BSYNC B0 ;  /* 0x0000000000007941 */ /* 0x000fea0003800000 */
.L_x_111:
[----:B------:R-:W-:Y:S01]  /*14d0*/  ULDC.64 UR6, c[0x0][0x258] ;  /* 0x0000960000067ab9 */ /* 0x000fe20000000a00 */
[----:B------:R-:W-:Y:S01]  /*14e0*/  IADD3 R33, R33, R39, RZ ;  /* 0x0000002721217210 */ /* 0x000fe20007ffe0ff */
[----:B------:R-:W-:Y:S01]  /*14f0*/  BSSY B0, `(.L_x_113) ;  /* 0x000001d000007945 */ /* 0x000fe20003800000 */
[----:B------:R-:W-:Y:S01]  /*1500*/  MOV R81, UR6 ;  /* 0x0000000600517c02 */ /* 0x000fe20008000f00 */
[----:B------:R-:W-:Y:S01]  /*1510*/  UIMAD UR6, UR5, UR6, URZ ;  /* 0x00000006050672a4 */ /* 0x000fe2000f8e023f */
[--C-:B------:R-:W-:Y:S01]  /*1520*/  HADD2.F32 R63, -RZ, R27.reuse.H0_H0 ;  /* 0x2000001bff3f7230 */ /* 0x100fe20000004100 */
[----:B------:R-:W-:Y:S01]  /*1530*/  LEA.HI.SX32 R43, R36, 0x10, 0x1c ;  /* 0x00000010242b7811 */ /* 0x000fe200078fe2ff */
[----:B------:R-:W-:Y:S01]  /*1540*/  HADD2.F32 R66, -RZ, R27.H1_H1 ;  /* 0x3000001bff427230 */ /* 0x000fe20000004100 */
[----:B------:R-:W-:Y:S02]  /*1550*/  UIMAD UR6, UR17, UR7, UR6 ;  /* 0x00000007110672a4 */ /* 0x000fe4000f8e0206 */
[----:B------:R-:W-:Y:S01]  /*1560*/  IMAD.WIDE.U32 R80, R81, UR17, R32 ;  /* 0x0000001151507c25 */ /* 0x000fe2000f8e0020 */
[----:B------:R-:W-:-:S02]  /*1570*/  CS2R R32, SRZ ;  /* 0x0000000000207805 */ /* 0x000fc4000001ff00 */
[----:B------:R-:W-:Y:S02]  /*1580*/  CS2R R34, SRZ ;  /* 0x0000000000227805 */ /* 0x000fe4000001ff00 */
[----:B0-----:R-:W-:Y:S02]  /*1590*/  CS2R R24, SRZ ;  /* 0x0000000000187805 */ /* 0x001fe4000001ff00 */
[----:B------:R-:W-:Y:S02]  /*15a0*/  CS2R R26, SRZ ;  /* 0x00000000001a7805 */ /* 0x000fe4000001ff00 */
[----:B------:R-:W-:Y:S01]  /*15b0*/  IADD3 R77, R81, UR6, RZ ;  /* 0x00000006514d7c10 */ /* 0x000fe2000fffe0ff */
        /* <DEDUP_REMOVED lines=16> */
.L_x_114:
[----:B------:R-:W-:Y:S05]  /*16c0*/  BSYNC B0 ;  /* 0x0000000000007941 */ /* 0x000fea0003800000 */
.L_x_113:
[----:B------:R-:W-:Y:S01]  /*16d0*/  ISETP.GE.AND P1, PT, R43, UR9, PT ;  /* 0x000000092b007c0c */ /* 0x000fe2000bf26270 */
[--C-:B------:R-:W-:Y:S01]  /*16e0*/  HADD2.F32 R89, -RZ, R42.reuse.H0_H0 ;  /* 0x2000002aff597230 */ /* 0x100fe20000004100 */
[----:B-----5:R-:W-:Y:S01]  /*16f0*/  MOV R65, R28 ;  /* 0x0000001c00417202 */ /* 0x020fe20000000f00 */
[----:B------:R-:W-:Y:S01]  /*1700*/  HADD2.F32 R28, -RZ, R42.H1_H1 ;  /* 0x3000002aff1c7230 */ /* 0x000fe20000004100 */
[----:B------:R-:W-:Y:S01]  /*1710*/  MOV R68, R29 ;  /* 0x0000001d00447202 */ /* 0x000fe20000000f00 */
[--C-:B------:R-:W-:Y:S01]  /*1720*/  HADD2.F32 R29, -RZ, R32.reuse.H1_H1 ;  /* 0x30000020ff1d7230 */ /* 0x100fe20000004100 */
[----:B------:R-:W-:Y:S01]  /*1730*/  MOV R67, R30 ;  /* 0x0000001e00437202 */ /* 0x000fe20000000f00 */
[----:B------:R-:W-:Y:S01]  /*1740*/  HADD2.F32 R30, -RZ, R32.H0_H0 ;  /* 0x20000020ff1e7230 */ /* 0x000fe20000004100 */
[----:B------:R-:W-:Y:S01]  /*1750*/  BSSY B0, `(.L_x_115) ;  /* 0x000002b000007945 */ /* 0x000fe20003800000 */
[----:B------:R-:W-:Y:S01]  /*1760*/  MOV R69, R31 ;  /* 0x0000001f00457202 */ /* 0x000fe20000000f00 */
[----:B------:R-:W-:Y:S01]  /*1770*/  FMUL.FTZ R28, R28, R29 ;  /* 0x0000001d1c1c7220 */ /* 0x000fe20000410000 */
[----:B------:R-:W-:Y:S01]  /*1780*/  MOV R78, R33 ;  /* 0x00000021004e7202 */ /* 0x000fe20000000f00 */
[----:B------:R-:W-:Y:S01]  /*1790*/  HADD2.F32 R84, -RZ, R41.H0_H0 ;  /* 0x20000029ff547230 */ /* 0x000fe20000004100 */
[----:B------:R-:W-:Y:S01]  /*17a0*/  MOV R70, R34 ;  /* 0x0000002200467202 */ /* 0x000fe20000000f00 */
[----:B------:R-:W-:Y:S01]  /*17b0*/  FFMA.FTZ R89, R89, R30, R28 ;  /* 0x0000001e59597223 */ /* 0x000fe2000001001c */
[----:B------:R-:W-:-:S02]  /*17c0*/  MOV R71, R35 ;  /* 0x0000002300477202 */ /* 0x000fc40000000f00 */
[----:B------:R-:W-:Y:S02]  /*17d0*/  CS2R R32, SRZ ;  /* 0x0000000000207805 */ /* 0x000fe4000001ff00 */
[----:B------:R-:W-:Y:S02]  /*17e0*/  CS2R R34, SRZ ;  /* 0x0000000000227805 */ /* 0x000fe4000001ff00 */
[----:B------:R-:W-:Y:S02]  /*17f0*/  CS2R R28, SRZ ;  /* 0x00000000001c7805 */ /* 0x000fe4000001ff00 */
[----:B------:R-:W-:Y:S01]  /*1800*/  CS2R R30, SRZ ;  /* 0x00000000001e7805 */ /* 0x000fe2000001ff00 */
[----:B------:R-:W-:Y:S06]  /*1810*/  @P1 BRA `(.L_x_116) ;  /* 0x0000000000781947 */ /* 0x000fec0003800000 */
[----:B------:R-:W-:Y:S01]  /*1820*/  ULDC UR6, c[0x0][0x21c] ;  /* 0x0000870000067ab9 */ /* 0x000fe20000000800 */
[----:B0-----:R-:W-:Y:S02]  /*1830*/  LEA R36, R10, 0x80, 0x3 ;  /* 0x000000800a247811 */ /* 0x001fe400078e18ff */
[----:B------:R-:W-:Y:S02]  /*1840*/  ISETP.GE.AND P3, PT, R74, UR6, PT ;  /* 0x000000064a007c0c */ /* 0x000fe4000bf66270 */
[----:B------:R-:W-:-:S11]  /*1850*/  ISETP.GE.AND P1, PT, R36, UR6, PT ;  /* 0x0000000624007c0c */ /* 0x000fd6000bf26270 */
[----:B------:R-:W0:Y:S01]  /*1860*/  @!P3 LDC.64 R36, c[0x0][0x248] ;  /* 0x00009200ff24bb82 */ /* 0x000e220000000a00 */
[C---:B------:R-:W-:Y:S02]  /*1870*/  @!P3 IADD3 R79, P4, R72.reuse, 0x10, RZ ;  /* 0x00000010484fb810 */ /* 0x040fe40007f9e0ff */
[----:B------:R-:W-:Y:S02]  /*1880*/  @!P1 IADD3 R83, P5, R72, 0x10, RZ ;  /* 0x0000001048539810 */ /* 0x000fe40007fbe0ff */
[----:B------:R-:W-:Y:S02]  /*1890*/  @!P3 MOV R60, R80 ;  /* 0x00000050003cb202 */ /* 0x000fe40000000f00 */
[----:B------:R-:W-:Y:S01]  /*18a0*/  @!P3 MOV R61, R77 ;  /* 0x0000004d003db202 */ /* 0x000fe20000000f00 */
[----:B------:R-:W1:Y:S01]  /*18b0*/  @!P1 LDC.64 R38, c[0x0][0x248] ;  /* 0x00009200ff269b82 */ /* 0x000e620000000a00 */
[-C--:B------:R-:W-:Y:S02]  /*18c0*/  @!P3 IADD3.X R59, RZ, R73.reuse, RZ, P4, !PT ;  /* 0x00000049ff3bb210 */ /* 0x080fe400027fe4ff */
[----:B------:R-:W-:-:S02]  /*18d0*/  @!P1 IADD3.X R85, RZ, R73, RZ, P5, !PT ;  /* 0x00000049ff559210 */ /* 0x000fc40002ffe4ff */
[----:B------:R-:W-:-:S03]  /*18e0*/  @!P1 MOV R58, R80 ;  /* 0x00000050003a9202 */ /* 0x000fc60000000f00 */
[----:B------:R-:W2:Y:S08]  /*18f0*/  @!P3 LDC.64 R42, c[0x0][0x240] ;  /* 0x00009000ff2abb82 */ /* 0x000eb00000000a00 */
[----:B------:R-:W3:Y:S01]  /*1900*/  @!P1 LDC.64 R56, c[0x0][0x240] ;  /* 0x00009000ff389b82 */ /* 0x000ee20000000a00 */
[----:B0-----:R-:W-:-:S04]  /*1910*/  @!P3 IMAD.WIDE.U32 R60, R79, R36, R60 ;  /* 0x000000244f3cb225 */ /* 0x001fc800078e003c */
[----:B------:R-:W-:Y:S01]  /*1920*/  @!P3 IMAD R36, R59, R36, RZ ;  /* 0x000000243b24b224 */ /* 0x000fe200078e02ff */
[----:B------:R-:W-:Y:S01]  /*1930*/  @!P1 MOV R59, R77 ;  /* 0x0000004d003b9202 */ /* 0x000fe20000000f00 */
[-C--:B-1----:R-:W-:Y:S02]  /*1940*/  @!P1 IMAD R82, R85, R38.reuse, RZ ;  /* 0x0000002655529224 */ /* 0x082fe400078e02ff */
[----:B------:R-:W-:Y:S02]  /*1950*/  @!P3 IMAD R37, R79, R37, R36 ;  /* 0x000000254f25b224 */ /* 0x000fe400078e0224 */
[----:B------:R-:W-:-:S03]  /*1960*/  @!P1 IMAD.WIDE.U32 R58, R83, R38, R58 ;  /* 0x00000026533a9225 */ /* 0x000fc600078e003a */
[----:B------:R-:W-:Y:S01]  /*1970*/  @!P3 IADD3 R36, R61, R37, RZ ;  /* 0x000000253d24b210 */ /* 0x000fe20007ffe0ff */
        /* <DEDUP_REMOVED lines=8> */
.L_x_116:
[----:B------:R-:W-:Y:S05]  /*1a00*/  BSYNC B0 ;  /* 0x0000000000007941 */ /* 0x000fea0003800000 */
.L_x_115:
[----:B0-----:R-:W-:Y:S01]  /*1a10*/  HADD2.F32 R36, -RZ, R78.H0_H0 ;  /* 0x2000004eff247230 */ /* 0x001fe20000004100 */
[----:B------:R-:W-:Y:S01]  /*1a20*/  BSSY B0, `(.L_x_117) ;  /* 0x0000029000007945 */ /* 0x000fe20003800000 */
[----:B-----5:R-:W-:Y:S02]  /*1a30*/  MOV R88, R32 ;  /* 0x0000002000587202 */ /* 0x020fe40000000f00 */
[----:B------:R-:W-:Y:S02]  /*1a40*/  CS2R R38, SRZ ;  /* 0x0000000000267805 */ /* 0x000fe4000001ff00 */
        /* <DEDUP_REMOVED lines=8> */
[----:B-1----:R-:W-:Y:S01]  /*1ad0*/  LEA R42, R10, 0x80, 0x3 ;  /* 0x000000800a2a7811 */ /* 0x002fe200078e18ff */
[----:B------:R-:W-:Y:S02]  /*1ae0*/  ULDC UR6, c[0x0][0x21c] ;  /* 0x0000870000067ab9 */ /* 0x000fe40000000800 */
        /* <DEDUP_REMOVED lines=13> */
[----:B0-----:R-:W-:-:S04]  /*1bc0*/  @!P2 IMAD.WIDE.U32 R86, R91, R42, R86 ;  /* 0x0000002a5b56a225 */ /* 0x001fc800078e0056 */
[----:B------:R-:W-:Y:S02]  /*1bd0*/  @!P2 IMAD R92, R93, R42, RZ ;  /* 0x0000002a5d5ca224 */ /* 0x000fe400078e02ff */
[-C--:B-1----:R-:W-:Y:S01]  /*1be0*/  @!P1 IMAD R42, R85, R56.reuse, RZ ;  /* 0x00000038552a9224 */ /* 0x082fe200078e02ff */
[----:B------:R-:W-:Y:S01]  /*1bf0*/  @!P1 MOV R85, R77 ;  /* 0x0000004d00559202 */ /* 0x000fe20000000f00 */
[----:B------:R-:W-:Y:S02]  /*1c00*/  @!P2 IMAD R43, R91, R43, R92 ;  /* 0x0000002b5b2ba224 */ /* 0x000fe400078e025c */
[C---:B------:R-:W-:Y:S02]  /*1c10*/  @!P1 IMAD R57, R90.reuse, R57, R42 ;  /* 0x000000395a399224 */ /* 0x040fe400078e022a */
[----:B------:R-:W-:Y:S01]  /*1c20*/  @!P1 IMAD.WIDE.U32 R84, R90, R56, R84 ;  /* 0x000000385a549225 */ /* 0x000fe200078e0054 */
[----:B------:R-:W-:Y:S02]  /*1c30*/  @!P2 IADD3 R43, R87, R43, RZ ;  /* 0x0000002b572ba210 */ /* 0x000fe40007ffe0ff */
[----:B--2---:R-:W-:-:S02]  /*1c40*/  @!P2 LEA R58, P3, R86, R58, 0x1 ;  /* 0x0000003a563aa211 */ /* 0x004fc400078608ff */
[----:B------:R-:W-:Y:S02]  /*1c50*/  @!P1 IADD3 R57, R85, R57, RZ ;  /* 0x0000003955399210 */ /* 0x000fe40007ffe0ff */
[----:B------:R-:W-:Y:S02]  /*1c60*/  @!P2 LEA.HI.X R59, R86, R59, R43, 0x1, P3 ;  /* 0x0000003b563ba211 */ /* 0x000fe400018f0c2b */
[----:B---3--:R-:W-:-:S03]  /*1c70*/  @!P1 LEA R60, P4, R84, R60, 0x1 ;  /* 0x0000003c543c9211 */ /* 0x008fc600078808ff */
[----:B------:R0:W5:Y:S01]  /*1c80*/  @!P2 LDG.E.128 R36, desc[UR10][R58.64] ;  /* 0x0000000a3a24a981 */ /* 0x000162000c1e1d00 */
[----:B------:R-:W-:-:S05]  /*1c90*/  @!P1 LEA.HI.X R61, R84, R61, R57, 0x1, P4 ;  /* 0x0000003d543d9211 */ /* 0x000fca00020f0c39 */
[----:B------:R0:W5:Y:S04]  /*1ca0*/  @!P1 LDG.E.128 R32, desc[UR10][R60.64+0x100] ;  /* 0x0001000a3c209981 */ /* 0x000168000c1e1d00 */
.L_x_118:
[----:B------:R-:W-:Y:S05]  /*1cb0*/  BSYNC B0 ;  /* 0x0000000000007941 */ /* 0x000fea0003800000 */
.L_x_117:
[----:B-1---5:R-:W-:Y:S01]  /*1cc0*/  MOV R56, R36 ;  /* 0x0000002400387202 */ /* 0x022fe20000000f00 */
[----:B------:R-:W-:Y:S01]  /*1cd0*/  HADD2.F32 R36, -RZ, R40.H1_H1 ;  /* 0x30000028ff247230 */ /* 0x000fe20000004100 */
[----:B------:R-:W-:Y:S01]  /*1ce0*/  MOV R57, R37 ;  /* 0x0000002500397202 */ /* 0x000fe20000000f00 */
[----:B------:R-:W-:Y:S01]  /*1cf0*/  HADD2.F32 R43, -RZ, R88.H1_H1 ;  /* 0x30000058ff2b7230 */ /* 0x000fe20000004100 */
[----:B------:R-:W-:Y:S01]  /*1d00*/  BSSY B0, `(.L_x_119) ;  /* 0x0000026000007945 */ /* 0x000fe20003800000 */
[----:B------:R-:W-:Y:S01]  /*1d10*/  HADD2.F32 R42, -RZ, R41.H1_H1 ;  /* 0x30000029ff2a7230 */ /* 0x000fe20000004100 */
[----:B0-----:R-:W-:Y:S01]  /*1d20*/  MOV R58, R38 ;  /* 0x00000026003a7202 */ /* 0x001fe20000000f00 */
[----:B------:R-:W-:Y:S02]  /*1d30*/  HADD2.F32 R60, -RZ, R40.H0_H0 ;  /* 0x20000028ff3c7230 */ /* 0x000fe40000004100 */
[----:B------:R-:W-:Y:S01]  /*1d40*/  FMUL.FTZ R43, R36, R43 ;  /* 0x0000002b242b7220 */ /* 0x000fe20000410000 */
[----:B------:R-:W-:Y:S01]  /*1d50*/  HADD2.F32 R78, -RZ, R78.H1_H1 ;  /* 0x3000004eff4e7230 */ /* 0x000fe20000004100 */
[----:B------:R-:W-:Y:S01]  /*1d60*/  MOV R59, R39 ;  /* 0x00000027003b7202 */ /* 0x000fe20000000f00 */
[----:B------:R-:W-:Y:S01]  /*1d70*/  HADD2.F32 R37, -RZ, R88.H0_H0 ;  /* 0x20000058ff257230 */ /* 0x000fe20000004100 */
[----:B------:R-:W-:Y:S01]  /*1d80*/  CS2R R38, SRZ ;  /* 0x0000000000267805 */ /* 0x000fe2000001ff00 */
[----:B------:R-:W-:-:S02]  /*1d90*/  HADD2.F32 R61, -RZ, R9.H0_H0 ;  /* 0x20000009ff3d7230 */ /* 0x000fc40000004100 */
[----:B------:R-:W-:Y:S01]  /*1da0*/  FFMA.FTZ R89, R42, R78, R89 ;  /* 0x0000004e2a597223 */ /* 0x000fe20000010059 */
[----:B------:R-:W-:Y:S02]  /*1db0*/  HADD2.F32 R78, -RZ, R8.H0_H0 ;  /* 0x20000008ff4e7230 */ /* 0x000fe40000004100 */
[----:B------:R-:W-:Y:S01]  /*1dc0*/  FFMA.FTZ R60, R60, R37, R43 ;  /* 0x000000253c3c7223 */ /* 0x000fe2000001002b */
[----:B------:R-:W-:Y:S02]  /*1dd0*/  CS2R R36, SRZ ;  /* 0x0000000000247805 */ /* 0x000fe4000001ff00 */
[----:B------:R-:W-:Y:S02]  /*1de0*/  CS2R R40, SRZ ;  /* 0x0000000000287805 */ /* 0x000fe4000001ff00 */
[----:B------:R-:W-:Y:S01]  /*1df0*/  CS2R R42, SRZ ;  /* 0x00000000002a7805 */ /* 0x000fe2000001ff00 */
[----:B------:R-:W-:Y:S02]  /*1e00*/  HADD2.F32 R84, -RZ, R4.H1_H1 ;  /* 0x30000004ff547230 */ /* 0x000fe40000004100 */
[----:B------:R-:W-:-:S02]  /*1e10*/  HADD2.F32 R85, -RZ, R70.H0_H0 ;  /* 0x20000046ff557230 */ /* 0x000fc40000004100 */
        /* <DEDUP_REMOVED lines=8> */
[----:B------:R-:W-:Y:S01]  /*1ea0*/  LEA R10, R10, 0x80, 0x3 ;  /* 0x000000800a0a7811 */ /* 0x000fe200078e18ff */
        /* <DEDUP_REMOVED lines=11> */
.L_x_120:
[----:B------:R-:W-:Y:S05]  /*1f60*/  BSYNC B0 ;  /* 0x0000000000007941 */ /* 0x000fea0003800000 */
.L_x_119:
[----:B------:R-:W-:Y:S02]  /*1f70*/  HADD2.F32 R81, -RZ, R4.H0_H0 ;  /* 0x20000004ff517230 */ /* 0x000fe40000004100 */
[----:B------:R-:W-:Y:S01]  /*1f80*/  FMUL.FTZ R84, R84, R87 ;  /* 0x0000005754547220 */ /* 0x000fe20000410000 */
[----:B------:R-:W-:Y:S02]  /*1f90*/  HADD2.F32 R76, -RZ, R56.H0_H0 ;  /* 0x20000038ff4c7230 */ /* 0x000fe40000004100 */
[----:B------:R-:W-:Y:S01]  /*1fa0*/  FFMA.FTZ R78, R78, R85, R89 ;  /* 0x000000554e4e7223 */ /* 0x000fe20000010059 */
[----:B------:R-:W-:Y:S02]  /*1fb0*/  HADD2.F32 R80, -RZ, R5.H0_H0 ;  /* 0x20000005ff507230 */ /* 0x000fe40000004100 */
[----:B------:R-:W-:Y:S01]  /*1fc0*/  FFMA.FTZ R60, R61, R86, R60 ;  /* 0x000000563d3c7223 */ /* 0x000fe2000001003c */
[----:B------:R-:W-:Y:S02]  /*1fd0*/  HADD2.F32 R89, -RZ, R57.H0_H0 ;  /* 0x20000039ff597230 */ /* 0x000fe40000004100 */
[----:B------:R-:W-:Y:S01]  /*1fe0*/  FFMA.FTZ R91, R81, R76, R84 ;  /* 0x0000004c515b7223 */ /* 0x000fe20000010054 */
[--C-:B------:R-:W-:Y:S01]  /*1ff0*/  HADD2.F32 R76, -RZ, R34.reuse.H0_H0 ;  /* 0x20000022ff4c7230 */ /* 0x100fe20000004100 */
[----:B-----5:R-:W-:Y:S01]  /*2000*/  MOV R10, R39 ;  /* 0x00000027000a7202 */ /* 0x020fe20000000f00 */
[----:B------:R-:W-:Y:S01]  /*2010*/  HADD2.F32 R85, -RZ, R34.H1_H1 ;  /* 0x30000022ff557230 */ /* 0x000fe20000004100 */
[----:B------:R-:W-:Y:S01]  /*2020*/  USHF.L.U32 UR18, UR13, 0x6, URZ ;  /* 0x000000060d127899 */ /* 0x000fe2000800063f */
[--C-:B------:R-:W-:Y:S01]  /*2030*/  HADD2.F32 R34, -RZ, R35.reuse.H0_H0 ;  /* 0x20000023ff227230 */ /* 0x100fe20000004100 */
[----:B------:R-:W-:Y:S01]  /*2040*/  USHF.R.S32.HI UR19, URZ, 0x1f, UR16 ;  /* 0x0000001f3f137899 */ /* 0x000fe20008011410 */
[----:B------:R-:W-:-:S02]  /*2050*/  HADD2.F32 R87, -RZ, R35.H1_H1 ;  /* 0x30000023ff577230 */ /* 0x000fc40000004100 */
[----:B------:R-:W-:Y:S01]  /*2060*/  FFMA.FTZ R35, R80, R89, R91 ;  /* 0x0000005950237223 */ /* 0x000fe2000001005b */
[----:B------:R-:W-:Y:S01]  /*2070*/  HADD2.F32 R80, -RZ, R5.H1_H1 ;  /* 0x30000005ff507230 */ /* 0x000fe20000004100 */
[----:B------:R-:W-:Y:S01]  /*2080*/  BSSY B0, `(.L_x_121) ;  /* 0x00000ce000007945 */ /* 0x000fe20003800000 */
[----:B------:R-:W-:Y:S02]  /*2090*/  HADD2.F32 R5, -RZ, R65.H1_H1 ;  /* 0x30000041ff057230 */ /* 0x000fe40000004100 */
[----:B------:R-:W-:Y:S02]  /*20a0*/  HADD2.F32 R90, -RZ, R36.H1_H1 ;  /* 0x30000024ff5a7230 */ /* 0x000fe40000004100 */
[----:B------:R-:W-:Y:S02]  /*20b0*/  HADD2.F32 R84, -RZ, R57.H1_H1 ;  /* 0x30000039ff547230 */ /* 0x000fe40000004100 */
[----:B------:R-:W-:Y:S02]  /*20c0*/  HADD2.F32 R9, -RZ, R9.H1_H1 ;  /* 0x30000009ff097230 */ /* 0x000fe40000004100 */
[----:B------:R-:W-:Y:S01]  /*20d0*/  FMUL.FTZ R5, R5, R90 ;  /* 0x0000005a05057220 */ /* 0x000fe20000410000 */
[----:B------:R-:W-:-:S02]  /*20e0*/  HADD2.F32 R79, -RZ, R79.H1_H1 ;  /* 0x3000004fff4f7230 */ /* 0x000fc40000004100 */
[----:B------:R-:W-:Y:S01]  /*20f0*/  FFMA.FTZ R35, R80, R84, R35 ;  /* 0x0000005450237223 */ /* 0x000fe20000010023 */
[----:B------:R-:W-:Y:S02]  /*2100*/  HADD2.F32 R90, -RZ, R65.H0_H0 ;  /* 0x20000041ff5a7230 */ /* 0x000fe40000004100 */
[----:B------:R-:W-:Y:S02]  /*2110*/  HADD2.F32 R80, -RZ, R6.H0_H0 ;  /* 0x20000006ff507230 */ /* 0x000fe40000004100 */
[----:B------:R-:W-:Y:S01]  /*2120*/  FFMA.FTZ R9, R9, R79, R60 ;  /* 0x0000004f09097223 */ /* 0x000fe2000001003c */
[----:B------:R-:W-:Y:S02]  /*2130*/  HADD2.F32 R65, -RZ, R82.H0_H0 ;  /* 0x20000052ff417230 */ /* 0x000fe40000004100 */
[----:B------:R-:W-:Y:S02]  /*2140*/  HADD2.F32 R36, -RZ, R36.H0_H0 ;  /* 0x20000024ff247230 */ /* 0x000fe40000004100 */
[----:B------:R-:W-:-:S02]  /*2150*/  HADD2.F32 R60, -RZ, R2.H0_H0 ;  /* 0x20000002ff3c7230 */ /* 0x000fc40000004100 */
[----:B------:R-:W-:Y:S01]  /*2160*/  FFMA.FTZ R9, R80, R65, R9 ;  /* 0x0000004150097223 */ /* 0x000fe20000010009 */
[----:B------:R-:W-:Y:S02]  /*2170*/  HADD2.F32 R65, -RZ, R8.H1_H1 ;  /* 0x30000008ff417230 */ /* 0x000fe40000004100 */
[----:B------:R-:W-:Y:S01]  /*2180*/  FFMA.FTZ R5, R90, R36, R5 ;  /* 0x000000245a057223 */ /* 0x000fe20000010005 */
[--C-:B------:R-:W-:Y:S02]  /*2190*/  HADD2.F32 R8, -RZ, R68.reuse.H0_H0 ;  /* 0x20000044ff087230 */ /* 0x100fe40000004100 */
[--C-:B------:R-:W-:Y:S02]  /*21a0*/  HADD2.F32 R36, -RZ, R37.reuse.H0_H0 ;  /* 0x20000025ff247230 */ /* 0x100fe40000004100 */
[----:B------:R-:W-:Y:S02]  /*21b0*/  HADD2.F32 R68, -RZ, R68.H1_H1 ;  /* 0x30000044ff447230 */ /* 0x000fe40000004100 */
        /* <DEDUP_REMOVED lines=11> */
[----:B------:R-:W-:Y:S02]  /*2270*/  HADD2.F32 R58, -RZ, R58.H1_H1 ;  /* 0x3000003aff3a7230 */ /* 0x000fe40000004100 */
[----:B------:R-:W-:Y:S02]  /*2280*/  HADD2.F32 R70, -RZ, R70.H1_H1 ;  /* 0x30000046ff467230 */ /* 0x000fe40000004100 */
[----:B------:R-:W-:Y:S01]  /*2290*/  FFMA.FTZ R6, R6, R82, R9 ;  /* 0x0000005206067223 */ /* 0x000fe20000010009 */
        /* <DEDUP_REMOVED lines=8> */
[----:B------:R-:W-:Y:S02]  /*2320*/  HADD2.F32 R35, -RZ, R3.H0_H0 ;  /* 0x20000003ff237230 */ /* 0x000fe40000004100 */
[----:B------:R-:W-:Y:S01]  /*2330*/  FFMA.FTZ R6, R9, R58, R6 ;  /* 0x0000003a09067223 */ /* 0x000fe20000010006 */
[----:B------:R-:W-:-:S02]  /*2340*/  HADD2.F32 R37, -RZ, R71.H0_H0 ;  /* 0x20000047ff257230 */ /* 0x000fc40000004100 */
        /* <DEDUP_REMOVED lines=8> */
[--C-:B0-----:R-:W-:Y:S02]  /*23d0*/  HADD2.F32 R73, -RZ, R27.reuse.H0_H0 ;  /* 0x2000001bff497230 */ /* 0x101fe40000004100 */
[----:B------:R-:W-:Y:S02]  /*23e0*/  HADD2.F32 R74, -RZ, R27.H1_H1 ;  /* 0x3000001bff4a7230 */ /* 0x000fe40000004100 */
[----:B------:R-:W-:Y:S01]  /*23f0*/  FFMA.FTZ R7, R7, R83, R6 ;  /* 0x0000005307077223 */ /* 0x000fe20000010006 */
[----:B------:R-:W-:Y:S02]  /*2400*/  HADD2.F32 R2, -RZ, R11.H1_H1 ;  /* 0x3000000bff027230 */ /* 0x000fe40000004100 */
[----:B------:R-:W-:Y:S02]  /*2410*/  HADD2.F32 R3, -RZ, R3.H1_H1 ;  /* 0x30000003ff037230 */ /* 0x000fe40000004100 */
[----:B------:R-:W-:-:S02]  /*2420*/  HADD2.F32 R69, -RZ, R69.H1_H1 ;  /* 0x30000045ff457230 */ /* 0x000fc40000004100 */
[----:B------:R-:W-:Y:S02]  /*2430*/  HADD2.F32 R71, -RZ, R71.H1_H1 ;  /* 0x30000047ff477230 */ /* 0x000fe40000004100 */
[----:B------:R-:W-:Y:S02]  /*2440*/  HADD2.F32 R8, -RZ, R59.H1_H1 ;  /* 0x3000003bff087230 */ /* 0x000fe40000004100 */
[----:B------:R-:W-:Y:S02]  /*2450*/  HADD2.F32 R10, -RZ, R10.H1_H1 ;  /* 0x3000000aff0a7230 */ /* 0x000fe40000004100 */
[----:B------:R-:W-:Y:S01]  /*2460*/  FFMA.FTZ R65, R2, R71, R65 ;  /* 0x0000004702417223 */ /* 0x000fe20000010041 */
[----:B------:R-:W-:Y:S02]  /*2470*/  HADD2.F32 R27, -RZ, R28.H0_H0 ;  /* 0x2000001cff1b7230 */ /* 0x000fe40000004100 */
[----:B------:R-:W-:Y:S01]  /*2480*/  FFMA.FTZ R3, R3, R8, R60 ;  /* 0x0000000803037223 */ /* 0x000fe2000001003c */
[----:B------:R-:W-:-:S02]  /*2490*/  HADD2.F32 R77, -RZ, R31.H0_H0 ;  /* 0x2000001fff4d7230 */ /* 0x000fc40000004100 */
[----:B------:R-:W-:Y:S01]  /*24a0*/  FFMA.FTZ R10, R69, R10, R36 ;  /* 0x0000000a450a7223 */ /* 0x000fe20000010024 */
[----:B------:R-:W-:Y:S02]  /*24b0*/  HADD2.F32 R56, -RZ, R31.H1_H1 ;  /* 0x3000001fff387230 */ /* 0x000fe40000004100 */
[----:B------:R-:W-:Y:S01]  /*24c0*/  FFMA.FTZ R44, R44, R27, R7 ;  /* 0x0000001b2c2c7223 */ /* 0x000fe20000010007 */
[----:B------:R-:W-:Y:S02]  /*24d0*/  HADD2.F32 R39, -RZ, R24.H0_H0 ;  /* 0x20000018ff277230 */ /* 0x000fe40000004100 */
        /* <DEDUP_REMOVED lines=19> */
[----:B------:R-:W-:Y:S02]  /*2610*/  HADD2.F32 R20, -RZ, R21.H0_H0 ;  /* 0x20000015ff147230 */ /* 0x000fe40000004100 */
[----:B------:R-:W-:Y:S01]  /*2620*/  FFMA.FTZ R14, R14, R61, R13 ;  /* 0x0000003d0e0e7223 */ /* 0x000fe2000001000d */
[----:B------:R-:W-:-:S02]  /*2630*/  HADD2.F32 R91, -RZ, R41.H0_H0 ;  /* 0x20000029ff5b7230 */ /* 0x000fc40000004100 */
[----:B------:R-:W-:Y:S01]  /*2640*/  FFMA.FTZ R53, R53, R32, R54 ;  /* 0x0000002035357223 */ /* 0x000fe20000010036 */
[----:B------:R-:W-:Y:S01]  /*2650*/  HADD2.F32 R4, -RZ, R29.H1_H1 ;  /* 0x3000001dff047230 */ /* 0x000fe20000004100 */
[----:B------:R-:W0:Y:S01]  /*2660*/  S2R R13, SR_TID.X ;  /* 0x00000000000d7919 */ /* 0x000e220000002100 */
        /* <DEDUP_REMOVED lines=23> */
[----:B------:R-:W-:-:S02]  /*27e0*/  HADD2.F32 R22, -RZ, R23.H0_H0 ;  /* 0x20000017ff167230 */ /* 0x000fc40000004100 */
[----:B------:R-:W-:Y:S01]  /*27f0*/  FFMA.FTZ R64, R64, R85, R55 ;  /* 0x0000005540407223 */ /* 0x000fe20000010037 */
[----:B------:R-:W-:Y:S02]  /*2800*/  HADD2.F32 R42, -RZ, R43.H0_H0 ;  /* 0x2000002bff2a7230 */ /* 0x000fe40000004100 */
[----:B------:R-:W-:Y:S01]  /*2810*/  FFMA.FTZ R89, R89, R92, R40 ;  /* 0x0000005c59597223 */ /* 0x000fe20000010028 */
[----:B------:R-:W-:Y:S01]  /*2820*/  FFMA.FTZ R50, R50, R77, R49 ;  /* 0x0000004d32327223 */ /* 0x000fe20000010031 */
[----:B------:R-:W-:Y:S02]  /*2830*/  HADD2.F32 R23, -RZ, R23.H1_H1 ;  /* 0x30000017ff177230 */ /* 0x000fe40000004100 */
[----:B------:R-:W-:Y:S01]  /*2840*/  FFMA.FTZ R18, R18, R73, R17 ;  /* 0x0000004912127223 */ /* 0x000fe20000010011 */
[----:B------:R-:W-:Y:S02]  /*2850*/  HADD2.F32 R43, -RZ, R43.H1_H1 ;  /* 0x3000002bff2b7230 */ /* 0x000fe40000004100 */
[----:B------:R-:W-:Y:S01]  /*2860*/  FFMA.FTZ R63, R63, R34, R64 ;  /* 0x000000223f3f7223 */ /* 0x000fe20000010040 */
[----:B------:R-:W-:Y:S01]  /*2870*/  FFMA.FTZ R22, R22, R42, R89 ;  /* 0x0000002a16167223 */ /* 0x000fe20000010059 */
[----:B------:R-:W-:Y:S01]  /*2880*/  FFMA.FTZ R50, R51, R56, R50 ;  /* 0x0000003833327223 */ /* 0x000fe20000010032 */
[----:B------:R-:W-:Y:S01]  /*2890*/  FFMA.FTZ R18, R19, R74, R18 ;  /* 0x0000004a13127223 */ /* 0x000fe20000010012 */
[----:B------:R-:W-:Y:S01]  /*28a0*/  FFMA.FTZ R63, R66, R87, R63 ;  /* 0x00000057423f7223 */ /* 0x000fe2000001003f */
[----:B------:R-:W-:-:S02]  /*28b0*/  FFMA.FTZ R22, R23, R43, R22 ;  /* 0x0000002b17167223 */ /* 0x000fc40000010016 */
[----:B------:R-:W1:Y:S04]  /*28c0*/  SHFL.BFLY PT, R5, R50, 0x8, 0x1f ;  /* 0x0d001f0032057f89 */ /* 0x000e6800000e0000 */
[----:B------:R-:W2:Y:S04]  /*28d0*/  SHFL.BFLY PT, R3, R18, 0x8, 0x1f ;  /* 0x0d001f0012037f89 */ /* 0x000ea800000e0000 */
[----:B------:R-:W3:Y:S04]  /*28e0*/  SHFL.BFLY PT, R0, R63, 0x8, 0x1f ;  /* 0x0d001f003f007f89 */ /* 0x000ee800000e0000 */
[----:B------:R-:W4:Y:S01]  /*28f0*/  SHFL.BFLY PT, R7, R22, 0x8, 0x1f ;  /* 0x0d001f0016077f89 */ /* 0x000f2200000e0000 */
[----:B-1----:R-:W-:Y:S01]  /*2900*/  FADD.FTZ R2, R50, R5 ;  /* 0x0000000532027221 */ /* 0x002fe20000010000 */
[----:B--2---:R-:W-:-:S04]  /*2910*/  FADD.FTZ R3, R18, R3 ;  /* 0x0000000312037221 */ /* 0x004fc80000010000 */
[----:B------:R-:W1:Y:S01]  /*2920*/  SHFL.BFLY PT, R5, R2, 0x4, 0x1f ;  /* 0x0c801f0002057f89 */ /* 0x000e6200000e0000 */
[----:B---3--:R-:W-:-:S03]  /*2930*/  FADD.FTZ R6, R63, R0 ;  /* 0x000000003f067221 */ /* 0x008fc60000010000 */
[----:B------:R-:W2:Y:S01]  /*2940*/  SHFL.BFLY PT, R0, R3, 0x4, 0x1f ;  /* 0x0c801f0003007f89 */ /* 0x000ea200000e0000 */
[----:B----4-:R-:W-:-:S03]  /*2950*/  FADD.FTZ R9, R22, R7 ;  /* 0x0000000716097221 */ /* 0x010fc60000010000 */
[----:B------:R-:W3:Y:S04]  /*2960*/  SHFL.BFLY PT, R7, R6, 0x4, 0x1f ;  /* 0x0c801f0006077f89 */ /* 0x000ee800000e0000 */
[----:B------:R-:W4:Y:S01]  /*2970*/  SHFL.BFLY PT, R10, R9, 0x4, 0x1f ;  /* 0x0c801f00090a7f89 */ /* 0x000f2200000e0000 */
[----:B-1----:R-:W-:Y:S01]  /*2980*/  FADD.FTZ R4, R2, R5 ;  /* 0x0000000502047221 */ /* 0x002fe20000010000 */
[----:B--2---:R-:W-:Y:S01]  /*2990*/  FADD.FTZ R0, R3, R0 ;  /* 0x0000000003007221 */ /* 0x004fe20000010000 */
[----:B---3--:R-:W-:-:S04]  /*29a0*/  FADD.FTZ R8, R6, R7 ;  /* 0x0000000706087221 */ /* 0x008fc80000010000 */
[----:B------:R-:W1:Y:S01]  /*29b0*/  SHFL.BFLY PT, R5, R0, 0x2, 0x1f ;  /* 0x0c401f0000057f89 */ /* 0x000e6200000e0000 */
[----:B----4-:R-:W-:-:S03]  /*29c0*/  FADD.FTZ R11, R9, R10 ;  /* 0x0000000a090b7221 */ /* 0x010fc60000010000 */
[----:B------:R-:W2:Y:S04]  /*29d0*/  SHFL.BFLY PT, R7, R4, 0x2, 0x1f ;  /* 0x0c401f0004077f89 */ /* 0x000ea800000e0000 */
[----:B------:R-:W3:Y:S04]  /*29e0*/  SHFL.BFLY PT, R3, R8, 0x2, 0x1f ;  /* 0x0c401f0008037f89 */ /* 0x000ee800000e0000 */
[----:B------:R-:W4:Y:S01]  /*29f0*/  SHFL.BFLY PT, R2, R11, 0x2, 0x1f ;  /* 0x0c401f000b027f89 */ /* 0x000f2200000e0000 */
[----:B-1----:R-:W-:Y:S01]  /*2a00*/  FADD.FTZ R5, R0, R5 ;  /* 0x0000000500057221 */ /* 0x002fe20000010000 */
[----:B--2---:R-:W-:Y:S01]  /*2a10*/  FADD.FTZ R7, R4, R7 ;  /* 0x0000000704077221 */ /* 0x004fe20000010000 */
[----:B0-----:R-:W-:Y:S01]  /*2a20*/  SHF.R.S32.HI R4, RZ, 0x1f, R13 ;  /* 0x0000001fff047819 */ /* 0x001fe2000001140d */
[----:B---3--:R-:W-:-:S03]  /*2a30*/  FADD.FTZ R3, R8, R3 ;  /* 0x0000000308037221 */ /* 0x008fc60000010000 */
[-C--:B------:R-:W-:Y:S01]  /*2a40*/  LEA.HI R4, R4, R13.reuse, RZ, 0x4 ;  /* 0x0000000d04047211 */ /* 0x080fe200078f20ff */
[----:B------:R-:W0:Y:S01]  /*2a50*/  SHFL.BFLY PT, R6, R7, 0x1, 0x1f ;  /* 0x0c201f0007067f89 */ /* 0x000e2200000e0000 */
[----:B----4-:R-:W-:Y:S02]  /*2a60*/  FADD.FTZ R9, R11, R2 ;  /* 0x000000020b097221 */ /* 0x010fe40000010000 */
[----:B------:R-:W-:Y:S01]  /*2a70*/  LOP3.LUT R8, R4, 0xfffffff0, RZ, 0xc0, !PT ;  /* 0xfffffff004087812 */ /* 0x000fe200078ec0ff */
[----:B------:R-:W1:Y:S03]  /*2a80*/  SHFL.BFLY PT, R2, R5, 0x1, 0x1f ;  /* 0x0c201f0005027f89 */ /* 0x000e6600000e0000 */
[----:B------:R-:W-:Y:S01]  /*2a90*/  IADD3 R8, -R8, R13, RZ ;  /* 0x0000000d08087210 */ /* 0x000fe20007ffe1ff */
[----:B------:R-:W2:Y:S03]  /*2aa0*/  SHFL.BFLY PT, R10, R3, 0x1, 0x1f ;  /* 0x0c201f00030a7f89 */ /* 0x000ea600000e0000 */
[----:B------:R-:W-:Y:S01]  /*2ab0*/  ISETP.NE.AND P0, PT, R8, RZ, PT ;  /* 0x000000ff0800720c */ /* 0x000fe20003f05270 */
[----:B------:R-:W3:Y:S01]  /*2ac0*/  SHFL.BFLY PT, R0, R9, 0x1, 0x1f ;  /* 0x0c201f0009007f89 */ /* 0x000ee200000e0000 */
[----:B0-----:R-:W-:Y:S01]  /*2ad0*/  FADD.FTZ R6, R7, R6 ;  /* 0x0000000607067221 */ /* 0x001fe20000010000 */
[----:B-1----:R-:W-:Y:S01]  /*2ae0*/  FADD.FTZ R8, R5, R2 ;  /* 0x0000000205087221 */ /* 0x002fe20000010000 */
[----:B--2---:R-:W-:Y:S01]  /*2af0*/  FADD.FTZ R10, R3, R10 ;  /* 0x0000000a030a7221 */ /* 0x004fe20000010000 */
[----:B---3--:R-:W-:-:S08]  /*2b00*/  FADD.FTZ R11, R9, R0 ;  /* 0x00000000090b7221 */ /* 0x008fd00000010000 */
[----:B------:R-:W-:Y:S05]  /*2b10*/  @P0 BRA `(.L_x_122) ;  /* 0x0000000000900947 */ /* 0x000fea0003800000 */
[----:B------:R-:W-:Y:S01]  /*2b20*/  USHF.R.S32.HI UR7, URZ, 0x1f, UR4 ;  /* 0x0000001f3f077899 */ /* 0x000fe20008011404 */
[----:B------:R-:W-:Y:S01]  /*2b30*/  SHF.R.S32.HI R0, RZ, 0x4, R4 ;  /* 0x00000004ff007819 */ /* 0x000fe20000011404 */
[----:B------:R-:W-:Y:S01]  /*2b40*/  UIADD3 UR6, UP0, UR18, UR4, URZ ;  /* 0x0000000412067290 */ /* 0x000fe2000ff1e03f */
[----:B------:R-:W-:Y:S01]  /*2b50*/  ULDC.64 UR14, c[0x0][0x278] ;  /* 0x00009e00000e7ab9 */ /* 0x000fe20000000a00 */
[----:B------:R-:W-:Y:S01]  /*2b60*/  UIMAD UR20, UR13, -0x40, UR8 ;  /* 0xffffffc00d1478a4 */ /* 0x000fe2000f8e0208 */
[----:B------:R-:W-:Y:S01]  /*2b70*/  SHF.R.S32.HI R4, RZ, 0x1f, R0 ;  /* 0x0000001fff047819 */ /* 0x000fe20000011400 */
[----:B------:R-:W-:Y:S01]  /*2b80*/  ULEA.HI.X.SX32 UR7, UR18, UR7, 0x1, UP0 ;  /* 0x0000000712077291 */ /* 0x000fe200080f0e3f */
[C---:B------:R-:W-:Y:S01]  /*2b90*/  IADD3 R7, R0.reuse, 0x10, RZ ;  /* 0x0000001000077810 */ /* 0x040fe20007ffe0ff */
[----:B------:R-:W-:Y:S02]  /*2ba0*/  UIMAD UR9, UR19, UR14, URZ ;  /* 0x0000000e130972a4 */ /* 0x000fe4000f8e023f */
[----:B------:R-:W-:Y:S01]  /*2bb0*/  UIMAD.WIDE.U32 UR6, UR16, UR14, UR6 ;  /* 0x0000000e100672a5 */ /* 0x000fe2000f8e0006 */
[----:B------:R-:W-:Y:S01]  /*2bc0*/  ISETP.GE.AND P3, PT, R0, UR20, PT ;  /* 0x0000001400007c0c */ /* 0x000fe2000bf66270 */
[----:B------:R-:W-:Y:S01]  /*2bd0*/  UIMAD UR9, UR16, UR15, UR9 ;  /* 0x0000000f100972a4 */ /* 0x000fe2000f8e0209 */
[----:B------:R-:W-:-:S02]  /*2be0*/  ISETP.GE.AND P2, PT, R7, UR20, PT ;  /* 0x0000001407007c0c */ /* 0x000fc4000bf46270 */
[----:B------:R-:W-:Y:S01]  /*2bf0*/  ULDC.64 UR14, c[0x0][0x280] ;  /* 0x0000a000000e7ab9 */ /* 0x000fe20000000a00 */
[----:B------:R-:W-:Y:S01]  /*2c00*/  UIADD3 UR7, UR7, UR9, URZ ;  /* 0x0000000907077290 */ /* 0x000fe2000fffe03f */
[----:B------:R-:W-:Y:S01]  /*2c10*/  FSEL R7, R6, RZ, !P2 ;  /* 0x000000ff06077208 */ /* 0x000fe20005000000 */
[----:B------:R-:W-:Y:S02]  /*2c20*/  UIMAD UR9, UR5, UR14, URZ ;  /* 0x0000000e050972a4 */ /* 0x000fe4000f8e023f */
[----:B------:R-:W-:Y:S02]  /*2c30*/  UIMAD.WIDE.U32 UR6, UR17, UR14, UR6 ;  /* 0x0000000e110672a5 */ /* 0x000fe4000f8e0006 */
[----:B------:R-:W-:-:S03]  /*2c40*/  UIMAD UR9, UR17, UR15, UR9 ;  /* 0x0000000f110972a4 */ /* 0x000fc6000f8e0209 */
[----:B------:R-:W-:Y:S01]  /*2c50*/  ULDC.64 UR14, c[0x0][0x260] ;  /* 0x00009800000e7ab9 */ /* 0x000fe20000000a00 */
[----:B------:R-:W-:Y:S02]  /*2c60*/  IADD3 R3, P0, R0, UR6, RZ ;  /* 0x0000000600037c10 */ /* 0x000fe4000ff1e0ff */
[----:B------:R-:W-:Y:S02]  /*2c70*/  MOV R5, UR9 ;  /* 0x0000000900057c02 */ /* 0x000fe40008000f00 */
[----:B------:R-:W-:Y:S02]  /*2c80*/  LEA R2, P4, R3, UR14, 0x2 ;  /* 0x0000000e03027c11 */ /* 0x000fe4000f8810ff */
[----:B------:R-:W-:Y:S02]  /*2c90*/  IADD3.X R4, R4, UR7, R5, P0, !PT ;  /* 0x0000000704047c10 */ /* 0x000fe400087fe405 */
[C---:B------:R-:W-:Y:S02]  /*2ca0*/  IADD3 R5, R0.reuse, 0x20, RZ ;  /* 0x0000002000057810 */ /* 0x040fe40007ffe0ff */
[----:B------:R-:W-:-:S02]  /*2cb0*/  IADD3 R0, R0, 0x30, RZ ;  /* 0x0000003000007810 */ /* 0x000fc40007ffe0ff */
[----:B------:R-:W-:Y:S02]  /*2cc0*/  ISETP.GE.AND P1, PT, R5, UR20, PT ;  /* 0x0000001405007c0c */ /* 0x000fe4000bf26270 */
[----:B------:R-:W-:Y:S02]  /*2cd0*/  ISETP.GE.AND P0, PT, R0, UR20, PT ;  /* 0x0000001400007c0c */ /* 0x000fe4000bf06270 */
[----:B------:R-:W-:Y:S02]  /*2ce0*/  LEA.HI.X R3, R3, UR15, R4, 0x2, P4 ;  /* 0x0000000f03037c11 */ /* 0x000fe4000a0f1404 */
[----:B------:R-:W-:Y:S02]  /*2cf0*/  FSEL R5, R8, RZ, !P3 ;  /* 0x000000ff08057208 */ /* 0x000fe40005800000 */
[----:B------:R-:W-:Y:S01]  /*2d00*/  FSEL R9, R10, RZ, !P1 ;  /* 0x000000ff0a097208 */ /* 0x000fe20004800000 */
[----:B------:R0:W-:Y:S01]  /*2d10*/  STG.E desc[UR10][R2.64+0x40], R7 ;  /* 0x0000400702007986 */ /* 0x0001e2000c10190a */
[----:B------:R-:W-:-:S03]  /*2d20*/  FSEL R11, R11, RZ, !P0 ;  /* 0x000000ff0b0b7208 */ /* 0x000fc60004000000 */
[----:B------:R0:W-:Y:S04]  /*2d30*/  STG.E desc[UR10][R2.64], R5 ;  /* 0x0000000502007986 */ /* 0x0001e8000c10190a */
[----:B------:R0:W-:Y:S04]  /*2d40*/  STG.E desc[UR10][R2.64+0x80], R9 ;  /* 0x0000800902007986 */ /* 0x0001e8000c10190a */
[----:B------:R0:W-:Y:S02]  /*2d50*/  STG.E desc[UR10][R2.64+0xc0], R11 ;  /* 0x0000c00b02007986 */ /* 0x0001e4000c10190a */
.L_x_122:
[----:B------:R-:W-:Y:S05]  /*2d60*/  BSYNC B0 ;  /* 0x0000000000007941 */ /* 0x000fea0003800000 */
.L_x_121:
[----:B------:R-:W-:Y:S01]  /*2d70*/  UIADD3 UR8, UR8, 0x3f, URZ ;  /* 0x0000003f08087890 */ /* 0x000fe2000fffe03f */
[----:B0-----:R-:W0:Y:S01]  /*2d80*/  LDC.64 R6, c[0x0][0x2d0] ;  /* 0x0000b400ff067b82 */ /* 0x001e220000000a00 */
[----:B------:R-:W-:Y:S02]  /*2d90*/  BSSY B0, `(.L_x_123) ;  /* 0x0000022000007945 */ /* 0x000fe40003800000 */
[----:B------:R-:W-:Y:S02]  /*2da0*/  USHF.R.S32.HI UR6, URZ, 0x1f, UR8 ;  /* 0x0000001f3f067899 */ /* 0x000fe40008011408 */
[----:B------:R-:W-:Y:S02]  /*2db0*/  UIMAD UR7, UR13, -0x40, UR8 ;  /* 0xffffffc00d0778a4 */ /* 0x000fe4000f8e0208 */
[----:B------:R-:W-:-:S04]  /*2dc0*/  ULEA.HI UR6, UR6, UR8, URZ, 0x6 ;  /* 0x0000000806067291 */ /* 0x000fc8000f8f303f */
[----:B------:R-:W-:-:S04]  /*2dd0*/  ULOP3.LUT UR6, UR6, 0xffffffc0, URZ, 0xc0, !UPT ;  /* 0xffffffc006067892 */ /* 0x000fc8000f8ec03f */
[----:B------:R-:W-:-:S06]  /*2de0*/  UIADD3 UR6, UR7, UR6, -UR8 ;  /* 0x0000000607067290 */ /* 0x000fcc000fffe808 */
[----:B------:R-:W-:-:S04]  /*2df0*/  ISETP.GE.AND P0, PT, R13, UR6, PT ;  /* 0x000000060d007c0c */ /* 0x000fc8000bf06270 */
[----:B------:R-:W-:-:S13]  /*2e00*/  ISETP.GT.OR P0, PT, R13, 0x3f, P0 ;  /* 0x0000003f0d00780c */ /* 0x000fda0000704670 */
[----:B------:R-:W-:Y:S05]  /*2e10*/  @P0 BRA `(.L_x_124) ;  /* 0x0000000000640947 */ /* 0x000fea0003800000 */
[----:B------:R-:W1:Y:S01]  /*2e20*/  LDC.64 R4, c[0x0][0x2a8] ;  /* 0x0000aa00ff047b82 */ /* 0x000e620000000a00 */
[----:B------:R-:W-:Y:S01]  /*2e30*/  USHF.R.S32.HI UR6, URZ, 0x1f, UR18 ;  /* 0x0000001f3f067899 */ /* 0x000fe20008011412 */
[----:B------:R-:W-:Y:S01]  /*2e40*/  MOV R2, UR4 ;  /* 0x0000000400027c02 */ /* 0x000fe20008000f00 */
[----:B------:R-:W-:Y:S01]  /*2e50*/  USHF.R.S32.HI UR7, URZ, 0x1f, UR4 ;  /* 0x0000001f3f077899 */ /* 0x000fe20008011404 */
[--C-:B------:R-:W-:Y:S01]  /*2e60*/  SHF.R.S32.HI R3, RZ, 0x1f, R13.reuse ;  /* 0x0000001fff037819 */ /* 0x100fe2000001140d */
[----:B------:R-:W-:Y:S01]  /*2e70*/  ULDC.64 UR8, c[0x0][0x2b0] ;  /* 0x0000ac0000087ab9 */ /* 0x000fe20000000a00 */
[----:B------:R-:W-:Y:S02]  /*2e80*/  IADD3 R2, P0, P1, R2, UR18, R13 ;  /* 0x0000001202027c10 */ /* 0x000fe4000f91e00d */
[----:B------:R-:W-:Y:S01]  /*2e90*/  MOV R8, UR6 ;  /* 0x0000000600087c02 */ /* 0x000fe20008000f00 */
[----:B------:R-:W-:-:S03]  /*2ea0*/  UIMAD UR6, UR5, UR8, URZ ;  /* 0x00000008050672a4 */ /* 0x000fc6000f8e023f */
[----:B------:R-:W-:Y:S01]  /*2eb0*/  IADD3.X R3, R8, UR7, R3, P0, P1 ;  /* 0x0000000708037c10 */ /* 0x000fe200087e2403 */
[----:B------:R-:W-:Y:S01]  /*2ec0*/  UIMAD UR6, UR17, UR9, UR6 ;  /* 0x00000009110672a4 */ /* 0x000fe2000f8e0206 */
[----:B------:R-:W-:Y:S01]  /*2ed0*/  FSETP.NEU.FTZ.AND P0, PT, R12, -INF , PT ;  /* 0xff8000000c00780b */ /* 0x000fe20003f1d000 */
[C---:B-1----:R-:W-:Y:S02]  /*2ee0*/  IMAD R0, R4.reuse, UR19, RZ ;  /* 0x0000001304007c24 */ /* 0x042fe4000f8e02ff */
[----:B------:R-:W-:-:S04]  /*2ef0*/  IMAD.WIDE.U32 R2, R4, UR16, R2 ;  /* 0x0000001004027c25 */ /* 0x000fc8000f8e0002 */
[----:B------:R-:W-:Y:S02]  /*2f00*/  IMAD R5, R5, UR16, R0 ;  /* 0x0000001005057c24 */ /* 0x000fe4000f8e0200 */
[----:B------:R-:W-:-:S03]  /*2f10*/  FMUL.FTZ R0, R12, 1.4426950216293334961 ;  /* 0x3fb8aa3b0c007820 */ /* 0x000fc60000410000 */
[----:B------:R-:W-:Y:S02]  /*2f20*/  IADD3 R3, R3, R5, RZ ;  /* 0x0000000503037210 */ /* 0x000fe40007ffe0ff */
[----:B------:R-:W-:Y:S01]  /*2f30*/  MOV R5, UR8 ;  /* 0x0000000800057c02 */ /* 0x000fe20008000f00 */
[----:B------:R-:W-:-:S04]  /*2f40*/  ULDC.64 UR8, c[0x0][0x2a0] ;  /* 0x0000a80000087ab9 */ /* 0x000fc80000000a00 */
[----:B------:R-:W-:-:S05]  /*2f50*/  IMAD.WIDE.U32 R2, R5, UR17, R2 ;  /* 0x0000001105027c25 */ /* 0x000fca000f8e0002 */
[----:B------:R-:W-:Y:S02]  /*2f60*/  IADD3 R3, R3, UR6, RZ ;  /* 0x0000000603037c10 */ /* 0x000fe4000fffe0ff */
[----:B------:R-:W-:-:S04]  /*2f70*/  LEA R4, P1, R2, UR8, 0x2 ;  /* 0x0000000802047c11 */ /* 0x000fc8000f8210ff */
[----:B------:R-:W-:Y:S02]  /*2f80*/  LEA.HI.X R5, R2, UR9, R3, 0x2, P1 ;  /* 0x0000000902057c11 */ /* 0x000fe400088f1403 */
[----:B------:R-:W-:-:S05]  /*2f90*/  FSEL R3, R0, RZ, P0 ;  /* 0x000000ff00037208 */ /* 0x000fca0000000000 */
[----:B------:R1:W-:Y:S02]  /*2fa0*/  STG.E desc[UR10][R4.64], R3 ;  /* 0x0000000304007986 */ /* 0x0003e4000c10190a */
.L_x_124:
[----:B------:R-:W-:Y:S05]  /*2fb0*/  BSYNC B0 ;  /* 0x0000000000007941 */ /* 0x000fea0003800000 */
.L_x_123:
[----:B------:R-:W-:Y:S01]  /*2fc0*/  USHF.L.U32 UR7, UR13, 0xe, URZ ;  /* 0x0000000e0d077899 */ /* 0x000fe2000800063f */
[----:B------:R-:W-:Y:S01]  /*2fd0*/  SHF.L.U32 R0, R13, 0x2, RZ ;  /* 0x000000020d007819 */ /* 0x000fe200000006ff */
[----:B------:R-:W-:Y:S01]  /*2fe0*/  USHF.L.U32 UR6, UR4, 0x8, URZ ;  /* 0x0000000804067899 */ /* 0x000fe2000800063f */
[----:B01----:R-:W-:Y:S01]  /*2ff0*/  IMAD R4, R6, UR19, RZ ;  /* 0x0000001306047c24 */ /* 0x003fe2000f8e02ff */
[----:B------:R-:W-:Y:S02]  /*3000*/  USHF.R.S32.HI UR8, URZ, 0x1f, UR7 ;  /* 0x0000001f3f087899 */ /* 0x000fe40008011407 */
[----:B------:R-:W-:Y:S01]  /*3010*/  MOV R3, UR7 ;  /* 0x0000000700037c02 */ /* 0x000fe20008000f00 */
[----:B------:R-:W-:Y:S01]  /*3020*/  USHF.R.S32.HI UR7, URZ, 0x1f, UR6 ;  /* 0x0000001f3f077899 */ /* 0x000fe20008011406 */
[----:B------:R-:W-:Y:S01]  /*3030*/  IMAD R5, R7, UR16, R4 ;  /* 0x0000001007057c24 */ /* 0x000fe2000f8e0204 */
[----:B------:R-:W-:Y:S01]  /*3040*/  ULDC.64 UR14, c[0x0][0x2e8] ;  /* 0x0000ba00000e7ab9 */ /* 0x000fe20000000a00 */
[----:B------:R-:W-:-:S02]  /*3050*/  IADD3 R2, P0, P1, R0, UR6, R3 ;  /* 0x0000000600027c10 */ /* 0x000fc4000f91e003 */
[----:B------:R-:W-:Y:S02]  /*3060*/  SHF.R.S32.HI R0, RZ, 0x1f, R0 ;  /* 0x0000001fff007819 */ /* 0x000fe40000011400 */
[----:B------:R-:W-:Y:S01]  /*3070*/  MOV R3, UR8 ;  /* 0x0000000800037c02 */ /* 0x000fe20008000f00 */
[----:B------:R-:W-:Y:S02]  /*3080*/  ULDC.64 UR8, c[0x0][0x2d8] ;  /* 0x0000b60000087ab9 */ /* 0x000fe40000000a00 */
[----:B------:R-:W-:Y:S01]  /*3090*/  UIMAD UR6, UR5, UR8, URZ ;  /* 0x00000008050672a4 */ /* 0x000fe2000f8e023f */
[----:B------:R-:W-:Y:S02]  /*30a0*/  IADD3.X R3, R0, UR7, R3, P0, P1 ;  /* 0x0000000700037c10 */ /* 0x000fe400087e2403 */
[----:B------:R-:W-:Y:S01]  /*30b0*/  ISETP.NE.U32.AND P0, PT, RZ, UR14, PT ;  /* 0x0000000eff007c0c */ /* 0x000fe2000bf05070 */
[----:B------:R-:W-:Y:S01]  /*30c0*/  UIMAD UR6, UR17, UR9, UR6 ;  /* 0x00000009110672a4 */ /* 0x000fe2000f8e0206 */
[----:B------:R-:W-:-:S02]  /*30d0*/  IMAD.WIDE.U32 R2, R6, UR16, R2 ;  /* 0x0000001006027c25 */ /* 0x000fc4000f8e0002 */
[----:B------:R-:W-:-:S03]  /*30e0*/  ISETP.NE.AND.EX P0, PT, RZ, UR15, PT, P0 ;  /* 0x0000000fff007c0c */ /* 0x000fc6000bf05300 */
[----:B------:R-:W-:Y:S02]  /*30f0*/  IADD3 R3, R3, R5, RZ ;  /* 0x0000000503037210 */ /* 0x000fe40007ffe0ff */
[----:B------:R-:W-:Y:S01]  /*3100*/  MOV R5, UR8 ;  /* 0x0000000800057c02 */ /* 0x000fe20008000f00 */
[----:B------:R-:W-:Y:S01]  /*3110*/  ULDC.64 UR8, c[0x0][0x2b8] ;  /* 0x0000ae0000087ab9 */ /* 0x000fe20000000a00 */
[----:B------:R-:W-:-:S03]  /*3120*/  ISETP.NE.OR P0, PT, R13, RZ, !P0 ;  /* 0x000000ff0d00720c */ /* 0x000fc60004705670 */
[----:B------:R-:W-:-:S05]  /*3130*/  IMAD.WIDE.U32 R2, R5, UR17, R2 ;  /* 0x0000001105027c25 */ /* 0x000fca000f8e0002 */
[----:B------:R-:W-:Y:S02]  /*3140*/  IADD3 R3, R3, UR6, RZ ;  /* 0x0000000603037c10 */ /* 0x000fe4000fffe0ff */
[----:B------:R-:W-:-:S04]  /*3150*/  LEA R4, P1, R2, UR8, 0x2 ;  /* 0x0000000802047c11 */ /* 0x000fc8000f8210ff */
        /* <DEDUP_REMOVED lines=18> */
[----:B------:R-:W-:Y:S01]  /*3280*/  ULDC UR4, c[0x0][0x2e0] ;  /* 0x0000b80000047ab9 */ /* 0x000fe20000000800 */
[----:B------:R-:W-:Y:S01]  /*3290*/  ULDC UR6, c[0x0][0x220] ;  /* 0x0000880000067ab9 */ /* 0x000fe20000000800 */
[----:B------:R-:W-:-:S04]  /*32a0*/  UIMAD UR4, UR13, UR4, UR12 ;  /* 0x000000040d0472a4 */ /* 0x000fc8000f8e020c */
[----:B------:R-:W-:-:S03]  /*32b0*/  UIMAD UR6, UR4, UR6, UR16 ;  /* 0x00000006040672a4 */ /* 0x000fc6000f8e0210 */
[----:B------:R-:W-:Y:S02]  /*32c0*/  ULDC.64 UR4, c[0x0][0x2e8] ;  /* 0x0000ba0000047ab9 */ /* 0x000fe40000000a00 */
[----:B------:R-:W-:-:S06]  /*32d0*/  UIMAD.WIDE UR4, UR6, 0x4, UR4 ;  /* 0x00000004060478a5 */ /* 0x000fcc000f8e0204 */
[----:B------:R-:W-:Y:S02]  /*32e0*/  MOV R2, UR4 ;  /* 0x0000000400027c02 */ /* 0x000fe40008000f00 */
[----:B------:R-:W-:-:S05]  /*32f0*/  MOV R3, UR5 ;  /* 0x0000000500037c02 */ /* 0x000fca0008000f00 */
[----:B------:R-:W-:Y:S01]  /*3300*/  STG.E desc[UR10][R2.64], RZ ;  /* 0x000000ff02007986 */ /* 0x000fe2000c10190a */
[----:B------:R-:W-:Y:S05]  /*3310*/  EXIT ;  /* 0x000000000000794d */ /* 0x000fea0003800000 */
.L_x_125:
        /* <DEDUP_REMOVED lines=14> */
.L_x_155:


//--------------------- .nv.shared._ZN7cutlass13device_kernelIN5flash19enable_sm80_to_sm89INS1_16FlashAttnBwdSm80INS1_25CollectiveMainloopBwdSm80ILi1ELi1EN4cute5tupleIJNS5_1CILi32EEENS7_ILi64EEENS7_ILi256EEEEEENS_6half_tEfNS_4arch4Sm80ELb0ELb0ELb0ELb0ELb0ELb0ELb0ELb0ELi2ELi2ELi2ELi1ELb1EEENS1_21CollectiveEpilogueBwdISB_SC_SE_Li256ELb0ELb0ELi4EEENS1_19SingleTileSchedulerILb0ELb0ELb0ELi64EEEEEEEEEvNT_6ParamsE --------------------------
	.section	.nv.shared._ZN7cutlass13device_kernelIN5flash19enable_sm80_to_sm89INS1_16FlashAttnBwdSm80INS1_25CollectiveMainloopBwdSm80ILi1ELi1EN4cute5tupleIJNS5_1CILi32EEENS7_ILi64EEENS7_ILi256EEEEEENS_6half_tEfNS_4arch4Sm80ELb0ELb0ELb0ELb0ELb0ELb0ELb0ELb0ELi2ELi2ELi2ELi1ELb1EEENS1_21CollectiveEpilogueBwdISB_SC_SE_Li256ELb0ELb0ELi4EEENS1_19SingleTileSchedulerILb0ELb0ELb0ELi64EEEEEEEEEvNT_6ParamsE,"aw",@nobits
	.sectionflags	@""
	.align	16
	.zero		1024


//--------------------- .nv.shared.reserved.0     --------------------------
	.section	.nv.shared.reserved.0,"aw",@nobits
	.weak		__nv_reservedSMEM_offset_0_alias
	.size		__nv_reservedSMEM_offset_0_alias, 0, 0
	.other		__nv_reservedSMEM_offset_0_alias,@"STO_CUDA_RESERVED_SHARED STV_DEFAULT"
__nv_reservedSMEM_offset_0_alias:
	.zero		0


//--------------------- .nv.global                --------------------------
	.section	.nv.global,"aw",@nobits
.nv.global:
	.type		_ZN66_INTERNAL_16e508ea_30_flash_bwd_hdim256_fp16_sm80_cu_8e232a79_28534cute1_E,@object
	.size		_ZN66_INTERNAL_16e508ea_30_flash_bwd_hdim256_fp16_sm80_cu_8e232a79_28534cute1_E,(_ZN66_INTERNAL_16e508ea_30_flash_bwd_hdim256_fp16_sm80_cu_8e232a79_28534cuda3std3__45__cpo6cbeginE - _ZN66_INTERNAL_16e508ea_30_flash_bwd_hdim256_fp16_sm80_cu_8e232a79_28534cute1_E)
_ZN66_INTERNAL_16e508ea_30_flash_bwd_hdim256_fp16_sm80_cu_8e232a79_28534cute1_E:
	.zero		1
	.type		_ZN66_INTERNAL_16e508ea_30_flash_bwd_hdim256_fp16_sm80_cu_8e232a79_28534cuda3std3__45__cpo6cbeginE,@object
	.size		_ZN66_INTERNAL_16e508ea_30_flash_bwd_hdim256_fp16_sm80_cu_8e232a79_28534cuda3std3__45__cpo6cbeginE,(_ZN66_INTERNAL_16e508ea_30_flash_bwd_hdim256_fp16_sm80_cu_8e232a79_28534cuda3std3__48in_placeE - _ZN66_INTERNAL_16e508ea_30_flash_bwd_hdim256_fp16_sm80_cu_8e232a79_28534cuda3std3__45__cpo6cbeginE)
_ZN66_INTERNAL_16e508ea_30_flash_bwd_hdim256_fp16_sm80_cu_8e232a79_28534cuda3std3__45__cpo6cbeginE:
	.zero		1
	.type		_ZN66_INTERNAL_16e508ea_30_flash_bwd_hdim256_fp16_sm80_cu_8e232a79_28534cuda3std3__48in_placeE,@object
	.size		_ZN66_INTERNAL_16e508ea_30_flash_bwd_hdim256_fp16_sm80_cu_8e232a79_28534cuda3std3__48in_placeE,(_ZN66_INTERNAL_16e508ea_30_flash_bwd_hdim256_fp16_sm80_cu_8e232a79_28534cuda3std6ranges3__45__cpo9iter_moveE - _ZN66_INTERNAL_16e508ea_30_flash_bwd_hdim256_fp16_sm80_cu_8e232a79_28534cuda3std3__48in_placeE)
_ZN66_INTERNAL_16e508ea_30_flash_bwd_hdim256_fp16_sm80_cu_8e232a79_28534cuda3std3__48in_placeE:
	.zero		1
	.type		_ZN66_INTERNAL_16e508ea_30_flash_bwd_hdim256_fp16_sm80_cu_8e232a79_28534cuda3std6ranges3__45__cpo9iter_moveE,@object
	.size		_ZN66_INTERNAL_16e508ea_30_flash_bwd_hdim256_fp16_sm80_cu_8e232a79_28534cuda3std6ranges3__45__cpo9iter_moveE,(_ZN66_INTERNAL_16e508ea_30_flash_bwd_hdim256_fp16_sm80_cu_8e232a79_28534cuda3std3__45__cpo5beginE - _ZN66_INTERNAL_16e508ea_30_flash_bwd_hdim256_fp16_sm80_cu_8e232a79_28534cuda3std6ranges3__45__cpo9iter_moveE)
_ZN66_INTERNAL_16e508ea_30_flash_bwd_hdim256_fp16_sm80_cu_8e232a79_28534cuda3std6ranges3__45__cpo9iter_moveE:
	.zero		1
	.type		_ZN66_INTERNAL_16e508ea_30_flash_bwd_hdim256_fp16_sm80_cu_8e232a79_28534cuda3std3__45__cpo5beginE,@object
	.size		_ZN66_INTERNAL_16e508ea_30_flash_bwd_hdim256_fp16_sm80_cu_8e232a79_28534cuda3std3__45__cpo5beginE,(_ZN66_INTERNAL_16e508ea_30_flash_bwd_hdim256_fp16_sm80_cu_8e232a79_28534cuda3std3__468_GLOBAL__N__16e508ea_30_flash_bwd_hdim256_fp16_sm80_cu_8e232a79_28536ignoreE - _ZN66_INTERNAL_16e508ea_30_flash_bwd_hdim256_fp16_sm80_cu_8e232a79_28534cuda3std3__45__cpo5beginE)
_ZN66_INTERNAL_16e508ea_30_flash_bwd_hdim256_fp16_sm80_cu_8e232a79_28534cuda3std3__45__cpo5beginE:
	.zero		1
	.type		_ZN66_INTERNAL_16e508ea_30_flash_bwd_hdim256_fp16_sm80_cu_8e232a79_28534cuda3std3__468_GLOBAL__N__16e508ea_30_flash_bwd_hdim256_fp16_sm80_cu_8e232a79_28536ignoreE,@object
	.size		_ZN66_INTERNAL_16e508ea_30_flash_bwd_hdim256_fp16_sm80_cu_8e232a79_28534cuda3std3__468_GLOBAL__N__16e508ea_30_flash_bwd_hdim256_fp16_sm80_cu_8e232a79_28536ignoreE,(_ZN66_INTERNAL_16e508ea_30_flash_bwd_hdim256_fp16_sm80_cu_8e232a79_28534cute7productE - _ZN66_INTERNAL_16e508ea_30_flash_bwd_hdim256_fp16_sm80_cu_8e232a79_28534cuda3std3__468_GLOBAL__N__16e508ea_30_flash_bwd_hdim256_fp16_sm80_cu_8e232a79_28536ignoreE)
_ZN66_INTERNAL_16e508ea_30_flash_bwd_hdim256_fp16_sm80_cu_8e232a79_28534cuda3std3__468_GLOBAL__N__16e508ea_30_flash_bwd_hdim256_fp16_sm80_cu_8e232a79_28536ignoreE:
	.zero		1
	.type		_ZN66_INTERNAL_16e508ea_30_flash_bwd_hdim256_fp16_sm80_cu_8e232a79_28534cute7productE,@object
	.size		_ZN66_INTERNAL_16e508ea_30_flash_bwd_hdim256_fp16_sm80_cu_8e232a79_28534cute7productE,(_ZN66_INTERNAL_16e508ea_30_flash_bwd_hdim256_fp16_sm80_cu_8e232a79_28534cuda3std3__45__cpo3endE - _ZN66_INTERNAL_16e508ea_30_flash_bwd_hdim256_fp16_sm80_cu_8e232a79_28534cute7productE)
_ZN66_INTERNAL_16e508ea_30_flash_bwd_hdim256_fp16_sm80_cu_8e232a79_28534cute7productE:
	.zero		1
	.type		_ZN66_INTERNAL_16e508ea_30_flash_bwd_hdim256_fp16_sm80_cu_8e232a79_28534cuda3std3__45__cpo3endE,@object
	.size		_ZN66_INTERNAL_16e508ea_30_flash_bwd_hdim256_fp16_sm80_cu_8e232a79_28534cuda3std3__45__cpo3endE,(_ZN66_INTERNAL_16e508ea_30_flash_bwd_hdim256_fp16_sm80_cu_8e232a79_28534cuda3std3__419piecewise_constructE - _ZN66_INTERNAL_16e508ea_30_flash_bwd_hdim256_fp16_sm80_cu_8e232a79_28534cuda3std3__45__cpo3endE)
_ZN66_INTERNAL_16e508ea_30_flash_bwd_hdim256_fp16_sm80_cu_8e232a79_28534cuda3std3__45__cpo3endE:
	.zero		1
	.type		_ZN66_INTERNAL_16e508ea_30_flash_bwd_hdim256_fp16_sm80_cu_8e232a79_28534cuda3std3__419piecewise_constructE,@object
	.size		_ZN66_INTERNAL_16e508ea_30_flash_bwd_hdim256_fp16_sm80_cu_8e232a79_28534cuda3std3__419piecewise_constructE,(_ZN66_INTERNAL_16e508ea_30_flash_bwd_hdim256_fp16_sm80_cu_8e232a79_28534cuda3std3__45__cpo4cendE - _ZN66_INTERNAL_16e508ea_30_flash_bwd_hdim256_fp16_sm80_cu_8e232a79_28534cuda3std3__419piecewise_constructE)
_ZN66_INTERNAL_16e508ea_30_flash_bwd_hdim256_fp16_sm80_cu_8e232a79_28534cuda3std3__419piecewise_constructE:
	.zero		1
	.type		_ZN66_INTERNAL_16e508ea_30_flash_bwd_hdim256_fp16_sm80_cu_8e232a79_28534cuda3std3__45__cpo4cendE,@object
	.size		_ZN66_INTERNAL_16e508ea_30_flash_bwd_hdim256_fp16_sm80_cu_8e232a79_28534cuda3std3__45__cpo4cendE,(_ZN66_INTERNAL_16e508ea_30_flash_bwd_hdim256_fp16_sm80_cu_8e232a79_28534cuda3std6ranges3__45__cpo4swapE - _ZN66_INTERNAL_16e508ea_30_flash_bwd_hdim256_fp16_sm80_cu_8e232a79_28534cuda3std3__45__cpo4cendE)
_ZN66_INTERNAL_16e508ea_30_flash_bwd_hdim256_fp16_sm80_cu_8e232a79_28534cuda3std3__45__cpo4cendE:
	.zero		1
	.type		_ZN66_INTERNAL_16e508ea_30_flash_bwd_hdim256_fp16_sm80_cu_8e232a79_28534cuda3std6ranges3__45__cpo4swapE,@object
	.size		_ZN66_INTERNAL_16e508ea_30_flash_bwd_hdim256_fp16_sm80_cu_8e232a79_28534cuda3std6ranges3__45__cpo4swapE,(.L_7 - _ZN66_INTERNAL_16e508ea_30_flash_bwd_hdim256_fp16_sm80_cu_8e232a79_28534cuda3std6ranges3__45__cpo4swapE)
_ZN66_INTERNAL_16e508ea_30_flash_bwd_hdim256_fp16_sm80_cu_8e232a79_28534cuda3std6ranges3__45__cpo4swapE:
	.zero		1
.L_7:


//--------------------- .nv.shared._ZN7cutlass13device_kernelIN5flash19enable_sm80_to_sm89INS1_16FlashAttnBwdSm80INS1_25CollectiveMainloopBwdSm80ILi1ELi1EN4cute5tupleIJNS5_1CILi32EEENS7_ILi64EEENS7_ILi256EEEEEENS_6half_tEfNS_4arch4Sm80ELb0ELb0ELb0ELb0ELb0ELb0ELb0ELb0ELi2ELi2ELi2ELi1ELb1EEENS1_24CollectiveEpilogueBwdGQAISB_fSE_Li256ELb0ELb0EEENS1_19SingleTileSchedulerILb0ELb0ELb0ELi64EEEEEEEEEvNT_6ParamsE --------------------------
	.section	.nv.shared._ZN7cutlass13device_kernelIN5flash19enable_sm80_to_sm89INS1_16FlashAttnBwdSm80INS1_25CollectiveMainloopBwdSm80ILi1ELi1EN4cute5tupleIJNS5_1CILi32EEENS7_ILi64EEENS7_ILi256EEEEEENS_6half_tEfNS_4arch4Sm80ELb0ELb0ELb0ELb0ELb0ELb0ELb0ELb0ELi2ELi2ELi2ELi1ELb1EEENS1_24CollectiveEpilogueBwdGQAISB_fSE_Li256ELb0ELb0EEENS1_19SingleTileSchedulerILb0ELb0ELb0ELi64EEEEEEEEEvNT_6ParamsE,"aw",@nobits
	.sectionflags	@""
	.align	16
	.zero		1024


//--------------------- .nv.shared._ZN7cutlass13device_kernelIN5flash19enable_sm80_to_sm89INS1_16FlashAttnBwdSm80INS1_25CollectiveMainloopBwdSm80ILi1ELi1EN4cute5tupleIJNS5_1CILi32EEENS7_ILi64EEENS7_ILi256EEEEEENS_6half_tEfNS_4arch4Sm80ELb0ELb0ELb0ELb1ELb0ELb0ELb0ELb0ELi2ELi2ELi2ELi1ELb1EEENS1_21CollectiveEpilogueBwdISB_SC_SE_Li256ELb1ELb0ELi4EEENS1_19SingleTileSchedulerILb1ELb0ELb0ELi64EEEEEEEEEvNT_6ParamsE --------------------------
	.section	.nv.shared._ZN7cutlass13device_kernelIN5flash19enable_sm80_to_sm89INS1_16FlashAttnBwdSm80INS1_25CollectiveMainloopBwdSm80ILi1ELi1EN4cute5tupleIJNS5_1CILi32EEENS7_ILi64EEENS7_ILi256EEEEEENS_6half_tEfNS_4arch4Sm80ELb0ELb0ELb0ELb1ELb0ELb0ELb0ELb0ELi2ELi2ELi2ELi1ELb1EEENS1_21CollectiveEpilogueBwdISB_SC_SE_Li256ELb1ELb0ELi4EEENS1_19SingleTileSchedulerILb1ELb0ELb0ELi64EEEEEEEEEvNT_6ParamsE,"aw",@nobits
	.sectionflags	@""
	.align	16
	.zero		1024


//--------------------- .nv.shared._ZN7cutlass13device_kernelIN5flash19enable_sm80_to_sm89INS1_16FlashAttnBwdSm80INS1_25CollectiveMainloopBwdSm80ILi1ELi1EN4cute5tupleIJNS5_1CILi32EEENS7_ILi64EEENS7_ILi256EEEEEENS_6half_tEfNS_4arch4Sm80ELb0ELb0ELb0ELb1ELb0ELb0ELb0ELb0ELi2ELi2ELi2ELi1ELb1EEENS1_24CollectiveEpilogueBwdGQAISB_fSE_Li256ELb1ELb0EEENS1_19SingleTileSchedulerILb1ELb0ELb0ELi64EEEEEEEEEvNT_6ParamsE --------------------------
	.section	.nv.shared._ZN7cutlass13device_kernelIN5flash19enable_sm80_to_sm89INS1_16FlashAttnBwdSm80INS1_25CollectiveMainloopBwdSm80ILi1ELi1EN4cute5tupleIJNS5_1CILi32EEENS7_ILi64EEENS7_ILi256EEEEEENS_6half_tEfNS_4arch4Sm80ELb0ELb0ELb0ELb1ELb0ELb0ELb0ELb0ELi2ELi2ELi2ELi1ELb1EEENS1_24CollectiveEpilogueBwdGQAISB_fSE_Li256ELb1ELb0EEENS1_19SingleTileSchedulerILb1ELb0ELb0ELi64EEEEEEEEEvNT_6ParamsE,"aw",@nobits
	.sectionflags	@""
	.align	16
	.zero		1024


//--------------------- .nv.shared._ZN7cutlass13device_kernelIN5flash19enable_sm80_to_sm89INS1_16FlashAttnBwdSm80INS1_25CollectiveMainloopBwdSm80ILi1ELi1EN4cute5tupleIJNS5_1CILi32EEENS7_ILi64EEENS7_ILi256EEEEEENS_6half_tEfNS_4arch4Sm80ELb0ELb1ELb0ELb0ELb0ELb0ELb0ELb0ELi2ELi2ELi2ELi1ELb1EEENS1_21CollectiveEpilogueBwdISB_SC_SE_Li256ELb0ELb0ELi4EEENS1_19SingleTileSchedulerILb0ELb0ELb0ELi64EEEEEEEEEvNT_6ParamsE --------------------------
	.section	.nv.shared._ZN7cutlass13device_kernelIN5flash19enable_sm80_to_sm89INS1_16FlashAttnBwdSm80INS1_25CollectiveMainloopBwdSm80ILi1ELi1EN4cute5tupleIJNS5_1CILi32EEENS7_ILi64EEENS7_ILi256EEEEEENS_6half_tEfNS_4arch4Sm80ELb0ELb1ELb0ELb0ELb0ELb0ELb0ELb0ELi2ELi2ELi2ELi1ELb1EEENS1_21CollectiveEpilogueBwdISB_SC_SE_Li256ELb0ELb0ELi4EEENS1_19SingleTileSchedulerILb0ELb0ELb0ELi64EEEEEEEEEvNT_6ParamsE,"aw",@nobits
	.sectionflags	@""
	.align	16
	.zero		1024


//--------------------- .nv.shared._ZN7cutlass13device_kernelIN5flash19enable_sm80_to_sm89INS1_16FlashAttnBwdSm80INS1_25CollectiveMainloopBwdSm80ILi1ELi1EN4cute5tupleIJNS5_1CILi32EEENS7_ILi64EEENS7_ILi256EEEEEENS_6half_tEfNS_4arch4Sm80ELb0ELb1ELb0ELb0ELb0ELb0ELb0ELb0ELi2ELi2ELi2ELi1ELb1EEENS1_24CollectiveEpilogueBwdGQAISB_fSE_Li256ELb0ELb0EEENS1_19SingleTileSchedulerILb0ELb0ELb0ELi64EEEEEEEEEvNT_6ParamsE --------------------------
	.section	.nv.shared._ZN7cutlass13device_kernelIN5flash19enable_sm80_to_sm89INS1_16FlashAttnBwdSm80INS1_25CollectiveMainloopBwdSm80ILi1ELi1EN4cute5tupleIJNS5_1CILi32EEENS7_ILi64EEENS7_ILi256EEEEEENS_6half_tEfNS_4arch4Sm80ELb0ELb1ELb0ELb0ELb0ELb0ELb0ELb0ELi2ELi2ELi2ELi1ELb1EEENS1_24CollectiveEpilogueBwdGQAISB_fSE_Li256ELb0ELb0EEENS1_19SingleTileSchedulerILb0ELb0ELb0ELi64EEEEEEEEEvNT_6ParamsE,"aw",@nobits
	.sectionflags	@""
	.align	16
	.zero		1024


//--------------------- .nv.shared._ZN7cutlass13device_kernelIN5flash19enable_sm80_to_sm89INS1_16FlashAttnBwdSm80INS1_25CollectiveMainloopBwdSm80ILi1ELi1EN4cute5tupleIJNS5_1CILi32EEENS7_ILi64EEENS7_ILi256EEEEEENS_6half_tEfNS_4arch4Sm80ELb0ELb1ELb0ELb1ELb0ELb0ELb0ELb0ELi2ELi2ELi2ELi1ELb1EEENS1_21CollectiveEpilogueBwdISB_SC_SE_Li256ELb1ELb0ELi4EEENS1_19SingleTileSchedulerILb1ELb0ELb0ELi64EEEEEEEEEvNT_6ParamsE --------------------------
	.section	.nv.shared._ZN7cutlass13device_kernelIN5flash19enable_sm80_to_sm89INS1_16FlashAttnBwdSm80INS1_25CollectiveMainloopBwdSm80ILi1ELi1EN4cute5tupleIJNS5_1CILi32EEENS7_ILi64EEENS7_ILi256EEEEEENS_6half_tEfNS_4arch4Sm80ELb0ELb1ELb0ELb1ELb0ELb0ELb0ELb0ELi2ELi2ELi2ELi1ELb1EEENS1_21CollectiveEpilogueBwdISB_SC_SE_Li256ELb1ELb0ELi4EEENS1_19SingleTileSchedulerILb1ELb0ELb0ELi64EEEEEEEEEvNT_6ParamsE,"aw",@nobits
	.sectionflags	@""
	.align	16
	.zero		1024


//--------------------- .nv.shared._ZN7cutlass13device_kernelIN5flash19enable_sm80_to_sm89INS1_16FlashAttnBwdSm80INS1_25CollectiveMainloopBwdSm80ILi1ELi1EN4cute5tupleIJNS5_1CILi32EEENS7_ILi64EEENS7_ILi256EEEEEENS_6half_tEfNS_4arch4Sm80ELb0ELb1ELb0ELb1ELb0ELb0ELb0ELb0ELi2ELi2ELi2ELi1ELb1EEENS1_24CollectiveEpilogueBwdGQAISB_fSE_Li256ELb1ELb0EEENS1_19SingleTileSchedulerILb1ELb0ELb0ELi64EEEEEEEEEvNT_6ParamsE --------------------------
	.section	.nv.shared._ZN7cutlass13device_kernelIN5flash19enable_sm80_to_sm89INS1_16FlashAttnBwdSm80INS1_25CollectiveMainloopBwdSm80ILi1ELi1EN4cute5tupleIJNS5_1CILi32EEENS7_ILi64EEENS7_ILi256EEEEEENS_6half_tEfNS_4arch4Sm80ELb0ELb1ELb0ELb1ELb0ELb0ELb0ELb0ELi2ELi2ELi2ELi1ELb1EEENS1_24CollectiveEpilogueBwdGQAISB_fSE_Li256ELb1ELb0EEENS1_19SingleTileSchedulerILb1ELb0ELb0ELi64EEEEEEEEEvNT_6ParamsE,"aw",@nobits
	.sectionflags	@""
	.align	16
	.zero		1024


//--------------------- .nv.shared._ZN7cutlass13device_kernelIN5flash19enable_sm80_to_sm89INS1_16FlashAttnBwdSm80INS1_25CollectiveMainloopBwdSm80ILi1ELi1EN4cute5tupleIJNS5_1CILi32EEENS7_ILi64EEENS7_ILi256EEEEEENS_6half_tEfNS_4arch4Sm80ELb1ELb0ELb0ELb0ELb0ELb0ELb0ELb0ELi2ELi2ELi2ELi1ELb1EEENS1_21CollectiveEpilogueBwdISB_SC_SE_Li256ELb0ELb0ELi4EEENS1_25SingleTileBwdLPTSchedulerILb0ELi64ELb0EEEEEEEEEvNT_6ParamsE --------------------------
	.section	.nv.shared._ZN7cutlass13device_kernelIN5flash19enable_sm80_to_sm89INS1_16FlashAttnBwdSm80INS1_25CollectiveMainloopBwdSm80ILi1ELi1EN4cute5tupleIJNS5_1CILi32EEENS7_ILi64EEENS7_ILi256EEEEEENS_6half_tEfNS_4arch4Sm80ELb1ELb0ELb0ELb0ELb0ELb0ELb0ELb0ELi2ELi2ELi2ELi1ELb1EEENS1_21CollectiveEpilogueBwdISB_SC_SE_Li256ELb0ELb0ELi4EEENS1_25SingleTileBwdLPTSchedulerILb0ELi64ELb0EEEEEEEEEvNT_6ParamsE,"aw",@nobits
	.sectionflags	@""
	.align	16
	.zero		1024


//--------------------- .nv.shared._ZN7cutlass13device_kernelIN5flash19enable_sm80_to_sm89INS1_16FlashAttnBwdSm80INS1_25CollectiveMainloopBwdSm80ILi1ELi1EN4cute5tupleIJNS5_1CILi32EEENS7_ILi64EEENS7_ILi256EEEEEENS_6half_tEfNS_4arch4Sm80ELb1ELb0ELb0ELb0ELb0ELb0ELb0ELb0ELi2ELi2ELi2ELi1ELb1EEENS1_24CollectiveEpilogueBwdGQAISB_fSE_Li256ELb0ELb0EEENS1_25SingleTileBwdLPTSchedulerILb0ELi64ELb0EEEEEEEEEvNT_6ParamsE --------------------------
	.section	.nv.shared._ZN7cutlass13device_kernelIN5flash19enable_sm80_to_sm89INS1_16FlashAttnBwdSm80INS1_25CollectiveMainloopBwdSm80ILi1ELi1EN4cute5tupleIJNS5_1CILi32EEENS7_ILi64EEENS7_ILi256EEEEEENS_6half_tEfNS_4arch4Sm80ELb1ELb0ELb0ELb0ELb0ELb0ELb0ELb0ELi2ELi2ELi2ELi1ELb1EEENS1_24CollectiveEpilogueBwdGQAISB_fSE_Li256ELb0ELb0EEENS1_25SingleTileBwdLPTSchedulerILb0ELi64ELb0EEEEEEEEEvNT_6ParamsE,"aw",@nobits
	.sectionflags	@""
	.align	16
	.zero		1024


//--------------------- .nv.shared._ZN7cutlass13device_kernelIN5flash22FlashAttnBwdPreprocessIN4cute5tupleIJNS3_1CILi32EEENS5_ILi256EEEEEENS_6half_tEfNS_4arch4Sm80ELb1ELb0EEEEEvNT_6ParamsE --------------------------
	.section	.nv.shared._ZN7cutlass13device_kernelIN5flash22FlashAttnBwdPreprocessIN4cute5tupleIJNS3_1CILi32EEENS5_ILi256EEEEEENS_6half_tEfNS_4arch4Sm80ELb1ELb0EEEEEvNT_6ParamsE,"aw",@nobits
	.sectionflags	@""
	.align	16
	.zero		1024


//--------------------- .nv.shared._ZN7cutlass13device_kernelIN5flash19enable_sm80_to_sm89INS1_16FlashAttnBwdSm80INS1_25CollectiveMainloopBwdSm80ILi1ELi1EN4cute5tupleIJNS5_1CILi32EEENS7_ILi64EEENS7_ILi256EEEEEENS_6half_tEfNS_4arch4Sm80ELb1ELb0ELb0ELb1ELb0ELb0ELb0ELb0ELi2ELi2ELi2ELi1ELb1EEENS1_21CollectiveEpilogueBwdISB_SC_SE_Li256ELb1ELb0ELi4EEENS1_25SingleTileBwdLPTSchedulerILb1ELi64ELb0EEEEEEEEEvNT_6ParamsE --------------------------
	.section	.nv.shared._ZN7cutlass13device_kernelIN5flash19enable_sm80_to_sm89INS1_16FlashAttnBwdSm80INS1_25CollectiveMainloopBwdSm80ILi1ELi1EN4cute5tupleIJNS5_1CILi32EEENS7_ILi64EEENS7_ILi256EEEEEENS_6half_tEfNS_4arch4Sm80ELb1ELb0ELb0ELb1ELb0ELb0ELb0ELb0ELi2ELi2ELi2ELi1ELb1EEENS1_21CollectiveEpilogueBwdISB_SC_SE_Li256ELb1ELb0ELi4EEENS1_25SingleTileBwdLPTSchedulerILb1ELi64ELb0EEEEEEEEEvNT_6ParamsE,"aw",@nobits
	.sectionflags	@""
	.align	16
	.zero		1024


//--------------------- .nv.shared._ZN7cutlass13device_kernelIN5flash32FlashAttnBwdPostprocessConvertdQIN4cute5tupleIJNS3_1CILi32EEENS5_ILi256EEEEEENS_6half_tEfNS_4arch4Sm80ELi256ENS3_8TiledMMAINS3_8MMA_AtomIJNS3_28SM80_16x8x16_F32F16F16F32_TNEEEENS3_6LayoutINS4_IJNS5_ILi1EEENS5_ILi8EEESH_EEENS4_IJNS5_ILi0EEESH_SK_EEEEENS4_IJNS5_ILi16EEENS5_ILi128EEESN_EEEEELb0EEEEEvNT_6ParamsE --------------------------
	.section	.nv.shared._ZN7cutlass13device_kernelIN5flash32FlashAttnBwdPostprocessConvertdQIN4cute5tupleIJNS3_1CILi32EEENS5_ILi256EEEEEENS_6half_tEfNS_4arch4Sm80ELi256ENS3_8TiledMMAINS3_8MMA_AtomIJNS3_28SM80_16x8x16_F32F16F16F32_TNEEEENS3_6LayoutINS4_IJNS5_ILi1EEENS5_ILi8EEESH_EEENS4_IJNS5_ILi0EEESH_SK_EEEEENS4_IJNS5_ILi16EEENS5_ILi128EEESN_EEEEELb0EEEEEvNT_6ParamsE,"aw",@nobits
	.sectionflags	@""
	.align	16
	.zero		1024


//--------------------- .nv.shared._ZN7cutlass13device_kernelIN5flash19enable_sm80_to_sm89INS1_16FlashAttnBwdSm80INS1_25CollectiveMainloopBwdSm80ILi1ELi1EN4cute5tupleIJNS5_1CILi32EEENS7_ILi64EEENS7_ILi256EEEEEENS_6half_tEfNS_4arch4Sm80ELb1ELb0ELb0ELb1ELb0ELb0ELb0ELb0ELi2ELi2ELi2ELi1ELb1EEENS1_24CollectiveEpilogueBwdGQAISB_fSE_Li256ELb1ELb0EEENS1_25SingleTileBwdLPTSchedulerILb1ELi64ELb0EEEEEEEEEvNT_6ParamsE --------------------------
	.section	.nv.shared._ZN7cutlass13device_kernelIN5flash19enable_sm80_to_sm89INS1_16FlashAttnBwdSm80INS1_25CollectiveMainloopBwdSm80ILi1ELi1EN4cute5tupleIJNS5_1CILi32EEENS7_ILi64EEENS7_ILi256EEEEEENS_6half_tEfNS_4arch4Sm80ELb1ELb0ELb0ELb1ELb0ELb0ELb0ELb0ELi2ELi2ELi2ELi1ELb1EEENS1_24CollectiveEpilogueBwdGQAISB_fSE_Li256ELb1ELb0EEENS1_25SingleTileBwdLPTSchedulerILb1ELi64ELb0EEEEEEEEEvNT_6ParamsE,"aw",@nobits
	.sectionflags	@""
	.align	16
	.zero		1024


//--------------------- .nv.shared._ZN7cutlass13device_kernelIN5flash22FlashAttnBwdPreprocessIN4cute5tupleIJNS3_1CILi32EEENS5_ILi256EEEEEENS_6half_tEfNS_4arch4Sm80ELb1ELb1EEEEEvNT_6ParamsE --------------------------
	.section	.nv.shared._ZN7cutlass13device_kernelIN5flash22FlashAttnBwdPreprocessIN4cute5tupleIJNS3_1CILi32EEENS5_ILi256EEEEEENS_6half_tEfNS_4arch4Sm80ELb1ELb1EEEEEvNT_6ParamsE,"aw",@nobits
	.sectionflags	@""
	.align	16
	.zero		1024


//--------------------- .nv.shared._ZN7cutlass13device_kernelIN5flash19enable_sm80_to_sm89INS1_16FlashAttnBwdSm80INS1_25CollectiveMainloopBwdSm80ILi1ELi1EN4cute5tupleIJNS5_1CILi64EEES8_NS7_ILi256EEEEEENS_6half_tEfNS_4arch4Sm80ELb0ELb0ELb0ELb0ELb0ELb0ELb0ELb0ELi2ELi4ELi2ELi2ELb0EEENS1_21CollectiveEpilogueBwdISA_SB_SD_Li256ELb0ELb0ELi4EEENS1_19SingleTileSchedulerILb0ELb0ELb0ELi64EEEEEEEEEvNT_6ParamsE --------------------------
	.section	.nv.shared._ZN7cutlass13device_kernelIN5flash19enable_sm80_to_sm89INS1_16FlashAttnBwdSm80INS1_25CollectiveMainloopBwdSm80ILi1ELi1EN4cute5tupleIJNS5_1CILi64EEES8_NS7_ILi256EEEEEENS_6half_tEfNS_4arch4Sm80ELb0ELb0ELb0ELb0ELb0ELb0ELb0ELb0ELi2ELi4ELi2ELi2ELb0EEENS1_21CollectiveEpilogueBwdISA_SB_SD_Li256ELb0ELb0ELi4EEENS1_19SingleTileSchedulerILb0ELb0ELb0ELi64EEEEEEEEEvNT_6ParamsE,"aw",@nobits
	.sectionflags	@""
	.align	16
	.zero		1024


//--------------------- .nv.shared._ZN7cutlass13device_kernelIN5flash19enable_sm80_to_sm89INS1_16FlashAttnBwdSm80INS1_25CollectiveMainloopBwdSm80ILi1ELi1EN4cute5tupleIJNS5_1CILi64EEES8_NS7_ILi256EEEEEENS_6half_tEfNS_4arch4Sm80ELb0ELb0ELb0ELb0ELb0ELb0ELb0ELb0ELi2ELi4ELi2ELi2ELb0EEENS1_24CollectiveEpilogueBwdGQAISA_fSD_Li256ELb0ELb0EEENS1_19SingleTileSchedulerILb0ELb0ELb0ELi64EEEEEEEEEvNT_6ParamsE --------------------------
	.section	.nv.shared._ZN7cutlass13device_kernelIN5flash19enable_sm80_to_sm89INS1_16FlashAttnBwdSm80INS1_25CollectiveMainloopBwdSm80ILi1ELi1EN4cute5tupleIJNS5_1CILi64EEES8_NS7_ILi256EEEEEENS_6half_tEfNS_4arch4Sm80ELb0ELb0ELb0ELb0ELb0ELb0ELb0ELb0ELi2ELi4ELi2ELi2ELb0EEENS1_24CollectiveEpilogueBwdGQAISA_fSD_Li256ELb0ELb0EEENS1_19SingleTileSchedulerILb0ELb0ELb0ELi64EEEEEEEEEvNT_6ParamsE,"aw",@nobits
	.sectionflags	@""
	.align	16
	.zero		1024


//--------------------- .nv.shared._ZN7cutlass13device_kernelIN5flash19enable_sm80_to_sm89INS1_16FlashAttnBwdSm80INS1_25CollectiveMainloopBwdSm80ILi1ELi1EN4cute5tupleIJNS5_1CILi64EEES8_NS7_ILi256EEEEEENS_6half_tEfNS_4arch4Sm80ELb0ELb0ELb0ELb1ELb0ELb0ELb0ELb0ELi2ELi4ELi2ELi2ELb0EEENS1_21CollectiveEpilogueBwdISA_SB_SD_Li256ELb1ELb0ELi4EEENS1_19SingleTileSchedulerILb1ELb0ELb0ELi64EEEEEEEEEvNT_6ParamsE --------------------------
	.section	.nv.shared._ZN7cutlass13device_kernelIN5flash19enable_sm80_to_sm89INS1_16FlashAttnBwdSm80INS1_25CollectiveMainloopBwdSm80ILi1ELi1EN4cute5tupleIJNS5_1CILi64EEES8_NS7_ILi256EEEEEENS_6half_tEfNS_4arch4Sm80ELb0ELb0ELb0ELb1ELb0ELb0ELb0ELb0ELi2ELi4ELi2ELi2ELb0EEENS1_21CollectiveEpilogueBwdISA_SB_SD_Li256ELb1ELb0ELi4EEENS1_19SingleTileSchedulerILb1ELb0ELb0ELi64EEEEEEEEEvNT_6ParamsE,"aw",@nobits
	.sectionflags	@""
	.align	16
	.zero		1024


//--------------------- .nv.shared._ZN7cutlass13device_kernelIN5flash19enable_sm80_to_sm89INS1_16FlashAttnBwdSm80INS1_25CollectiveMainloopBwdSm80ILi1ELi1EN4cute5tupleIJNS5_1CILi64EEES8_NS7_ILi256EEEEEENS_6half_tEfNS_4arch4Sm80ELb0ELb0ELb0ELb1ELb0ELb0ELb0ELb0ELi2ELi4ELi2ELi2ELb0EEENS1_24CollectiveEpilogueBwdGQAISA_fSD_Li256ELb1ELb0EEENS1_19SingleTileSchedulerILb1ELb0ELb0ELi64EEEEEEEEEvNT_6ParamsE --------------------------
	.section	.nv.shared._ZN7cutlass13device_kernelIN5flash19enable_sm80_to_sm89INS1_16FlashAttnBwdSm80INS1_25CollectiveMainloopBwdSm80ILi1ELi1EN4cute5tupleIJNS5_1CILi64EEES8_NS7_ILi256EEEEEENS_6half_tEfNS_4arch4Sm80ELb0ELb0ELb0ELb1ELb0ELb0ELb0ELb0ELi2ELi4ELi2ELi2ELb0EEENS1_24CollectiveEpilogueBwdGQAISA_fSD_Li256ELb1ELb0EEENS1_19SingleTileSchedulerILb1ELb0ELb0ELi64EEEEEEEEEvNT_6ParamsE,"aw",@nobits
	.sectionflags	@""
	.align	16
	.zero		1024


//--------------------- .nv.shared._ZN7cutlass13device_kernelIN5flash19enable_sm80_to_sm89INS1_16FlashAttnBwdSm80INS1_25CollectiveMainloopBwdSm80ILi1ELi1EN4cute5tupleIJNS5_1CILi64EEES8_NS7_ILi256EEEEEENS_6half_tEfNS_4arch4Sm80ELb0ELb1ELb0ELb0ELb0ELb0ELb0ELb0ELi2ELi4ELi2ELi2ELb0EEENS1_21CollectiveEpilogueBwdISA_SB_SD_Li256ELb0ELb0ELi4EEENS1_19SingleTileSchedulerILb0ELb0ELb0ELi64EEEEEEEEEvNT_6ParamsE --------------------------
	.section	.nv.shared._ZN7cutlass13device_kernelIN5flash19enable_sm80_to_sm89INS1_16FlashAttnBwdSm80INS1_25CollectiveMainloopBwdSm80ILi1ELi1EN4cute5tupleIJNS5_1CILi64EEES8_NS7_ILi256EEEEEENS_6half_tEfNS_4arch4Sm80ELb0ELb1ELb0ELb0ELb0ELb0ELb0ELb0ELi2ELi4ELi2ELi2ELb0EEENS1_21CollectiveEpilogueBwdISA_SB_SD_Li256ELb0ELb0ELi4EEENS1_19SingleTileSchedulerILb0ELb0ELb0ELi64EEEEEEEEEvNT_6ParamsE,"aw",@nobits
	.sectionflags	@""
	.align	16
	.zero		1024


//--------------------- .nv.shared._ZN7cutlass13device_kernelIN5flash19enable_sm80_to_sm89INS1_16FlashAttnBwdSm80INS1_25CollectiveMainloopBwdSm80ILi1ELi1EN4cute5tupleIJNS5_1CILi64EEES8_NS7_ILi256EEEEEENS_6half_tEfNS_4arch4Sm80ELb0ELb1ELb0ELb0ELb0ELb0ELb0ELb0ELi2ELi4ELi2ELi2ELb0EEENS1_24CollectiveEpilogueBwdGQAISA_fSD_Li256ELb0ELb0EEENS1_19SingleTileSchedulerILb0ELb0ELb0ELi64EEEEEEEEEvNT_6ParamsE --------------------------
	.section	.nv.shared._ZN7cutlass13device_kernelIN5flash19enable_sm80_to_sm89INS1_16FlashAttnBwdSm80INS1_25CollectiveMainloopBwdSm80ILi1ELi1EN4cute5tupleIJNS5_1CILi64EEES8_NS7_ILi256EEEEEENS_6half_tEfNS_4arch4Sm80ELb0ELb1ELb0ELb0ELb0ELb0ELb0ELb0ELi2ELi4ELi2ELi2ELb0EEENS1_24CollectiveEpilogueBwdGQAISA_fSD_Li256ELb0ELb0EEENS1_19SingleTileSchedulerILb0ELb0ELb0ELi64EEEEEEEEEvNT_6ParamsE,"aw",@nobits
	.sectionflags	@""
	.align	16
	.zero		1024


//--------------------- .nv.shared._ZN7cutlass13device_kernelIN5flash19enable_sm80_to_sm89INS1_16FlashAttnBwdSm80INS1_25CollectiveMainloopBwdSm80ILi1ELi1EN4cute5tupleIJNS5_1CILi64EEES8_NS7_ILi256EEEEEENS_6half_tEfNS_4arch4Sm80ELb0ELb1ELb0ELb1ELb0ELb0ELb0ELb0ELi2ELi4ELi2ELi2ELb0EEENS1_21CollectiveEpilogueBwdISA_SB_SD_Li256ELb1ELb0ELi4EEENS1_19SingleTileSchedulerILb1ELb0ELb0ELi64EEEEEEEEEvNT_6ParamsE --------------------------
	.section	.nv.shared._ZN7cutlass13device_kernelIN5flash19enable_sm80_to_sm89INS1_16FlashAttnBwdSm80INS1_25CollectiveMainloopBwdSm80ILi1ELi1EN4cute5tupleIJNS5_1CILi64EEES8_NS7_ILi256EEEEEENS_6half_tEfNS_4arch4Sm80ELb0ELb1ELb0ELb1ELb0ELb0ELb0ELb0ELi2ELi4ELi2ELi2ELb0EEENS1_21CollectiveEpilogueBwdISA_SB_SD_Li256ELb1ELb0ELi4EEENS1_19SingleTileSchedulerILb1ELb0ELb0ELi64EEEEEEEEEvNT_6ParamsE,"aw",@nobits
	.sectionflags	@""
	.align	16
	.zero		1024


//--------------------- .nv.shared._ZN7cutlass13device_kernelIN5flash19enable_sm80_to_sm89INS1_16FlashAttnBwdSm80INS1_25CollectiveMainloopBwdSm80ILi1ELi1EN4cute5tupleIJNS5_1CILi64EEES8_NS7_ILi256EEEEEENS_6half_tEfNS_4arch4Sm80ELb0ELb1ELb0ELb1ELb0ELb0ELb0ELb0ELi2ELi4ELi2ELi2ELb0EEENS1_24CollectiveEpilogueBwdGQAISA_fSD_Li256ELb1ELb0EEENS1_19SingleTileSchedulerILb1ELb0ELb0ELi64EEEEEEEEEvNT_6ParamsE --------------------------
	.section	.nv.shared._ZN7cutlass13device_kernelIN5flash19enable_sm80_to_sm89INS1_16FlashAttnBwdSm80INS1_25CollectiveMainloopBwdSm80ILi1ELi1EN4cute5tupleIJNS5_1CILi64EEES8_NS7_ILi256EEEEEENS_6half_tEfNS_4arch4Sm80ELb0ELb1ELb0ELb1ELb0ELb0ELb0ELb0ELi2ELi4ELi2ELi2ELb0EEENS1_24CollectiveEpilogueBwdGQAISA_fSD_Li256ELb1ELb0EEENS1_19SingleTileSchedulerILb1ELb0ELb0ELi64EEEEEEEEEvNT_6ParamsE,"aw",@nobits
	.sectionflags	@""
	.align	16
	.zero		1024


//--------------------- .nv.shared._ZN7cutlass13device_kernelIN5flash19enable_sm80_to_sm89INS1_16FlashAttnBwdSm80INS1_25CollectiveMainloopBwdSm80ILi1ELi1EN4cute5tupleIJNS5_1CILi64EEES8_NS7_ILi256EEEEEENS_6half_tEfNS_4arch4Sm80ELb1ELb0ELb0ELb0ELb0ELb0ELb0ELb0ELi2ELi4ELi2ELi2ELb0EEENS1_21CollectiveEpilogueBwdISA_SB_SD_Li256ELb0ELb0ELi4EEENS1_25SingleTileBwdLPTSchedulerILb0ELi64ELb0EEEEEEEEEvNT_6ParamsE --------------------------
	.section	.nv.shared._ZN7cutlass13device_kernelIN5flash19enable_sm80_to_sm89INS1_16FlashAttnBwdSm80INS1_25CollectiveMainloopBwdSm80ILi1ELi1EN4cute5tupleIJNS5_1CILi64EEES8_NS7_ILi256EEEEEENS_6half_tEfNS_4arch4Sm80ELb1ELb0ELb0ELb0ELb0ELb0ELb0ELb0ELi2ELi4ELi2ELi2ELb0EEENS1_21CollectiveEpilogueBwdISA_SB_SD_Li256ELb0ELb0ELi4EEENS1_25SingleTileBwdLPTSchedulerILb0ELi64ELb0EEEEEEEEEvNT_6ParamsE,"aw",@nobits
	.sectionflags	@""
	.align	16
	.zero		1024


//--------------------- .nv.shared._ZN7cutlass13device_kernelIN5flash19enable_sm80_to_sm89INS1_16FlashAttnBwdSm80INS1_25CollectiveMainloopBwdSm80ILi1ELi1EN4cute5tupleIJNS5_1CILi64EEES8_NS7_ILi256EEEEEENS_6half_tEfNS_4arch4Sm80ELb1ELb0ELb0ELb0ELb0ELb0ELb0ELb0ELi2ELi4ELi2ELi2ELb0EEENS1_24CollectiveEpilogueBwdGQAISA_fSD_Li256ELb0ELb0EEENS1_25SingleTileBwdLPTSchedulerILb0ELi64ELb0EEEEEEEEEvNT_6ParamsE --------------------------
	.section	.nv.shared._ZN7cutlass13device_kernelIN5flash19enable_sm80_to_sm89INS1_16FlashAttnBwdSm80INS1_25CollectiveMainloopBwdSm80ILi1ELi1EN4cute5tupleIJNS5_1CILi64EEES8_NS7_ILi256EEEEEENS_6half_tEfNS_4arch4Sm80ELb1ELb0ELb0ELb0ELb0ELb0ELb0ELb0ELi2ELi4ELi2ELi2ELb0EEENS1_24CollectiveEpilogueBwdGQAISA_fSD_Li256ELb0ELb0EEENS1_25SingleTileBwdLPTSchedulerILb0ELi64ELb0EEEEEEEEEvNT_6ParamsE,"aw",@nobits
	.sectionflags	@""
	.align	16
	.zero		1024


//--------------------- .nv.shared._ZN7cutlass13device_kernelIN5flash22FlashAttnBwdPreprocessIN4cute5tupleIJNS3_1CILi64EEENS5_ILi256EEEEEENS_6half_tEfNS_4arch4Sm80ELb1ELb0EEEEEvNT_6ParamsE --------------------------
	.section	.nv.shared._ZN7cutlass13device_kernelIN5flash22FlashAttnBwdPreprocessIN4cute5tupleIJNS3_1CILi64EEENS5_ILi256EEEEEENS_6half_tEfNS_4arch4Sm80ELb1ELb0EEEEEvNT_6ParamsE,"aw",@nobits
	.sectionflags	@""
	.align	16
	.zero		1024


//--------------------- .nv.shared._ZN7cutlass13device_kernelIN5flash19enable_sm80_to_sm89INS1_16FlashAttnBwdSm80INS1_25CollectiveMainloopBwdSm80ILi1ELi1EN4cute5tupleIJNS5_1CILi64EEES8_NS7_ILi256EEEEEENS_6half_tEfNS_4arch4Sm80ELb1ELb0ELb0ELb1ELb0ELb0ELb0ELb0ELi2ELi4ELi2ELi2ELb0EEENS1_21CollectiveEpilogueBwdISA_SB_SD_Li256ELb1ELb0ELi4EEENS1_25SingleTileBwdLPTSchedulerILb1ELi64ELb0EEEEEEEEEvNT_6ParamsE --------------------------
	.section	.nv.shared._ZN7cutlass13device_kernelIN5flash19enable_sm80_to_sm89INS1_16FlashAttnBwdSm80INS1_25CollectiveMainloopBwdSm80ILi1ELi1EN4cute5tupleIJNS5_1CILi64EEES8_NS7_ILi256EEEEEENS_6half_tEfNS_4arch4Sm80ELb1ELb0ELb0ELb1ELb0ELb0ELb0ELb0ELi2ELi4ELi2ELi2ELb0EEENS1_21CollectiveEpilogueBwdISA_SB_SD_Li256ELb1ELb0ELi4EEENS1_25SingleTileBwdLPTSchedulerILb1ELi64ELb0EEEEEEEEEvNT_6ParamsE,"aw",@nobits
	.sectionflags	@""
	.align	16
	.zero		1024


//--------------------- .nv.shared._ZN7cutlass13device_kernelIN5flash32FlashAttnBwdPostprocessConvertdQIN4cute5tupleIJNS3_1CILi64EEENS5_ILi256EEEEEENS_6half_tEfNS_4arch4Sm80ELi256ENS3_8TiledMMAINS3_8MMA_AtomIJNS3_28SM80_16x8x16_F32F16F16F32_TNEEEENS3_6LayoutINS4_IJNS5_ILi2EEENS5_ILi4EEENS5_ILi1EEEEEENS4_IJSJ_SH_NS5_ILi0EEEEEEEENS4_IJNS5_ILi32EEES6_NS5_ILi16EEEEEEEELb0EEEEEvNT_6ParamsE --------------------------
	.section	.nv.shared._ZN7cutlass13device_kernelIN5flash32FlashAttnBwdPostprocessConvertdQIN4cute5tupleIJNS3_1CILi64EEENS5_ILi256EEEEEENS_6half_tEfNS_4arch4Sm80ELi256ENS3_8TiledMMAINS3_8MMA_AtomIJNS3_28SM80_16x8x16_F32F16F16F32_TNEEEENS3_6LayoutINS4_IJNS5_ILi2EEENS5_ILi4EEENS5_ILi1EEEEEENS4_IJSJ_SH_NS5_ILi0EEEEEEEENS4_IJNS5_ILi32EEES6_NS5_ILi16EEEEEEEELb0EEEEEvNT_6ParamsE,"aw",@nobits
	.sectionflags	@""
	.align	16
	.zero		1024


//--------------------- .nv.shared._ZN7cutlass13device_kernelIN5flash19enable_sm80_to_sm89INS1_16FlashAttnBwdSm80INS1_25CollectiveMainloopBwdSm80ILi1ELi1EN4cute5tupleIJNS5_1CILi64EEES8_NS7_ILi256EEEEEENS_6half_tEfNS_4arch4Sm80ELb1ELb0ELb0ELb1ELb0ELb0ELb0ELb0ELi2ELi4ELi2ELi2ELb0EEENS1_24CollectiveEpilogueBwdGQAISA_fSD_Li256ELb1ELb0EEENS1_25SingleTileBwdLPTSchedulerILb1ELi64ELb0EEEEEEEEEvNT_6ParamsE --------------------------
	.section	.nv.shared._ZN7cutlass13device_kernelIN5flash19enable_sm80_to_sm89INS1_16FlashAttnBwdSm80INS1_25CollectiveMainloopBwdSm80ILi1ELi1EN4cute5tupleIJNS5_1CILi64EEES8_NS7_ILi256EEEEEENS_6half_tEfNS_4arch4Sm80ELb1ELb0ELb0ELb1ELb0ELb0ELb0ELb0ELi2ELi4ELi2ELi2ELb0EEENS1_24CollectiveEpilogueBwdGQAISA_fSD_Li256ELb1ELb0EEENS1_25SingleTileBwdLPTSchedulerILb1ELi64ELb0EEEEEEEEEvNT_6ParamsE,"aw",@nobits
	.sectionflags	@""
	.align	16
	.zero		1024


//--------------------- .nv.shared._ZN7cutlass13device_kernelIN5flash22FlashAttnBwdPreprocessIN4cute5tupleIJNS3_1CILi64EEENS5_ILi256EEEEEENS_6half_tEfNS_4arch4Sm80ELb1ELb1EEEEEvNT_6ParamsE --------------------------
	.section	.nv.shared._ZN7cutlass13device_kernelIN5flash22FlashAttnBwdPreprocessIN4cute5tupleIJNS3_1CILi64EEENS5_ILi256EEEEEENS_6half_tEfNS_4arch4Sm80ELb1ELb1EEEEEvNT_6ParamsE,"aw",@nobits
	.sectionflags	@""
	.align	16
	.zero		1024


//--------------------- .nv.constant0._ZN7cutlass13device_kernelIN5flash19enable_sm80_to_sm89INS1_16FlashAttnBwdSm80INS1_25CollectiveMainloopBwdSm80ILi1ELi1EN4cute5tupleIJNS5_1CILi32EEENS7_ILi64EEENS7_ILi256EEEEEENS_6half_tEfNS_4arch4Sm80ELb0ELb0ELb0ELb0ELb0ELb0ELb0ELb0ELi2ELi2ELi2ELi1ELb1EEENS1_21CollectiveEpilogueBwdISB_SC_SE_Li256ELb0ELb0ELi4EEENS1_19SingleTileSchedulerILb0ELb0ELb0ELi64EEEEEEEEEvNT_6ParamsE --------------------------
	.section	.nv.constant0._ZN7cutlass13device_kernelIN5flash19enable_sm80_to_sm89INS1_16FlashAttnBwdSm80INS1_25CollectiveMainloopBwdSm80ILi1ELi1EN4cute5tupleIJNS5_1CILi32EEENS7_ILi64EEENS7_ILi256EEEEEENS_6half_tEfNS_4arch4Sm80ELb0ELb0ELb0ELb0ELb0ELb0ELb0ELb0ELi2ELi2ELi2ELi1ELb1EEENS1_21CollectiveEpilogueBwdISB_SC_SE_Li256ELb0ELb0ELi4EEENS1_19SingleTileSchedulerILb0ELb0ELb0ELi64EEEEEEEEEvNT_6ParamsE,"a",@progbits
	.sectionflags	@""
	.align	4
.nv.constant0._ZN7cutlass13device_kernelIN5flash19enable_sm80_to_sm89INS1_16FlashAttnBwdSm80INS1_25CollectiveMainloopBwdSm80ILi1ELi1EN4cute5tupleIJNS5_1CILi32EEENS7_ILi64EEENS7_ILi256EEEEEENS_6half_tEfNS_4arch4Sm80ELb0ELb0ELb0ELb0ELb0ELb0ELb0ELb0ELi2ELi2ELi2ELi1ELb1EEENS1_21CollectiveEpilogueBwdISB_SC_SE_Li256ELb0ELb0ELi4EEENS1_19SingleTileSchedulerILb0ELb0ELb0ELi64EEEEEEEEEvNT_6ParamsE:
	.zero		1152


//--------------------- .nv.constant0._ZN7cutlass13device_kernelIN5flash19enable_sm80_to_sm89INS1_16FlashAttnBwdSm80INS1_25CollectiveMainloopBwdSm80ILi1ELi1EN4cute5tupleIJNS5_1CILi32EEENS7_ILi64EEENS7_ILi256EEEEEENS_6half_tEfNS_4arch4Sm80ELb0ELb0ELb0ELb0ELb0ELb0ELb0ELb0ELi2ELi2ELi2ELi1ELb1EEENS1_24CollectiveEpilogueBwdGQAISB_fSE_Li256ELb0ELb0EEENS1_19SingleTileSchedulerILb0ELb0ELb0ELi64EEEEEEEEEvNT_6ParamsE --------------------------
	.section	.nv.constant0._ZN7cutlass13device_kernelIN5flash19enable_sm80_to_sm89INS1_16FlashAttnBwdSm80INS1_25CollectiveMainloopBwdSm80ILi1ELi1EN4cute5tupleIJNS5_1CILi32EEENS7_ILi64EEENS7_ILi256EEEEEENS_6half_tEfNS_4arch4Sm80ELb0ELb0ELb0ELb0ELb0ELb0ELb0ELb0ELi2ELi2ELi2ELi1ELb1EEENS1_24CollectiveEpilogueBwdGQAISB_fSE_Li256ELb0ELb0EEENS1_19SingleTileSchedulerILb0ELb0ELb0ELi64EEEEEEEEEvNT_6ParamsE,"a",@progbits
	.sectionflags	@""
	.align	4
.nv.constant0._ZN7cutlass13device_kernelIN5flash19enable_sm80_to_sm89INS1_16FlashAttnBwdSm80INS1_25CollectiveMainloopBwdSm80ILi1ELi1EN4cute5tupleIJNS5_1CILi32EEENS7_ILi64EEENS7_ILi256EEEEEENS_6half_tEfNS_4arch4Sm80ELb0ELb0ELb0ELb0ELb0ELb0ELb0ELb0ELi2ELi2ELi2ELi1ELb1EEENS1_24CollectiveEpilogueBwdGQAISB_fSE_Li256ELb0ELb0EEENS1_19SingleTileSchedulerILb0ELb0ELb0ELi64EEEEEEEEEvNT_6ParamsE:
	.zero		1160


//--------------------- .nv.constant0._ZN7cutlass13device_kernelIN5flash19enable_sm80_to_sm89INS1_16FlashAttnBwdSm80INS1_25CollectiveMainloopBwdSm80ILi1ELi1EN4cute5tupleIJNS5_1CILi32EEENS7_ILi64EEENS7_ILi256EEEEEENS_6half_tEfNS_4arch4Sm80ELb0ELb0ELb0ELb1ELb0ELb0ELb0ELb0ELi2ELi2ELi2ELi1ELb1EEENS1_21CollectiveEpilogueBwdISB_SC_SE_Li256ELb1ELb0ELi4EEENS1_19SingleTileSchedulerILb1ELb0ELb0ELi64EEEEEEEEEvNT_6ParamsE --------------------------
	.section	.nv.constant0._ZN7cutlass13device_kernelIN5flash19enable_sm80_to_sm89INS1_16FlashAttnBwdSm80INS1_25CollectiveMainloopBwdSm80ILi1ELi1EN4cute5tupleIJNS5_1CILi32EEENS7_ILi64EEENS7_ILi256EEEEEENS_6half_tEfNS_4arch4Sm80ELb0ELb0ELb0ELb1ELb0ELb0ELb0ELb0ELi2ELi2ELi2ELi1ELb1EEENS1_21CollectiveEpilogueBwdISB_SC_SE_Li256ELb1ELb0ELi4EEENS1_19SingleTileSchedulerILb1ELb0ELb0ELi64EEEEEEEEEvNT_6ParamsE,"a",@progbits
	.sectionflags	@""
	.align	4
.nv.constant0._ZN7cutlass13device_kernelIN5flash19enable_sm80_to_sm89INS1_16FlashAttnBwdSm80INS1_25CollectiveMainloopBwdSm80ILi1ELi1EN4cute5tupleIJNS5_1CILi32EEENS7_ILi64EEENS7_ILi256EEEEEENS_6half_tEfNS_4arch4Sm80ELb0ELb0ELb0ELb1ELb0ELb0ELb0ELb0ELi2ELi2ELi2ELi1ELb1EEENS1_21CollectiveEpilogueBwdISB_SC_SE_Li256ELb1ELb0ELi4EEENS1_19SingleTileSchedulerILb1ELb0ELb0ELi64EEEEEEEEEvNT_6ParamsE:
	.zero		1152


//--------------------- .nv.constant0._ZN7cutlass13device_kernelIN5flash19enable_sm80_to_sm89INS1_16FlashAttnBwdSm80INS1_25CollectiveMainloopBwdSm80ILi1ELi1EN4cute5tupleIJNS5_1CILi32EEENS7_ILi64EEENS7_ILi256EEEEEENS_6half_tEfNS_4arch4Sm80ELb0ELb0ELb0ELb1ELb0ELb0ELb0ELb0ELi2ELi2ELi2ELi1ELb1EEENS1_24CollectiveEpilogueBwdGQAISB_fSE_Li256ELb1ELb0EEENS1_19SingleTileSchedulerILb1ELb0ELb0ELi64EEEEEEEEEvNT_6ParamsE --------------------------
	.section	.nv.constant0._ZN7cutlass13device_kernelIN5flash19enable_sm80_to_sm89INS1_16FlashAttnBwdSm80INS1_25CollectiveMainloopBwdSm80ILi1ELi1EN4cute5tupleIJNS5_1CILi32EEENS7_ILi64EEENS7_ILi256EEEEEENS_6half_tEfNS_4arch4Sm80ELb0ELb0ELb0ELb1ELb0ELb0ELb0ELb0ELi2ELi2ELi2ELi1ELb1EEENS1_24CollectiveEpilogueBwdGQAISB_fSE_Li256ELb1ELb0EEENS1_19SingleTileSchedulerILb1ELb0ELb0ELi64EEEEEEEEEvNT_6ParamsE,"a",@progbits
	.sectionflags	@""
	.align	4
.nv.constant0._ZN7cutlass13device_kernelIN5flash19enable_sm80_to_sm89INS1_16FlashAttnBwdSm80INS1_25CollectiveMainloopBwdSm80ILi1ELi1EN4cute5tupleIJNS5_1CILi32EEENS7_ILi64EEENS7_ILi256EEEEEENS_6half_tEfNS_4arch4Sm80ELb0ELb0ELb0ELb1ELb0ELb0ELb0ELb0ELi2ELi2ELi2ELi1ELb1EEENS1_24CollectiveEpilogueBwdGQAISB_fSE_Li256ELb1ELb0EEENS1_19SingleTileSchedulerILb1ELb0ELb0ELi64EEEEEEEEEvNT_6ParamsE:
	.zero		1160


//--------------------- .nv.constant0._ZN7cutlass13device_kernelIN5flash19enable_sm80_to_sm89INS1_16FlashAttnBwdSm80INS1_25CollectiveMainloopBwdSm80ILi1ELi1EN4cute5tupleIJNS5_1CILi32EEENS7_ILi64EEENS7_ILi256EEEEEENS_6half_tEfNS_4arch4Sm80ELb0ELb1ELb0ELb0ELb0ELb0ELb0ELb0ELi2ELi2ELi2ELi1ELb1EEENS1_21CollectiveEpilogueBwdISB_SC_SE_Li256ELb0ELb0ELi4EEENS1_19SingleTileSchedulerILb0ELb0ELb0ELi64EEEEEEEEEvNT_6ParamsE --------------------------
	.section	.nv.constant0._ZN7cutlass13device_kernelIN5flash19enable_sm80_to_sm89INS1_16FlashAttnBwdSm80INS1_25CollectiveMainloopBwdSm80ILi1ELi1EN4cute5tupleIJNS5_1CILi32EEENS7_ILi64EEENS7_ILi256EEEEEENS_6half_tEfNS_4arch4Sm80ELb0ELb1ELb0ELb0ELb0ELb0ELb0ELb0ELi2ELi2ELi2ELi1ELb1EEENS1_21CollectiveEpilogueBwdISB_SC_SE_Li256ELb0ELb0ELi4EEENS1_19SingleTileSchedulerILb0ELb0ELb0ELi64EEEEEEEEEvNT_6ParamsE,"a",@progbits
	.sectionflags	@""
	.align	4
.nv.constant0._ZN7cutlass13device_kernelIN5flash19enable_sm80_to_sm89INS1_16FlashAttnBwdSm80INS1_25CollectiveMainloopBwdSm80ILi1ELi1EN4cute5tupleIJNS5_1CILi32EEENS7_ILi64EEENS7_ILi256EEEEEENS_6half_tEfNS_4arch4Sm80ELb0ELb1ELb0ELb0ELb0ELb0ELb0ELb0ELi2ELi2ELi2ELi1ELb1EEENS1_21CollectiveEpilogueBwdISB_SC_SE_Li256ELb0ELb0ELi4EEENS1_19SingleTileSchedulerILb0ELb0ELb0ELi64EEEEEEEEEvNT_6ParamsE:
	.zero		1152


//--------------------- .nv.constant0._ZN7cutlass13device_kernelIN5flash19enable_sm80_to_sm89INS1_16FlashAttnBwdSm80INS1_25CollectiveMainloopBwdSm80ILi1ELi1EN4cute5tupleIJNS5_1CILi32EEENS7_ILi64EEENS7_ILi256EEEEEENS_6half_tEfNS_4arch4Sm80ELb0ELb1ELb0ELb0ELb0ELb0ELb0ELb0ELi2ELi2ELi2ELi1ELb1EEENS1_24CollectiveEpilogueBwdGQAISB_fSE_Li256ELb0ELb0EEENS1_19SingleTileSchedulerILb0ELb0ELb0ELi64EEEEEEEEEvNT_6ParamsE --------------------------
	.section	.nv.constant0._ZN7cutlass13device_kernelIN5flash19enable_sm80_to_sm89INS1_16FlashAttnBwdSm80INS1_25CollectiveMainloopBwdSm80ILi1ELi1EN4cute5tupleIJNS5_1CILi32EEENS7_ILi64EEENS7_ILi256EEEEEENS_6half_tEfNS_4arch4Sm80ELb0ELb1ELb0ELb0ELb0ELb0ELb0ELb0ELi2ELi2ELi2ELi1ELb1EEENS1_24CollectiveEpilogueBwdGQAISB_fSE_Li256ELb0ELb0EEENS1_19SingleTileSchedulerILb0ELb0ELb0ELi64EEEEEEEEEvNT_6ParamsE,"a",@progbits
	.sectionflags	@""
	.align	4
.nv.constant0._ZN7cutlass13device_kernelIN5flash19enable_sm80_to_sm89INS1_16FlashAttnBwdSm80INS1_25CollectiveMainloopBwdSm80ILi1ELi1EN4cute5tupleIJNS5_1CILi32EEENS7_ILi64EEENS7_ILi256EEEEEENS_6half_tEfNS_4arch4Sm80ELb0ELb1ELb0ELb0ELb0ELb0ELb0ELb0ELi2ELi2ELi2ELi1ELb1EEENS1_24CollectiveEpilogueBwdGQAISB_fSE_Li256ELb0ELb0EEENS1_19SingleTileSchedulerILb0ELb0ELb0ELi64EEEEEEEEEvNT_6ParamsE:
	.zero		1160


//--------------------- .nv.constant0._ZN7cutlass13device_kernelIN5flash19enable_sm80_to_sm89INS1_16FlashAttnBwdSm80INS1_25CollectiveMainloopBwdSm80ILi1ELi1EN4cute5tupleIJNS5_1CILi32EEENS7_ILi64EEENS7_ILi256EEEEEENS_6half_tEfNS_4arch4Sm80ELb0ELb1ELb0ELb1ELb0ELb0ELb0ELb0ELi2ELi2ELi2ELi1ELb1EEENS1_21CollectiveEpilogueBwdISB_SC_SE_Li256ELb1ELb0ELi4EEENS1_19SingleTileSchedulerILb1ELb0ELb0ELi64EEEEEEEEEvNT_6ParamsE --------------------------
	.section	.nv.constant0._ZN7cutlass13device_kernelIN5flash19enable_sm80_to_sm89INS1_16FlashAttnBwdSm80INS1_25CollectiveMainloopBwdSm80ILi1ELi1EN4cute5tupleIJNS5_1CILi32EEENS7_ILi64EEENS7_ILi256EEEEEENS_6half_tEfNS_4arch4Sm80ELb0ELb1ELb0ELb1ELb0ELb0ELb0ELb0ELi2ELi2ELi2ELi1ELb1EEENS1_21CollectiveEpilogueBwdISB_SC_SE_Li256ELb1ELb0ELi4EEENS1_19SingleTileSchedulerILb1ELb0ELb0ELi64EEEEEEEEEvNT_6ParamsE,"a",@progbits
	.sectionflags	@""
	.align	4
.nv.constant0._ZN7cutlass13device_kernelIN5flash19enable_sm80_to_sm89INS1_16FlashAttnBwdSm80INS1_25CollectiveMainloopBwdSm80ILi1ELi1EN4cute5tupleIJNS5_1CILi32EEENS7_ILi64EEENS7_ILi256EEEEEENS_6half_tEfNS_4arch4Sm80ELb0ELb1ELb0ELb1ELb0ELb0ELb0ELb0ELi2ELi2ELi2ELi1ELb1EEENS1_21CollectiveEpilogueBwdISB_SC_SE_Li256ELb1ELb0ELi4EEENS1_19SingleTileSchedulerILb1ELb0ELb0ELi64EEEEEEEEEvNT_6ParamsE:
	.zero		1152


//--------------------- .nv.constant0._ZN7cutlass13device_kernelIN5flash19enable_sm80_to_sm89INS1_16FlashAttnBwdSm80INS1_25CollectiveMainloopBwdSm80ILi1ELi1EN4cute5tupleIJNS5_1CILi32EEENS7_ILi64EEENS7_ILi256EEEEEENS_6half_tEfNS_4arch4Sm80ELb0ELb1ELb0ELb1ELb0ELb0ELb0ELb0ELi2ELi2ELi2ELi1ELb1EEENS1_24CollectiveEpilogueBwdGQAISB_fSE_Li256ELb1ELb0EEENS1_19SingleTileSchedulerILb1ELb0ELb0ELi64EEEEEEEEEvNT_6ParamsE --------------------------
	.section	.nv.constant0._ZN7cutlass13device_kernelIN5flash19enable_sm80_to_sm89INS1_16FlashAttnBwdSm80INS1_25CollectiveMainloopBwdSm80ILi1ELi1EN4cute5tupleIJNS5_1CILi32EEENS7_ILi64EEENS7_ILi256EEEEEENS_6half_tEfNS_4arch4Sm80ELb0ELb1ELb0ELb1ELb0ELb0ELb0ELb0ELi2ELi2ELi2ELi1ELb1EEENS1_24CollectiveEpilogueBwdGQAISB_fSE_Li256ELb1ELb0EEENS1_19SingleTileSchedulerILb1ELb0ELb0ELi64EEEEEEEEEvNT_6ParamsE,"a",@progbits
	.sectionflags	@""
	.align	4
.nv.constant0._ZN7cutlass13device_kernelIN5flash19enable_sm80_to_sm89INS1_16FlashAttnBwdSm80INS1_25CollectiveMainloopBwdSm80ILi1ELi1EN4cute5tupleIJNS5_1CILi32EEENS7_ILi64EEENS7_ILi256EEEEEENS_6half_tEfNS_4arch4Sm80ELb0ELb1ELb0ELb1ELb0ELb0ELb0ELb0ELi2ELi2ELi2ELi1ELb1EEENS1_24CollectiveEpilogueBwdGQAISB_fSE_Li256ELb1ELb0EEENS1_19SingleTileSchedulerILb1ELb0ELb0ELi64EEEEEEEEEvNT_6ParamsE:
	.zero		1160


//--------------------- .nv.constant0._ZN7cutlass13device_kernelIN5flash19enable_sm80_to_sm89INS1_16FlashAttnBwdSm80INS1_25CollectiveMainloopBwdSm80ILi1ELi1EN4cute5tupleIJNS5_1CILi32EEENS7_ILi64EEENS7_ILi256EEEEEENS_6half_tEfNS_4arch4Sm80ELb1ELb0ELb0ELb0ELb0ELb0ELb0ELb0ELi2ELi2ELi2ELi1ELb1EEENS1_21CollectiveEpilogueBwdISB_SC_SE_Li256ELb0ELb0ELi4EEENS1_25SingleTileBwdLPTSchedulerILb0ELi64ELb0EEEEEEEEEvNT_6ParamsE --------------------------
	.section	.nv.constant0._ZN7cutlass13device_kernelIN5flash19enable_sm80_to_sm89INS1_16FlashAttnBwdSm80INS1_25CollectiveMainloopBwdSm80ILi1ELi1EN4cute5tupleIJNS5_1CILi32EEENS7_ILi64EEENS7_ILi256EEEEEENS_6half_tEfNS_4arch4Sm80ELb1ELb0ELb0ELb0ELb0ELb0ELb0ELb0ELi2ELi2ELi2ELi1ELb1EEENS1_21CollectiveEpilogueBwdISB_SC_SE_Li256ELb0ELb0ELi4EEENS1_25SingleTileBwdLPTSchedulerILb0ELi64ELb0EEEEEEEEEvNT_6ParamsE,"a",@progbits
	.sectionflags	@""
	.align	4
.nv.constant0._ZN7cutlass13device_kernelIN5flash19enable_sm80_to_sm89INS1_16FlashAttnBwdSm80INS1_25CollectiveMainloopBwdSm80ILi1ELi1EN4cute5tupleIJNS5_1CILi32EEENS7_ILi64EEENS7_ILi256EEEEEENS_6half_tEfNS_4arch4Sm80ELb1ELb0ELb0ELb0ELb0ELb0ELb0ELb0ELi2ELi2ELi2ELi1ELb1EEENS1_21CollectiveEpilogueBwdISB_SC_SE_Li256ELb0ELb0ELi4EEENS1_25SingleTileBwdLPTSchedulerILb0ELi64ELb0EEEEEEEEEvNT_6ParamsE:
	.zero		1176


//--------------------- .nv.constant0._ZN7cutlass13device_kernelIN5flash19enable_sm80_to_sm89INS1_16FlashAttnBwdSm80INS1_25CollectiveMainloopBwdSm80ILi1ELi1EN4cute5tupleIJNS5_1CILi32EEENS7_ILi64EEENS7_ILi256EEEEEENS_6half_tEfNS_4arch4Sm80ELb1ELb0ELb0ELb0ELb0ELb0ELb0ELb0ELi2ELi2ELi2ELi1ELb1EEENS1_24CollectiveEpilogueBwdGQAISB_fSE_Li256ELb0ELb0EEENS1_25SingleTileBwdLPTSchedulerILb0ELi64ELb0EEEEEEEEEvNT_6ParamsE --------------------------
	.section	.nv.constant0._ZN7cutlass13device_kernelIN5flash19enable_sm80_to_sm89INS1_16FlashAttnBwdSm80INS1_25CollectiveMainloopBwdSm80ILi1ELi1EN4cute5tupleIJNS5_1CILi32EEENS7_ILi64EEENS7_ILi256EEEEEENS_6half_tEfNS_4arch4Sm80ELb1ELb0ELb0ELb0ELb0ELb0ELb0ELb0ELi2ELi2ELi2ELi1ELb1EEENS1_24CollectiveEpilogueBwdGQAISB_fSE_Li256ELb0ELb0EEENS1_25SingleTileBwdLPTSchedulerILb0ELi64ELb0EEEEEEEEEvNT_6ParamsE,"a",@progbits
	.sectionflags	@""
	.align	4
.nv.constant0._ZN7cutlass13device_kernelIN5flash19enable_sm80_to_sm89INS1_16FlashAttnBwdSm80INS1_25CollectiveMainloopBwdSm80ILi1ELi1EN4cute5tupleIJNS5_1CILi32EEENS7_ILi64EEENS7_ILi256EEEEEENS_6half_tEfNS_4arch4Sm80ELb1ELb0ELb0ELb0ELb0ELb0ELb0ELb0ELi2ELi2ELi2ELi1ELb1EEENS1_24CollectiveEpilogueBwdGQAISB_fSE_Li256ELb0ELb0EEENS1_25SingleTileBwdLPTSchedulerILb0ELi64ELb0EEEEEEEEEvNT_6ParamsE:
	.zero		1184


//--------------------- .nv.constant0._ZN7cutlass13device_kernelIN5flash22FlashAttnBwdPreprocessIN4cute5tupleIJNS3_1CILi32EEENS5_ILi256EEEEEENS_6half_tEfNS_4arch4Sm80ELb1ELb0EEEEEvNT_6ParamsE --------------------------
	.section	.nv.constant0._ZN7cutlass13device_kernelIN5flash22FlashAttnBwdPreprocessIN4cute5tupleIJNS3_1CILi32EEENS5_ILi256EEEEEENS_6half_tEfNS_4arch4Sm80ELb1ELb0EEEEEvNT_6ParamsE,"a",@progbits
	.sectionflags	@""
	.align	4
.nv.constant0._ZN7cutlass13device_kernelIN5flash22FlashAttnBwdPreprocessIN4cute5tupleIJNS3_1CILi32EEENS5_ILi256EEEEEENS_6half_tEfNS_4arch4Sm80ELb1ELb0EEEEEvNT_6ParamsE:
	.zero		768


//--------------------- .nv.constant0._ZN7cutlass13device_kernelIN5flash19enable_sm80_to_sm89INS1_16FlashAttnBwdSm80INS1_25CollectiveMainloopBwdSm80ILi1ELi1EN4cute5tupleIJNS5_1CILi32EEENS7_ILi64EEENS7_ILi256EEEEEENS_6half_tEfNS_4arch4Sm80ELb1ELb0ELb0ELb1ELb0ELb0ELb0ELb0ELi2ELi2ELi2ELi1ELb1EEENS1_21CollectiveEpilogueBwdISB_SC_SE_Li256ELb1ELb0ELi4EEENS1_25SingleTileBwdLPTSchedulerILb1ELi64ELb0EEEEEEEEEvNT_6ParamsE --------------------------
	.section	.nv.constant0._ZN7cutlass13device_kernelIN5flash19enable_sm80_to_sm89INS1_16FlashAttnBwdSm80INS1_25CollectiveMainloopBwdSm80ILi1ELi1EN4cute5tupleIJNS5_1CILi32EEENS7_ILi64EEENS7_ILi256EEEEEENS_6half_tEfNS_4arch4Sm80ELb1ELb0ELb0ELb1ELb0ELb0ELb0ELb0ELi2ELi2ELi2ELi1ELb1EEENS1_21CollectiveEpilogueBwdISB_SC_SE_Li256ELb1ELb0ELi4EEENS1_25SingleTileBwdLPTSchedulerILb1ELi64ELb0EEEEEEEEEvNT_6ParamsE,"a",@progbits
	.sectionflags	@""
	.align	4
.nv.constant0._ZN7cutlass13device_kernelIN5flash19enable_sm80_to_sm89INS1_16FlashAttnBwdSm80INS1_25CollectiveMainloopBwdSm80ILi1ELi1EN4cute5tupleIJNS5_1CILi32EEENS7_ILi64EEENS7_ILi256EEEEEENS_6half_tEfNS_4arch4Sm80ELb1ELb0ELb0ELb1ELb0ELb0ELb0ELb0ELi2ELi2ELi2ELi1ELb1EEENS1_21CollectiveEpilogueBwdISB_SC_SE_Li256ELb1ELb0ELi4EEENS1_25SingleTileBwdLPTSchedulerILb1ELi64ELb0EEEEEEEEEvNT_6ParamsE:
	.zero		1176


//--------------------- .nv.constant0._ZN7cutlass13device_kernelIN5flash32FlashAttnBwdPostprocessConvertdQIN4cute5tupleIJNS3_1CILi32EEENS5_ILi256EEEEEENS_6half_tEfNS_4arch4Sm80ELi256ENS3_8TiledMMAINS3_8MMA_AtomIJNS3_28SM80_16x8x16_F32F16F16F32_TNEEEENS3_6LayoutINS4_IJNS5_ILi1EEENS5_ILi8EEESH_EEENS4_IJNS5_ILi0EEESH_SK_EEEEENS4_IJNS5_ILi16EEENS5_ILi128EEESN_EEEEELb0EEEEEvNT_6ParamsE --------------------------
	.section	.nv.constant0._ZN7cutlass13device_kernelIN5flash32FlashAttnBwdPostprocessConvertdQIN4cute5tupleIJNS3_1CILi32EEENS5_ILi256EEEEEENS_6half_tEfNS_4arch4Sm80ELi256ENS3_8TiledMMAINS3_8MMA_AtomIJNS3_28SM80_16x8x16_F32F16F16F32_TNEEEENS3_6LayoutINS4_IJNS5_ILi1EEENS5_ILi8EEESH_EEENS4_IJNS5_ILi0EEESH_SK_EEEEENS4_IJNS5_ILi16EEENS5_ILi128EEESN_EEEEELb0EEEEEvNT_6ParamsE,"a",@progbits
	.sectionflags	@""
	.align	4
.nv.constant0._ZN7cutlass13device_kernelIN5flash32FlashAttnBwdPostprocessConvertdQIN4cute5tupleIJNS3_1CILi32EEENS5_ILi256EEEEEENS_6half_tEfNS_4arch4Sm80ELi256ENS3_8TiledMMAINS3_8MMA_AtomIJNS3_28SM80_16x8x16_F32F16F16F32_TNEEEENS3_6LayoutINS4_IJNS5_ILi1EEENS5_ILi8EEESH_EEENS4_IJNS5_ILi0EEESH_SK_EEEEENS4_IJNS5_ILi16EEENS5_ILi128EEESN_EEEEELb0EEEEEvNT_6ParamsE:
	.zero		640


//--------------------- .nv.constant0._ZN7cutlass13device_kernelIN5flash19enable_sm80_to_sm89INS1_16FlashAttnBwdSm80INS1_25CollectiveMainloopBwdSm80ILi1ELi1EN4cute5tupleIJNS5_1CILi32EEENS7_ILi64EEENS7_ILi256EEEEEENS_6half_tEfNS_4arch4Sm80ELb1ELb0ELb0ELb1ELb0ELb0ELb0ELb0ELi2ELi2ELi2ELi1ELb1EEENS1_24CollectiveEpilogueBwdGQAISB_fSE_Li256ELb1ELb0EEENS1_25SingleTileBwdLPTSchedulerILb1ELi64ELb0EEEEEEEEEvNT_6ParamsE --------------------------
	.section	.nv.constant0._ZN7cutlass13device_kernelIN5flash19enable_sm80_to_sm89INS1_16FlashAttnBwdSm80INS1_25CollectiveMainloopBwdSm80ILi1ELi1EN4cute5tupleIJNS5_1CILi32EEENS7_ILi64EEENS7_ILi256EEEEEENS_6half_tEfNS_4arch4Sm80ELb1ELb0ELb0ELb1ELb0ELb0ELb0ELb0ELi2ELi2ELi2ELi1ELb1EEENS1_24CollectiveEpilogueBwdGQAISB_fSE_Li256ELb1ELb0EEENS1_25SingleTileBwdLPTSchedulerILb1ELi64ELb0EEEEEEEEEvNT_6ParamsE,"a",@progbits
	.sectionflags	@""
	.align	4
.nv.constant0._ZN7cutlass13device_kernelIN5flash19enable_sm80_to_sm89INS1_16FlashAttnBwdSm80INS1_25CollectiveMainloopBwdSm80ILi1ELi1EN4cute5tupleIJNS5_1CILi32EEENS7_ILi64EEENS7_ILi256EEEEEENS_6half_tEfNS_4arch4Sm80ELb1ELb0ELb0ELb1ELb0ELb0ELb0ELb0ELi2ELi2ELi2ELi1ELb1EEENS1_24CollectiveEpilogueBwdGQAISB_fSE_Li256ELb1ELb0EEENS1_25SingleTileBwdLPTSchedulerILb1ELi64ELb0EEEEEEEEEvNT_6ParamsE:
	.zero		1184


//--------------------- .nv.constant0._ZN7cutlass13device_kernelIN5flash22FlashAttnBwdPreprocessIN4cute5tupleIJNS3_1CILi32EEENS5_ILi256EEEEEENS_6half_tEfNS_4arch4Sm80ELb1ELb1EEEEEvNT_6ParamsE --------------------------
	.section	.nv.constant0._ZN7cutlass13device_kernelIN5flash22FlashAttnBwdPreprocessIN4cute5tupleIJNS3_1CILi32EEENS5_ILi256EEEEEENS_6half_tEfNS_4arch4Sm80ELb1ELb1EEEEEvNT_6ParamsE,"a",@progbits
	.sectionflags	@""
	.align	4
.nv.constant0._ZN7cutlass13device_kernelIN5flash22FlashAttnBwdPreprocessIN4cute5tupleIJNS3_1CILi32EEENS5_ILi256EEEEEENS_6half_tEfNS_4arch4Sm80ELb1ELb1EEEEEvNT_6ParamsE:
	.zero		768


//--------------------- .nv.constant0._ZN7cutlass13device_kernelIN5flash19enable_sm80_to_sm89INS1_16FlashAttnBwdSm80INS1_25CollectiveMainloopBwdSm80ILi1ELi1EN4cute5tupleIJNS5_1CILi64EEES8_NS7_ILi256EEEEEENS_6half_tEfNS_4arch4Sm80ELb0ELb0ELb0ELb0ELb0ELb0ELb0ELb0ELi2ELi4ELi2ELi2ELb0EEENS1_21CollectiveEpilogueBwdISA_SB_SD_Li256ELb0ELb0ELi4EEENS1_19SingleTileSchedulerILb0ELb0ELb0ELi64EEEEEEEEEvNT_6ParamsE --------------------------
	.section	.nv.constant0._ZN7cutlass13device_kernelIN5flash19enable_sm80_to_sm89INS1_16FlashAttnBwdSm80INS1_25CollectiveMainloopBwdSm80ILi1ELi1EN4cute5tupleIJNS5_1CILi64EEES8_NS7_ILi256EEEEEENS_6half_tEfNS_4arch4Sm80ELb0ELb0ELb0ELb0ELb0ELb0ELb0ELb0ELi2ELi4ELi2ELi2ELb0EEENS1_21CollectiveEpilogueBwdISA_SB_SD_Li256ELb0ELb0ELi4EEENS1_19SingleTileSchedulerILb0ELb0ELb0ELi64EEEEEEEEEvNT_6ParamsE,"a",@progbits
	.sectionflags	@""
	.align	4
.nv.constant0._ZN7cutlass13device_kernelIN5flash19enable_sm80_to_sm89INS1_16FlashAttnBwdSm80INS1_25CollectiveMainloopBwdSm80ILi1ELi1EN4cute5tupleIJNS5_1CILi64EEES8_NS7_ILi256EEEEEENS_6half_tEfNS_4arch4Sm80ELb0ELb0ELb0ELb0ELb0ELb0ELb0ELb0ELi2ELi4ELi2ELi2ELb0EEENS1_21CollectiveEpilogueBwdISA_SB_SD_Li256ELb0ELb0ELi4EEENS1_19SingleTileSchedulerILb0ELb0ELb0ELi64EEEEEEEEEvNT_6ParamsE:
	.zero		1152


//--------------------- .nv.constant0._ZN7cutlass13device_kernelIN5flash19enable_sm80_to_sm89INS1_16FlashAttnBwdSm80INS1_25CollectiveMainloopBwdSm80ILi1ELi1EN4cute5tupleIJNS5_1CILi64EEES8_NS7_ILi256EEEEEENS_6half_tEfNS_4arch4Sm80ELb0ELb0ELb0ELb0ELb0ELb0ELb0ELb0ELi2ELi4ELi2ELi2ELb0EEENS1_24CollectiveEpilogueBwdGQAISA_fSD_Li256ELb0ELb0EEENS1_19SingleTileSchedulerILb0ELb0ELb0ELi64EEEEEEEEEvNT_6ParamsE --------------------------
	.section	.nv.constant0._ZN7cutlass13device_kernelIN5flash19enable_sm80_to_sm89INS1_16FlashAttnBwdSm80INS1_25CollectiveMainloopBwdSm80ILi1ELi1EN4cute5tupleIJNS5_1CILi64EEES8_NS7_ILi256EEEEEENS_6half_tEfNS_4arch4Sm80ELb0ELb0ELb0ELb0ELb0ELb0ELb0ELb0ELi2ELi4ELi2ELi2ELb0EEENS1_24CollectiveEpilogueBwdGQAISA_fSD_Li256ELb0ELb0EEENS1_19SingleTileSchedulerILb0ELb0ELb0ELi64EEEEEEEEEvNT_6ParamsE,"a",@progbits
	.sectionflags	@""
	.align	4
.nv.constant0._ZN7cutlass13device_kernelIN5flash19enable_sm80_to_sm89INS1_16FlashAttnBwdSm80INS1_25CollectiveMainloopBwdSm80ILi1ELi1EN4cute5tupleIJNS5_1CILi64EEES8_NS7_ILi256EEEEEENS_6half_tEfNS_4arch4Sm80ELb0ELb0ELb0ELb0ELb0ELb0ELb0ELb0ELi2ELi4ELi2ELi2ELb0EEENS1_24CollectiveEpilogueBwdGQAISA_fSD_Li256ELb0ELb0EEENS1_19SingleTileSchedulerILb0ELb0ELb0ELi64EEEEEEEEEvNT_6ParamsE:
	.zero		1160


//--------------------- .nv.constant0._ZN7cutlass13device_kernelIN5flash19enable_sm80_to_sm89INS1_16FlashAttnBwdSm80INS1_25CollectiveMainloopBwdSm80ILi1ELi1EN4cute5tupleIJNS5_1CILi64EEES8_NS7_ILi256EEEEEENS_6half_tEfNS_4arch4Sm80ELb0ELb0ELb0ELb1ELb0ELb0ELb0ELb0ELi2ELi4ELi2ELi2ELb0EEENS1_21CollectiveEpilogueBwdISA_SB_SD_Li256ELb1ELb0ELi4EEENS1_19SingleTileSchedulerILb1ELb0ELb0ELi64EEEEEEEEEvNT_6ParamsE --------------------------
	.section	.nv.constant0._ZN7cutlass13device_kernelIN5flash19enable_sm80_to_sm89INS1_16FlashAttnBwdSm80INS1_25CollectiveMainloopBwdSm80ILi1ELi1EN4cute5tupleIJNS5_1CILi64EEES8_NS7_ILi256EEEEEENS_6half_tEfNS_4arch4Sm80ELb0ELb0ELb0ELb1ELb0ELb0ELb0ELb0ELi2ELi4ELi2ELi2ELb0EEENS1_21CollectiveEpilogueBwdISA_SB_SD_Li256ELb1ELb0ELi4EEENS1_19SingleTileSchedulerILb1ELb0ELb0ELi64EEEEEEEEEvNT_6ParamsE,"a",@progbits
	.sectionflags	@""
	.align	4
.nv.constant0._ZN7cutlass13device_kernelIN5flash19enable_sm80_to_sm89INS1_16FlashAttnBwdSm80INS1_25CollectiveMainloopBwdSm80ILi1ELi1EN4cute5tupleIJNS5_1CILi64EEES8_NS7_ILi256EEEEEENS_6half_tEfNS_4arch4Sm80ELb0ELb0ELb0ELb1ELb0ELb0ELb0ELb0ELi2ELi4ELi2ELi2ELb0EEENS1_21CollectiveEpilogueBwdISA_SB_SD_Li256ELb1ELb0ELi4EEENS1_19SingleTileSchedulerILb1ELb0ELb0ELi64EEEEEEEEEvNT_6ParamsE:
	.zero		1152


//--------------------- .nv.constant0._ZN7cutlass13device_kernelIN5flash19enable_sm80_to_sm89INS1_16FlashAttnBwdSm80INS1_25CollectiveMainloopBwdSm80ILi1ELi1EN4cute5tupleIJNS5_1CILi64EEES8_NS7_ILi256EEEEEENS_6half_tEfNS_4arch4Sm80ELb0ELb0ELb0ELb1ELb0ELb0ELb0ELb0ELi2ELi4ELi2ELi2ELb0EEENS1_24CollectiveEpilogueBwdGQAISA_fSD_Li256ELb1ELb0EEENS1_19SingleTileSchedulerILb1ELb0ELb0ELi64EEEEEEEEEvNT_6ParamsE --------------------------
	.section	.nv.constant0._ZN7cutlass13device_kernelIN5flash19enable_sm80_to_sm89INS1_16FlashAttnBwdSm80INS1_25CollectiveMainloopBwdSm80ILi1ELi1EN4cute5tupleIJNS5_1CILi64EEES8_NS7_ILi256EEEEEENS_6half_tEfNS_4arch4Sm80ELb0ELb0ELb0ELb1ELb0ELb0ELb0ELb0ELi2ELi4ELi2ELi2ELb0EEENS1_24CollectiveEpilogueBwdGQAISA_fSD_Li256ELb1ELb0EEENS1_19SingleTileSchedulerILb1ELb0ELb0ELi64EEEEEEEEEvNT_6ParamsE,"a",@progbits
	.sectionflags	@""
	.align	4
.nv.constant0._ZN7cutlass13device_kernelIN5flash19enable_sm80_to_sm89INS1_16FlashAttnBwdSm80INS1_25CollectiveMainloopBwdSm80ILi1ELi1EN4cute5tupleIJNS5_1CILi64EEES8_NS7_ILi256EEEEEENS_6half_tEfNS_4arch4Sm80ELb0ELb0ELb0ELb1ELb0ELb0ELb0ELb0ELi2ELi4ELi2ELi2ELb0EEENS1_24CollectiveEpilogueBwdGQAISA_fSD_Li256ELb1ELb0EEENS1_19SingleTileSchedulerILb1ELb0ELb0ELi64EEEEEEEEEvNT_6ParamsE:
	.zero		1160


//--------------------- .nv.constant0._ZN7cutlass13device_kernelIN5flash19enable_sm80_to_sm89INS1_16FlashAttnBwdSm80INS1_25CollectiveMainloopBwdSm80ILi1ELi1EN4cute5tupleIJNS5_1CILi64EEES8_NS7_ILi256EEEEEENS_6half_tEfNS_4arch4Sm80ELb0ELb1ELb0ELb0ELb0ELb0ELb0ELb0ELi2ELi4ELi2ELi2ELb0EEENS1_21CollectiveEpilogueBwdISA_SB_SD_Li256ELb0ELb0ELi4EEENS1_19SingleTileSchedulerILb0ELb0ELb0ELi64EEEEEEEEEvNT_6ParamsE --------------------------
	.section	.nv.constant0._ZN7cutlass13device_kernelIN5flash19enable_sm80_to_sm89INS1_16FlashAttnBwdSm80INS1_25CollectiveMainloopBwdSm80ILi1ELi1EN4cute5tupleIJNS5_1CILi64EEES8_NS7_ILi256EEEEEENS_6half_tEfNS_4arch4Sm80ELb0ELb1ELb0ELb0ELb0ELb0ELb0ELb0ELi2ELi4ELi2ELi2ELb0EEENS1_21CollectiveEpilogueBwdISA_SB_SD_Li256ELb0ELb0ELi4EEENS1_19SingleTileSchedulerILb0ELb0ELb0ELi64EEEEEEEEEvNT_6ParamsE,"a",@progbits
	.sectionflags	@""
	.align	4
.nv.constant0._ZN7cutlass13device_kernelIN5flash19enable_sm80_to_sm89INS1_16FlashAttnBwdSm80INS1_25CollectiveMainloopBwdSm80ILi1ELi1EN4cute5tupleIJNS5_1CILi64EEES8_NS7_ILi256EEEEEENS_6half_tEfNS_4arch4Sm80ELb0ELb1ELb0ELb0ELb0ELb0ELb0ELb0ELi2ELi4ELi2ELi2ELb0EEENS1_21CollectiveEpilogueBwdISA_SB_SD_Li256ELb0ELb0ELi4EEENS1_19SingleTileSchedulerILb0ELb0ELb0ELi64EEEEEEEEEvNT_6ParamsE:
	.zero		1152


//--------------------- .nv.constant0._ZN7cutlass13device_kernelIN5flash19enable_sm80_to_sm89INS1_16FlashAttnBwdSm80INS1_25CollectiveMainloopBwdSm80ILi1ELi1EN4cute5tupleIJNS5_1CILi64EEES8_NS7_ILi256EEEEEENS_6half_tEfNS_4arch4Sm80ELb0ELb1ELb0ELb0ELb0ELb0ELb0ELb0ELi2ELi4ELi2ELi2ELb0EEENS1_24CollectiveEpilogueBwdGQAISA_fSD_Li256ELb0ELb0EEENS1_19SingleTileSchedulerILb0ELb0ELb0ELi64EEEEEEEEEvNT_6ParamsE --------------------------
	.section	.nv.constant0._ZN7cutlass13device_kernelIN5flash19enable_sm80_to_sm89INS1_16FlashAttnBwdSm80INS1_25CollectiveMainloopBwdSm80ILi1ELi1EN4cute5tupleIJNS5_1CILi64EEES8_NS7_ILi256EEEEEENS_6half_tEfNS_4arch4Sm80ELb0ELb1ELb0ELb0ELb0ELb0ELb0ELb0ELi2ELi4ELi2ELi2ELb0EEENS1_24CollectiveEpilogueBwdGQAISA_fSD_Li256ELb0ELb0EEENS1_19SingleTileSchedulerILb0ELb0ELb0ELi64EEEEEEEEEvNT_6ParamsE,"a",@progbits
	.sectionflags	@""
	.align	4
.nv.constant0._ZN7cutlass13device_kernelIN5flash19enable_sm80_to_sm89INS1_16FlashAttnBwdSm80INS1_25CollectiveMainloopBwdSm80ILi1ELi1EN4cute5tupleIJNS5_1CILi64EEES8_NS7_ILi256EEEEEENS_6half_tEfNS_4arch4Sm80ELb0ELb1ELb0ELb0ELb0ELb0ELb0ELb0ELi2ELi4ELi2ELi2ELb0EEENS1_24CollectiveEpilogueBwdGQAISA_fSD_Li256ELb0ELb0EEENS1_19SingleTileSchedulerILb0ELb0ELb0ELi64EEEEEEEEEvNT_6ParamsE:
	.zero		1160


//--------------------- .nv.constant0._ZN7cutlass13device_kernelIN5flash19enable_sm80_to_sm89INS1_16FlashAttnBwdSm80INS1_25CollectiveMainloopBwdSm80ILi1ELi1EN4cute5tupleIJNS5_1CILi64EEES8_NS7_ILi256EEEEEENS_6half_tEfNS_4arch4Sm80ELb0ELb1ELb0ELb1ELb0ELb0ELb0ELb0ELi2ELi4ELi2ELi2ELb0EEENS1_21CollectiveEpilogueBwdISA_SB_SD_Li256ELb1ELb0ELi4EEENS1_19SingleTileSchedulerILb1ELb0ELb0ELi64EEEEEEEEEvNT_6ParamsE --------------------------
	.section	.nv.constant0._ZN7cutlass13device_kernelIN5flash19enable_sm80_to_sm89INS1_16FlashAttnBwdSm80INS1_25CollectiveMainloopBwdSm80ILi1ELi1EN4cute5tupleIJNS5_1CILi64EEES8_NS7_ILi256EEEEEENS_6half_tEfNS_4arch4Sm80ELb0ELb1ELb0ELb1ELb0ELb0ELb0ELb0ELi2ELi4ELi2ELi2ELb0EEENS1_21CollectiveEpilogueBwdISA_SB_SD_Li256ELb1ELb0ELi4EEENS1_19SingleTileSchedulerILb1ELb0ELb0ELi64EEEEEEEEEvNT_6ParamsE,"a",@progbits
	.sectionflags	@""
	.align	4
.nv.constant0._ZN7cutlass13device_kernelIN5flash19enable_sm80_to_sm89INS1_16FlashAttnBwdSm80INS1_25CollectiveMainloopBwdSm80ILi1ELi1EN4cute5tupleIJNS5_1CILi64EEES8_NS7_ILi256EEEEEENS_6half_tEfNS_4arch4Sm80ELb0ELb1ELb0ELb1ELb0ELb0ELb0ELb0ELi2ELi4ELi2ELi2ELb0EEENS1_21CollectiveEpilogueBwdISA_SB_SD_Li256ELb1ELb0ELi4EEENS1_19SingleTileSchedulerILb1ELb0ELb0ELi64EEEEEEEEEvNT_6ParamsE:
	.zero		1152


//--------------------- .nv.constant0._ZN7cutlass13device_kernelIN5flash19enable_sm80_to_sm89INS1_16FlashAttnBwdSm80INS1_25CollectiveMainloopBwdSm80ILi1ELi1EN4cute5tupleIJNS5_1CILi64EEES8_NS7_ILi256EEEEEENS_6half_tEfNS_4arch4Sm80ELb0ELb1ELb0ELb1ELb0ELb0ELb0ELb0ELi2ELi4ELi2ELi2ELb0EEENS1_24CollectiveEpilogueBwdGQAISA_fSD_Li256ELb1ELb0EEENS1_19SingleTileSchedulerILb1ELb0ELb0ELi64EEEEEEEEEvNT_6ParamsE --------------------------
	.section	.nv.constant0._ZN7cutlass13device_kernelIN5flash19enable_sm80_to_sm89INS1_16FlashAttnBwdSm80INS1_25CollectiveMainloopBwdSm80ILi1ELi1EN4cute5tupleIJNS5_1CILi64EEES8_NS7_ILi256EEEEEENS_6half_tEfNS_4arch4Sm80ELb0ELb1ELb0ELb1ELb0ELb0ELb0ELb0ELi2ELi4ELi2ELi2ELb0EEENS1_24CollectiveEpilogueBwdGQAISA_fSD_Li256ELb1ELb0EEENS1_19SingleTileSchedulerILb1ELb0ELb0ELi64EEEEEEEEEvNT_6ParamsE,"a",@progbits
	.sectionflags	@""
	.align	4
.nv.constant0._ZN7cutlass13device_kernelIN5flash19enable_sm80_to_sm89INS1_16FlashAttnBwdSm80INS1_25CollectiveMainloopBwdSm80ILi1ELi1EN4cute5tupleIJNS5_1CILi64EEES8_NS7_ILi256EEEEEENS_6half_tEfNS_4arch4Sm80ELb0ELb1ELb0ELb1ELb0ELb0ELb0ELb0ELi2ELi4ELi2ELi2ELb0EEENS1_24CollectiveEpilogueBwdGQAISA_fSD_Li256ELb1ELb0EEENS1_19SingleTileSchedulerILb1ELb0ELb0ELi64EEEEEEEEEvNT_6ParamsE:
	.zero		1160


//--------------------- .nv.constant0._ZN7cutlass13device_kernelIN5flash19enable_sm80_to_sm89INS1_16FlashAttnBwdSm80INS1_25CollectiveMainloopBwdSm80ILi1ELi1EN4cute5tupleIJNS5_1CILi64EEES8_NS7_ILi256EEEEEENS_6half_tEfNS_4arch4Sm80ELb1ELb0ELb0ELb0ELb0ELb0ELb0ELb0ELi2ELi4ELi2ELi2ELb0EEENS1_21CollectiveEpilogueBwdISA_SB_SD_Li256ELb0ELb0ELi4EEENS1_25SingleTileBwdLPTSchedulerILb0ELi64ELb0EEEEEEEEEvNT_6ParamsE --------------------------
	.section	.nv.constant0._ZN7cutlass13device_kernelIN5flash19enable_sm80_to_sm89INS1_16FlashAttnBwdSm80INS1_25CollectiveMainloopBwdSm80ILi1ELi1EN4cute5tupleIJNS5_1CILi64EEES8_NS7_ILi256EEEEEENS_6half_tEfNS_4arch4Sm80ELb1ELb0ELb0ELb0ELb0ELb0ELb0ELb0ELi2ELi4ELi2ELi2ELb0EEENS1_21CollectiveEpilogueBwdISA_SB_SD_Li256ELb0ELb0ELi4EEENS1_25SingleTileBwdLPTSchedulerILb0ELi64ELb0EEEEEEEEEvNT_6ParamsE,"a",@progbits
	.sectionflags	@""
	.align	4
.nv.constant0._ZN7cutlass13device_kernelIN5flash19enable_sm80_to_sm89INS1_16FlashAttnBwdSm80INS1_25CollectiveMainloopBwdSm80ILi1ELi1EN4cute5tupleIJNS5_1CILi64EEES8_NS7_ILi256EEEEEENS_6half_tEfNS_4arch4Sm80ELb1ELb0ELb0ELb0ELb0ELb0ELb0ELb0ELi2ELi4ELi2ELi2ELb0EEENS1_21CollectiveEpilogueBwdISA_SB_SD_Li256ELb0ELb0ELi4EEENS1_25SingleTileBwdLPTSchedulerILb0ELi64ELb0EEEEEEEEEvNT_6ParamsE:
	.zero		1176


//--------------------- .nv.constant0._ZN7cutlass13device_kernelIN5flash19enable_sm80_to_sm89INS1_16FlashAttnBwdSm80INS1_25CollectiveMainloopBwdSm80ILi1ELi1EN4cute5tupleIJNS5_1CILi64EEES8_NS7_ILi256EEEEEENS_6half_tEfNS_4arch4Sm80ELb1ELb0ELb0ELb0ELb0ELb0ELb0ELb0ELi2ELi4ELi2ELi2ELb0EEENS1_24CollectiveEpilogueBwdGQAISA_fSD_Li256ELb0ELb0EEENS1_25SingleTileBwdLPTSchedulerILb0ELi64ELb0EEEEEEEEEvNT_6ParamsE --------------------------
	.section	.nv.constant0._ZN7cutlass13device_kernelIN5flash19enable_sm80_to_sm89INS1_16FlashAttnBwdSm80INS1_25CollectiveMainloopBwdSm80ILi1ELi1EN4cute5tupleIJNS5_1CILi64EEES8_NS7_ILi256EEEEEENS_6half_tEfNS_4arch4Sm80ELb1ELb0ELb0ELb0ELb0ELb0ELb0ELb0ELi2ELi4ELi2ELi2ELb0EEENS1_24CollectiveEpilogueBwdGQAISA_fSD_Li256ELb0ELb0EEENS1_25SingleTileBwdLPTSchedulerILb0ELi64ELb0EEEEEEEEEvNT_6ParamsE,"a",@progbits
	.sectionflags	@""
	.align	4
.nv.constant0._ZN7cutlass13device_kernelIN5flash19enable_sm80_to_sm89INS1_16FlashAttnBwdSm80INS1_25CollectiveMainloopBwdSm80ILi1ELi1EN4cute5tupleIJNS5_1CILi64EEES8_NS7_ILi256EEEEEENS_6half_tEfNS_4arch4Sm80ELb1ELb0ELb0ELb0ELb0ELb0ELb0ELb0ELi2ELi4ELi2ELi2ELb0EEENS1_24CollectiveEpilogueBwdGQAISA_fSD_Li256ELb0ELb0EEENS1_25SingleTileBwdLPTSchedulerILb0ELi64ELb0EEEEEEEEEvNT_6ParamsE:
	.zero		1184


//--------------------- .nv.constant0._ZN7cutlass13device_kernelIN5flash22FlashAttnBwdPreprocessIN4cute5tupleIJNS3_1CILi64EEENS5_ILi256EEEEEENS_6half_tEfNS_4arch4Sm80ELb1ELb0EEEEEvNT_6ParamsE --------------------------
	.section	.nv.constant0._ZN7cutlass13device_kernelIN5flash22FlashAttnBwdPreprocessIN4cute5tupleIJNS3_1CILi64EEENS5_ILi256EEEEEENS_6half_tEfNS_4arch4Sm80ELb1ELb0EEEEEvNT_6ParamsE,"a",@progbits
	.sectionflags	@""
	.align	4
.nv.constant0._ZN7cutlass13device_kernelIN5flash22FlashAttnBwdPreprocessIN4cute5tupleIJNS3_1CILi64EEENS5_ILi256EEEEEENS_6half_tEfNS_4arch4Sm80ELb1ELb0EEEEEvNT_6ParamsE:
	.zero		768


//--------------------- .nv.constant0._ZN7cutlass13device_kernelIN5flash19enable_sm80_to_sm89INS1_16FlashAttnBwdSm80INS1_25CollectiveMainloopBwdSm80ILi1ELi1EN4cute5tupleIJNS5_1CILi64EEES8_NS7_ILi256EEEEEENS_6half_tEfNS_4arch4Sm80ELb1ELb0ELb0ELb1ELb0ELb0ELb0ELb0ELi2ELi4ELi2ELi2ELb0EEENS1_21CollectiveEpilogueBwdISA_SB_SD_Li256ELb1ELb0ELi4EEENS1_25SingleTileBwdLPTSchedulerILb1ELi64ELb0EEEEEEEEEvNT_6ParamsE --------------------------
	.section	.nv.constant0._ZN7cutlass13device_kernelIN5flash19enable_sm80_to_sm89INS1_16FlashAttnBwdSm80INS1_25CollectiveMainloopBwdSm80ILi1ELi1EN4cute5tupleIJNS5_1CILi64EEES8_NS7_ILi256EEEEEENS_6half_tEfNS_4arch4Sm80ELb1ELb0ELb0ELb1ELb0ELb0ELb0ELb0ELi2ELi4ELi2ELi2ELb0EEENS1_21CollectiveEpilogueBwdISA_SB_SD_Li256ELb1ELb0ELi4EEENS1_25SingleTileBwdLPTSchedulerILb1ELi64ELb0EEEEEEEEEvNT_6ParamsE,"a",@progbits
	.sectionflags	@""
	.align	4
.nv.constant0._ZN7cutlass13device_kernelIN5flash19enable_sm80_to_sm89INS1_16FlashAttnBwdSm80INS1_25CollectiveMainloopBwdSm80ILi1ELi1EN4cute5tupleIJNS5_1CILi64EEES8_NS7_ILi256EEEEEENS_6half_tEfNS_4arch4Sm80ELb1ELb0ELb0ELb1ELb0ELb0ELb0ELb0ELi2ELi4ELi2ELi2ELb0EEENS1_21CollectiveEpilogueBwdISA_SB_SD_Li256ELb1ELb0ELi4EEENS1_25SingleTileBwdLPTSchedulerILb1ELi64ELb0EEEEEEEEEvNT_6ParamsE:
	.zero		1176


//--------------------- .nv.constant0._ZN7cutlass13device_kernelIN5flash32FlashAttnBwdPostprocessConvertdQIN4cute5tupleIJNS3_1CILi64EEENS5_ILi256EEEEEENS_6half_tEfNS_4arch4Sm80ELi256ENS3_8TiledMMAINS3_8MMA_AtomIJNS3_28SM80_16x8x16_F32F16F16F32_TNEEEENS3_6LayoutINS4_IJNS5_ILi2EEENS5_ILi4EEENS5_ILi1EEEEEENS4_IJSJ_SH_NS5_ILi0EEEEEEEENS4_IJNS5_ILi32EEES6_NS5_ILi16EEEEEEEELb0EEEEEvNT_6ParamsE --------------------------
	.section	.nv.constant0._ZN7cutlass13device_kernelIN5flash32FlashAttnBwdPostprocessConvertdQIN4cute5tupleIJNS3_1CILi64EEENS5_ILi256EEEEEENS_6half_tEfNS_4arch4Sm80ELi256ENS3_8TiledMMAINS3_8MMA_AtomIJNS3_28SM80_16x8x16_F32F16F16F32_TNEEEENS3_6LayoutINS4_IJNS5_ILi2EEENS5_ILi4EEENS5_ILi1EEEEEENS4_IJSJ_SH_NS5_ILi0EEEEEEEENS4_IJNS5_ILi32EEES6_NS5_ILi16EEEEEEEELb0EEEEEvNT_6ParamsE,"a",@progbits
	.sectionflags	@""
	.align	4
.nv.constant0._ZN7cutlass13device_kernelIN5flash32FlashAttnBwdPostprocessConvertdQIN4cute5tupleIJNS3_1CILi64EEENS5_ILi256EEEEEENS_6half_tEfNS_4arch4Sm80ELi256ENS3_8TiledMMAINS3_8MMA_AtomIJNS3_28SM80_16x8x16_F32F16F16F32_TNEEEENS3_6LayoutINS4_IJNS5_ILi2EEENS5_ILi4EEENS5_ILi1EEEEEENS4_IJSJ_SH_NS5_ILi0EEEEEEEENS4_IJNS5_ILi32EEES6_NS5_ILi16EEEEEEEELb0EEEEEvNT_6ParamsE:
	.zero		640


//--------------------- .nv.constant0._ZN7cutlass13device_kernelIN5flash19enable_sm80_to_sm89INS1_16FlashAttnBwdSm80INS1_25CollectiveMainloopBwdSm80ILi1ELi1EN4cute5tupleIJNS5_1CILi64EEES8_NS7_ILi256EEEEEENS_6half_tEfNS_4arch4Sm80ELb1ELb0ELb0ELb1ELb0ELb0ELb0ELb0ELi2ELi4ELi2ELi2ELb0EEENS1_24CollectiveEpilogueBwdGQAISA_fSD_Li256ELb1ELb0EEENS1_25SingleTileBwdLPTSchedulerILb1ELi64ELb0EEEEEEEEEvNT_6ParamsE --------------------------
	.section	.nv.constant0._ZN7cutlass13device_kernelIN5flash19enable_sm80_to_sm89INS1_16FlashAttnBwdSm80INS1_25CollectiveMainloopBwdSm80ILi1ELi1EN4cute5tupleIJNS5_1CILi64EEES8_NS7_ILi256EEEEEENS_6half_tEfNS_4arch4Sm80ELb1ELb0ELb0ELb1ELb0ELb0ELb0ELb0ELi2ELi4ELi2ELi2ELb0EEENS1_24CollectiveEpilogueBwdGQAISA_fSD_Li256ELb1ELb0EEENS1_25SingleTileBwdLPTSchedulerILb1ELi64ELb0EEEEEEEEEvNT_6ParamsE,"a",@progbits
	.sectionflags	@""
	.align	4
.nv.constant0._ZN7cutlass13device_kernelIN5flash19enable_sm80_to_sm89INS1_16FlashAttnBwdSm80INS1_25CollectiveMainloopBwdSm80ILi1ELi1EN4cute5tupleIJNS5_1CILi64EEES8_NS7_ILi256EEEEEENS_6half_tEfNS_4arch4Sm80ELb1ELb0ELb0ELb1ELb0ELb0ELb0ELb0ELi2ELi4ELi2ELi2ELb0EEENS1_24CollectiveEpilogueBwdGQAISA_fSD_Li256ELb1ELb0EEENS1_25SingleTileBwdLPTSchedulerILb1ELi64ELb0EEEEEEEEEvNT_6ParamsE:
	.zero		1184


//--------------------- .nv.constant0._ZN7cutlass13device_kernelIN5flash22FlashAttnBwdPreprocessIN4cute5tupleIJNS3_1CILi64EEENS5_ILi256EEEEEENS_6half_tEfNS_4arch4Sm80ELb1ELb1EEEEEvNT_6ParamsE --------------------------
	.section	.nv.constant0._ZN7cutlass13device_kernelIN5flash22FlashAttnBwdPreprocessIN4cute5tupleIJNS3_1CILi64EEENS5_ILi256EEEEEENS_6half_tEfNS_4arch4Sm80ELb1ELb1EEEEEvNT_6ParamsE,"a",@progbits
	.sectionflags	@""
	.align	4
.nv.constant0._ZN7cutlass13device_kernelIN5flash22FlashAttnBwdPreprocessIN4cute5tupleIJNS3_1CILi64EEENS5_ILi256EEEEEENS_6half_tEfNS_4arch4Sm80ELb1ELb1EEEEEvNT_6ParamsE:
	.zero		768


//--------------------- SYMBOLS --------------------------

	.type		.nv.reservedSmem.offset0,@object
	.size		.nv.reservedSmem.offset0,0x4
